//
// Generated by NVIDIA NVVM Compiler
//
// Compiler Build ID: CL-36424714
// Cuda compilation tools, release 13.0, V13.0.88
// Based on NVVM 20.0.0
//

.version 9.0
.target sm_100
.address_size 64

	// .globl	_ZN3cub18CUB_300001_SM_10006detail11EmptyKernelIvEEvv
// _ZZN3cub18CUB_300001_SM_10006detail6reduce28DeviceReduceSingleTileKernelINS2_10policy_hubIdjN4cuda3std3__44plusIdEEE10Policy1000EN6thrust24THRUST_300001_SM_1000_NS6detail15normal_iteratorINSD_10device_ptrIdEEEEPdjS9_ddNS7_10__identityEEEvT0_T1_T2_T3_T4_T6_E12temp_storage has been demoted
// _ZZN3cub18CUB_300001_SM_10006detail6reduce18DeviceReduceKernelINS2_10policy_hubIdjN4cuda3std3__44plusIdEEE10Policy1000EN6thrust24THRUST_300001_SM_1000_NS6detail15normal_iteratorINSD_10device_ptrIdEEEEjS9_dNS7_10__identityEEEvT0_PT3_T1_NS0_13GridEvenShareISN_EET2_T4_E12temp_storage has been demoted
// _ZZN3cub18CUB_300001_SM_10006detail6reduce28DeviceReduceSingleTileKernelINS2_10policy_hubIdjN4cuda3std3__44plusIdEEE10Policy1000EPdSC_iS9_ddNS7_10__identityEEEvT0_T1_T2_T3_T4_T6_E12temp_storage has been demoted
// _ZZN3cub18CUB_300001_SM_10006detail6reduce28DeviceReduceSingleTileKernelINS2_10policy_hubIdyN4cuda3std3__44plusIdEEE10Policy1000EN6thrust24THRUST_300001_SM_1000_NS6detail15normal_iteratorINSD_10device_ptrIdEEEEPdyS9_ddNS7_10__identityEEEvT0_T1_T2_T3_T4_T6_E12temp_storage has been demoted
// _ZZN3cub18CUB_300001_SM_10006detail6reduce18DeviceReduceKernelINS2_10policy_hubIdyN4cuda3std3__44plusIdEEE10Policy1000EN6thrust24THRUST_300001_SM_1000_NS6detail15normal_iteratorINSD_10device_ptrIdEEEEyS9_dNS7_10__identityEEEvT0_PT3_T1_NS0_13GridEvenShareISN_EET2_T4_E12temp_storage has been demoted
// _ZZN3cub18CUB_300001_SM_10006detail6reduce28DeviceReduceSingleTileKernelINS2_10policy_hubIdyN4cuda3std3__44plusIdEEE10Policy1000EPdSC_iS9_ddNS7_10__identityEEEvT0_T1_T2_T3_T4_T6_E12temp_storage has been demoted
.global .align 1 .b8 _ZN30_INTERNAL_416fed1c_4_k_cu_main4cuda3std3__45__cpo5beginE[1];
.global .align 1 .b8 _ZN30_INTERNAL_416fed1c_4_k_cu_main4cuda3std3__45__cpo3endE[1];
.global .align 1 .b8 _ZN30_INTERNAL_416fed1c_4_k_cu_main4cuda3std3__45__cpo6cbeginE[1];
.global .align 1 .b8 _ZN30_INTERNAL_416fed1c_4_k_cu_main4cuda3std3__45__cpo4cendE[1];
.global .align 1 .b8 _ZN30_INTERNAL_416fed1c_4_k_cu_main4cuda3std3__45__cpo6rbeginE[1];
.global .align 1 .b8 _ZN30_INTERNAL_416fed1c_4_k_cu_main4cuda3std3__45__cpo4rendE[1];
.global .align 1 .b8 _ZN30_INTERNAL_416fed1c_4_k_cu_main4cuda3std3__45__cpo7crbeginE[1];
.global .align 1 .b8 _ZN30_INTERNAL_416fed1c_4_k_cu_main4cuda3std3__45__cpo5crendE[1];
.global .align 1 .b8 _ZN30_INTERNAL_416fed1c_4_k_cu_main4cuda3std3__432_GLOBAL__N__416fed1c_4_k_cu_main6ignoreE[1];
.global .align 1 .b8 _ZN30_INTERNAL_416fed1c_4_k_cu_main4cuda3std3__419piecewise_constructE[1];
.global .align 1 .b8 _ZN30_INTERNAL_416fed1c_4_k_cu_main4cuda3std3__48in_placeE[1];
.global .align 1 .b8 _ZN30_INTERNAL_416fed1c_4_k_cu_main4cuda3std3__420unreachable_sentinelE[1];
.global .align 1 .b8 _ZN30_INTERNAL_416fed1c_4_k_cu_main4cuda3std3__47nulloptE[1];
.global .align 1 .b8 _ZN30_INTERNAL_416fed1c_4_k_cu_main4cuda3std3__48unexpectE[1];
.global .align 1 .b8 _ZN30_INTERNAL_416fed1c_4_k_cu_main4cuda3std6ranges3__45__cpo4swapE[1];
.global .align 1 .b8 _ZN30_INTERNAL_416fed1c_4_k_cu_main4cuda3std6ranges3__45__cpo9iter_moveE[1];
.global .align 1 .b8 _ZN30_INTERNAL_416fed1c_4_k_cu_main4cuda3std6ranges3__45__cpo5beginE[1];
.global .align 1 .b8 _ZN30_INTERNAL_416fed1c_4_k_cu_main4cuda3std6ranges3__45__cpo3endE[1];
.global .align 1 .b8 _ZN30_INTERNAL_416fed1c_4_k_cu_main4cuda3std6ranges3__45__cpo6cbeginE[1];
.global .align 1 .b8 _ZN30_INTERNAL_416fed1c_4_k_cu_main4cuda3std6ranges3__45__cpo4cendE[1];
.global .align 1 .b8 _ZN30_INTERNAL_416fed1c_4_k_cu_main4cuda3std6ranges3__45__cpo7advanceE[1];
.global .align 1 .b8 _ZN30_INTERNAL_416fed1c_4_k_cu_main4cuda3std6ranges3__45__cpo9iter_swapE[1];
.global .align 1 .b8 _ZN30_INTERNAL_416fed1c_4_k_cu_main4cuda3std6ranges3__45__cpo4nextE[1];
.global .align 1 .b8 _ZN30_INTERNAL_416fed1c_4_k_cu_main4cuda3std6ranges3__45__cpo4prevE[1];
.global .align 1 .b8 _ZN30_INTERNAL_416fed1c_4_k_cu_main4cuda3std6ranges3__45__cpo4dataE[1];
.global .align 1 .b8 _ZN30_INTERNAL_416fed1c_4_k_cu_main4cuda3std6ranges3__45__cpo5cdataE[1];
.global .align 1 .b8 _ZN30_INTERNAL_416fed1c_4_k_cu_main4cuda3std6ranges3__45__cpo4sizeE[1];
.global .align 1 .b8 _ZN30_INTERNAL_416fed1c_4_k_cu_main4cuda3std6ranges3__45__cpo5ssizeE[1];
.global .align 1 .b8 _ZN30_INTERNAL_416fed1c_4_k_cu_main4cuda3std6ranges3__45__cpo8distanceE[1];
.global .align 1 .b8 _ZN30_INTERNAL_416fed1c_4_k_cu_main6thrust24THRUST_300001_SM_1000_NS8cuda_cub3parE[1];
.global .align 1 .b8 _ZN30_INTERNAL_416fed1c_4_k_cu_main6thrust24THRUST_300001_SM_1000_NS8cuda_cub10par_nosyncE[1];
.global .align 1 .b8 _ZN30_INTERNAL_416fed1c_4_k_cu_main6thrust24THRUST_300001_SM_1000_NS6system6detail10sequential3seqE[1];
.global .align 1 .b8 _ZN30_INTERNAL_416fed1c_4_k_cu_main6thrust24THRUST_300001_SM_1000_NS12placeholders2_1E[1];
.global .align 1 .b8 _ZN30_INTERNAL_416fed1c_4_k_cu_main6thrust24THRUST_300001_SM_1000_NS12placeholders2_2E[1];
.global .align 1 .b8 _ZN30_INTERNAL_416fed1c_4_k_cu_main6thrust24THRUST_300001_SM_1000_NS12placeholders2_3E[1];
.global .align 1 .b8 _ZN30_INTERNAL_416fed1c_4_k_cu_main6thrust24THRUST_300001_SM_1000_NS12placeholders2_4E[1];
.global .align 1 .b8 _ZN30_INTERNAL_416fed1c_4_k_cu_main6thrust24THRUST_300001_SM_1000_NS12placeholders2_5E[1];
.global .align 1 .b8 _ZN30_INTERNAL_416fed1c_4_k_cu_main6thrust24THRUST_300001_SM_1000_NS12placeholders2_6E[1];
.global .align 1 .b8 _ZN30_INTERNAL_416fed1c_4_k_cu_main6thrust24THRUST_300001_SM_1000_NS12placeholders2_7E[1];
.global .align 1 .b8 _ZN30_INTERNAL_416fed1c_4_k_cu_main6thrust24THRUST_300001_SM_1000_NS12placeholders2_8E[1];
.global .align 1 .b8 _ZN30_INTERNAL_416fed1c_4_k_cu_main6thrust24THRUST_300001_SM_1000_NS12placeholders2_9E[1];
.global .align 1 .b8 _ZN30_INTERNAL_416fed1c_4_k_cu_main6thrust24THRUST_300001_SM_1000_NS12placeholders3_10E[1];
.global .align 1 .b8 _ZN30_INTERNAL_416fed1c_4_k_cu_main6thrust24THRUST_300001_SM_1000_NS3seqE[1];

.visible .entry _ZN3cub18CUB_300001_SM_10006detail11EmptyKernelIvEEvv()
{


	ret;

}
	// .globl	_ZN3cub18CUB_300001_SM_10006detail8for_each13static_kernelINS2_12policy_hub_t12policy_500_tEmN6thrust24THRUST_300001_SM_1000_NS8cuda_cub20__uninitialized_fill7functorINS7_10device_ptrIdEEdEEEEvT0_T1_
.visible .entry _ZN3cub18CUB_300001_SM_10006detail8for_each13static_kernelINS2_12policy_hub_t12policy_500_tEmN6thrust24THRUST_300001_SM_1000_NS8cuda_cub20__uninitialized_fill7functorINS7_10device_ptrIdEEdEEEEvT0_T1_(
	.param .u64 _ZN3cub18CUB_300001_SM_10006detail8for_each13static_kernelINS2_12policy_hub_t12policy_500_tEmN6thrust24THRUST_300001_SM_1000_NS8cuda_cub20__uninitialized_fill7functorINS7_10device_ptrIdEEdEEEEvT0_T1__param_0,
	.param .align 8 .b8 _ZN3cub18CUB_300001_SM_10006detail8for_each13static_kernelINS2_12policy_hub_t12policy_500_tEmN6thrust24THRUST_300001_SM_1000_NS8cuda_cub20__uninitialized_fill7functorINS7_10device_ptrIdEEdEEEEvT0_T1__param_1[16]
)
.maxntid 256
{
	.reg .pred 	%p<4>;
	.reg .b32 	%r<5>;
	.reg .b64 	%rd<16>;
	.reg .b64 	%fd<3>;

	ld.param.f64 	%fd2, [_ZN3cub18CUB_300001_SM_10006detail8for_each13static_kernelINS2_12policy_hub_t12policy_500_tEmN6thrust24THRUST_300001_SM_1000_NS8cuda_cub20__uninitialized_fill7functorINS7_10device_ptrIdEEdEEEEvT0_T1__param_1+8];
	ld.param.u64 	%rd4, [_ZN3cub18CUB_300001_SM_10006detail8for_each13static_kernelINS2_12policy_hub_t12policy_500_tEmN6thrust24THRUST_300001_SM_1000_NS8cuda_cub20__uninitialized_fill7functorINS7_10device_ptrIdEEdEEEEvT0_T1__param_1];
	ld.param.u64 	%rd5, [_ZN3cub18CUB_300001_SM_10006detail8for_each13static_kernelINS2_12policy_hub_t12policy_500_tEmN6thrust24THRUST_300001_SM_1000_NS8cuda_cub20__uninitialized_fill7functorINS7_10device_ptrIdEEdEEEEvT0_T1__param_0];
	mov.u32 	%r2, %ctaid.x;
	mul.wide.u32 	%rd1, %r2, 512;
	sub.s64 	%rd2, %rd5, %rd1;
	setp.lt.u64 	%p1, %rd2, 512;
	@%p1 bra 	$L__BB1_2;
	mov.u32 	%r4, %tid.x;
	cvta.to.global.u64 	%rd11, %rd4;
	cvt.u64.u32 	%rd12, %r4;
	add.s64 	%rd13, %rd1, %rd12;
	shl.b64 	%rd14, %rd13, 3;
	add.s64 	%rd15, %rd11, %rd14;
	st.global.f64 	[%rd15], %fd2;
	st.global.f64 	[%rd15+2048], %fd2;
	bra.uni 	$L__BB1_6;
$L__BB1_2:
	cvta.to.global.u64 	%rd6, %rd4;
	mov.u32 	%r1, %tid.x;
	cvt.u64.u32 	%rd7, %r1;
	setp.le.u64 	%p2, %rd2, %rd7;
	add.s64 	%rd8, %rd1, %rd7;
	shl.b64 	%rd9, %rd8, 3;
	add.s64 	%rd3, %rd6, %rd9;
	@%p2 bra 	$L__BB1_4;
	st.global.f64 	[%rd3], %fd2;
$L__BB1_4:
	add.s32 	%r3, %r1, 256;
	cvt.u64.u32 	%rd10, %r3;
	setp.le.u64 	%p3, %rd2, %rd10;
	@%p3 bra 	$L__BB1_6;
	st.global.f64 	[%rd3+2048], %fd2;
$L__BB1_6:
	ret;

}
	// .globl	_ZN3cub18CUB_300001_SM_10006detail9transform16transform_kernelINS2_10policy_hubILb1EN4cuda3std3__45tupleIJN6thrust24THRUST_300001_SM_1000_NS17counting_iteratorIiNSA_11use_defaultESC_SC_EEEEEE10policy1000Ei10raw_accessNSA_6detail15normal_iteratorINSA_10device_ptrIdEEEEJSD_EEEvT0_iT1_T2_DpNS2_10kernel_argIT3_EE
.visible .entry _ZN3cub18CUB_300001_SM_10006detail9transform16transform_kernelINS2_10policy_hubILb1EN4cuda3std3__45tupleIJN6thrust24THRUST_300001_SM_1000_NS17counting_iteratorIiNSA_11use_defaultESC_SC_EEEEEE10policy1000Ei10raw_accessNSA_6detail15normal_iteratorINSA_10device_ptrIdEEEEJSD_EEEvT0_iT1_T2_DpNS2_10kernel_argIT3_EE(
	.param .u32 _ZN3cub18CUB_300001_SM_10006detail9transform16transform_kernelINS2_10policy_hubILb1EN4cuda3std3__45tupleIJN6thrust24THRUST_300001_SM_1000_NS17counting_iteratorIiNSA_11use_defaultESC_SC_EEEEEE10policy1000Ei10raw_accessNSA_6detail15normal_iteratorINSA_10device_ptrIdEEEEJSD_EEEvT0_iT1_T2_DpNS2_10kernel_argIT3_EE_param_0,
	.param .u32 _ZN3cub18CUB_300001_SM_10006detail9transform16transform_kernelINS2_10policy_hubILb1EN4cuda3std3__45tupleIJN6thrust24THRUST_300001_SM_1000_NS17counting_iteratorIiNSA_11use_defaultESC_SC_EEEEEE10policy1000Ei10raw_accessNSA_6detail15normal_iteratorINSA_10device_ptrIdEEEEJSD_EEEvT0_iT1_T2_DpNS2_10kernel_argIT3_EE_param_1,
	.param .align 4 .b8 _ZN3cub18CUB_300001_SM_10006detail9transform16transform_kernelINS2_10policy_hubILb1EN4cuda3std3__45tupleIJN6thrust24THRUST_300001_SM_1000_NS17counting_iteratorIiNSA_11use_defaultESC_SC_EEEEEE10policy1000Ei10raw_accessNSA_6detail15normal_iteratorINSA_10device_ptrIdEEEEJSD_EEEvT0_iT1_T2_DpNS2_10kernel_argIT3_EE_param_2[4],
	.param .align 8 .b8 _ZN3cub18CUB_300001_SM_10006detail9transform16transform_kernelINS2_10policy_hubILb1EN4cuda3std3__45tupleIJN6thrust24THRUST_300001_SM_1000_NS17counting_iteratorIiNSA_11use_defaultESC_SC_EEEEEE10policy1000Ei10raw_accessNSA_6detail15normal_iteratorINSA_10device_ptrIdEEEEJSD_EEEvT0_iT1_T2_DpNS2_10kernel_argIT3_EE_param_3[8],
	.param .align 8 .b8 _ZN3cub18CUB_300001_SM_10006detail9transform16transform_kernelINS2_10policy_hubILb1EN4cuda3std3__45tupleIJN6thrust24THRUST_300001_SM_1000_NS17counting_iteratorIiNSA_11use_defaultESC_SC_EEEEEE10policy1000Ei10raw_accessNSA_6detail15normal_iteratorINSA_10device_ptrIdEEEEJSD_EEEvT0_iT1_T2_DpNS2_10kernel_argIT3_EE_param_4[16]
)
.maxntid 128
{
	.reg .pred 	%p<21>;
	.reg .b32 	%r<99>;
	.reg .b64 	%rd<83>;
	.reg .b64 	%fd<15>;

	ld.param.u32 	%r1, [_ZN3cub18CUB_300001_SM_10006detail9transform16transform_kernelINS2_10policy_hubILb1EN4cuda3std3__45tupleIJN6thrust24THRUST_300001_SM_1000_NS17counting_iteratorIiNSA_11use_defaultESC_SC_EEEEEE10policy1000Ei10raw_accessNSA_6detail15normal_iteratorINSA_10device_ptrIdEEEEJSD_EEEvT0_iT1_T2_DpNS2_10kernel_argIT3_EE_param_2];
	ld.param.u32 	%r15, [_ZN3cub18CUB_300001_SM_10006detail9transform16transform_kernelINS2_10policy_hubILb1EN4cuda3std3__45tupleIJN6thrust24THRUST_300001_SM_1000_NS17counting_iteratorIiNSA_11use_defaultESC_SC_EEEEEE10policy1000Ei10raw_accessNSA_6detail15normal_iteratorINSA_10device_ptrIdEEEEJSD_EEEvT0_iT1_T2_DpNS2_10kernel_argIT3_EE_param_4];
	ld.param.u32 	%r16, [_ZN3cub18CUB_300001_SM_10006detail9transform16transform_kernelINS2_10policy_hubILb1EN4cuda3std3__45tupleIJN6thrust24THRUST_300001_SM_1000_NS17counting_iteratorIiNSA_11use_defaultESC_SC_EEEEEE10policy1000Ei10raw_accessNSA_6detail15normal_iteratorINSA_10device_ptrIdEEEEJSD_EEEvT0_iT1_T2_DpNS2_10kernel_argIT3_EE_param_0];
	ld.param.u64 	%rd22, [_ZN3cub18CUB_300001_SM_10006detail9transform16transform_kernelINS2_10policy_hubILb1EN4cuda3std3__45tupleIJN6thrust24THRUST_300001_SM_1000_NS17counting_iteratorIiNSA_11use_defaultESC_SC_EEEEEE10policy1000Ei10raw_accessNSA_6detail15normal_iteratorINSA_10device_ptrIdEEEEJSD_EEEvT0_iT1_T2_DpNS2_10kernel_argIT3_EE_param_3];
	ld.param.u32 	%r14, [_ZN3cub18CUB_300001_SM_10006detail9transform16transform_kernelINS2_10policy_hubILb1EN4cuda3std3__45tupleIJN6thrust24THRUST_300001_SM_1000_NS17counting_iteratorIiNSA_11use_defaultESC_SC_EEEEEE10policy1000Ei10raw_accessNSA_6detail15normal_iteratorINSA_10device_ptrIdEEEEJSD_EEEvT0_iT1_T2_DpNS2_10kernel_argIT3_EE_param_1];
	cvta.to.global.u64 	%rd23, %rd22;
	shl.b32 	%r17, %r14, 7;
	mov.u32 	%r18, %ctaid.x;
	mul.lo.s32 	%r19, %r17, %r18;
	sub.s32 	%r20, %r16, %r19;
	min.s32 	%r2, %r17, %r20;
	add.s32 	%r3, %r15, %r19;
	mul.wide.s32 	%rd24, %r19, 8;
	add.s64 	%rd1, %rd23, %rd24;
	setp.gt.s32 	%p1, %r17, %r20;
	@%p1 bra 	$L__BB2_9;
	setp.lt.s32 	%p2, %r14, 1;
	@%p2 bra 	$L__BB2_19;
	mov.u32 	%r4, %tid.x;
	mul.hi.u32 	%r22, %r1, 3;
	sub.s32 	%r23, %r1, %r22;
	shr.u32 	%r24, %r23, 1;
	add.s32 	%r25, %r24, %r22;
	shr.u32 	%r26, %r25, 30;
	mul.lo.s32 	%r27, %r26, 2147483647;
	sub.s32 	%r28, %r1, %r27;
	max.u32 	%r29, %r28, 1;
	cvt.u64.u32 	%rd2, %r29;
	mov.b32 	%r97, 0;
$L__BB2_3:
	shl.b32 	%r30, %r97, 7;
	add.s32 	%r7, %r30, %r4;
	add.s32 	%r8, %r7, %r3;
	setp.eq.s32 	%p3, %r8, 0;
	mov.b64 	%rd76, 1;
	@%p3 bra 	$L__BB2_8;
	shl.b32 	%r31, %r8, 1;
	cvt.s64.s32 	%rd74, %r31;
	mov.b64 	%rd75, 48271;
	mov.b64 	%rd76, 1;
$L__BB2_5:
	and.b64  	%rd28, %rd74, 1;
	setp.eq.b64 	%p4, %rd28, 1;
	not.pred 	%p5, %p4;
	@%p5 bra 	$L__BB2_7;
	mul.lo.s64 	%rd29, %rd76, %rd75;
	mul.hi.u64 	%rd30, %rd29, 8589934597;
	sub.s64 	%rd31, %rd29, %rd30;
	shr.u64 	%rd32, %rd31, 1;
	add.s64 	%rd33, %rd32, %rd30;
	shr.u64 	%rd34, %rd33, 30;
	mul.lo.s64 	%rd35, %rd34, 2147483647;
	sub.s64 	%rd76, %rd29, %rd35;
$L__BB2_7:
	shr.u64 	%rd10, %rd74, 1;
	mul.lo.s64 	%rd36, %rd75, %rd75;
	mul.hi.u64 	%rd37, %rd36, -9223372032559808509;
	shr.u64 	%rd38, %rd37, 30;
	mul.lo.s64 	%rd39, %rd38, 2147483647;
	sub.s64 	%rd75, %rd36, %rd39;
	setp.gt.u64 	%p6, %rd74, 1;
	mov.u64 	%rd74, %rd10;
	@%p6 bra 	$L__BB2_5;
$L__BB2_8:
	mul.lo.s64 	%rd40, %rd76, %rd2;
	mul.hi.u64 	%rd41, %rd40, 8589934597;
	sub.s64 	%rd42, %rd40, %rd41;
	shr.u64 	%rd43, %rd42, 1;
	add.s64 	%rd44, %rd43, %rd41;
	shr.u64 	%rd45, %rd44, 30;
	cvt.u32.u64 	%r32, %rd45;
	mov.b64 	%rd46, 2147483647;
	cvt.u32.u64 	%r33, %rd46;
	mul.lo.s32 	%r34, %r32, %r33;
	cvt.u32.u64 	%r35, %rd40;
	sub.s32 	%r36, %r35, %r34;
	mul.hi.u32 	%r37, %r36, 1581746633;
	shr.u32 	%r38, %r37, 14;
	mul.lo.s32 	%r39, %r38, 44488;
	sub.s32 	%r40, %r36, %r39;
	mul.lo.s32 	%r41, %r40, 48271;
	mul.lo.s32 	%r42, %r38, 3399;
	setp.lt.u32 	%p7, %r41, %r42;
	xor.b32  	%r43, %r42, 2147483647;
	neg.s32 	%r44, %r42;
	selp.b32 	%r45, %r43, %r44, %p7;
	add.s32 	%r46, %r45, %r41;
	add.s32 	%r47, %r46, -1;
	cvt.rn.f64.u32 	%fd1, %r47;
	div.rn.f64 	%fd2, %fd1, 0d41DFFFFFFF800000;
	mul.hi.u32 	%r48, %r46, -1131474031;
	shr.u32 	%r49, %r48, 15;
	mul.lo.s32 	%r50, %r49, 44488;
	sub.s32 	%r51, %r46, %r50;
	mul.lo.s32 	%r52, %r51, 48271;
	mul.lo.s32 	%r53, %r49, 3399;
	setp.lt.u32 	%p8, %r52, %r53;
	xor.b32  	%r54, %r53, 2147483647;
	neg.s32 	%r55, %r53;
	selp.b32 	%r56, %r54, %r55, %p8;
	add.s32 	%r57, %r52, %r56;
	add.s32 	%r58, %r57, -1;
	cvt.rn.f64.u32 	%fd3, %r58;
	div.rn.f64 	%fd4, %fd3, 0d41DFFFFFFF800000;
	mul.f64 	%fd5, %fd4, %fd4;
	fma.rn.f64 	%fd6, %fd2, %fd2, %fd5;
	setp.le.f64 	%p9, %fd6, 0d3FF0000000000000;
	selp.f64 	%fd7, 0d3FF0000000000000, 0d0000000000000000, %p9;
	mul.wide.s32 	%rd47, %r7, 8;
	add.s64 	%rd48, %rd1, %rd47;
	st.global.f64 	[%rd48], %fd7;
	add.s32 	%r97, %r97, 1;
	setp.eq.s32 	%p10, %r97, %r14;
	@%p10 bra 	$L__BB2_19;
	bra.uni 	$L__BB2_3;
$L__BB2_9:
	setp.lt.s32 	%p11, %r14, 1;
	@%p11 bra 	$L__BB2_19;
	mov.u32 	%r5, %tid.x;
	mul.hi.u32 	%r60, %r1, 3;
	sub.s32 	%r61, %r1, %r60;
	shr.u32 	%r62, %r61, 1;
	add.s32 	%r63, %r62, %r60;
	shr.u32 	%r64, %r63, 30;
	mul.lo.s32 	%r65, %r64, 2147483647;
	sub.s32 	%r66, %r1, %r65;
	max.u32 	%r67, %r66, 1;
	cvt.u64.u32 	%rd3, %r67;
	mov.b32 	%r98, 0;
$L__BB2_11:
	shl.b32 	%r68, %r98, 7;
	add.s32 	%r11, %r68, %r5;
	setp.ge.s32 	%p12, %r11, %r2;
	@%p12 bra 	$L__BB2_18;
	add.s32 	%r12, %r11, %r3;
	setp.eq.s32 	%p13, %r12, 0;
	mov.b64 	%rd81, 1;
	@%p13 bra 	$L__BB2_17;
	shl.b32 	%r69, %r12, 1;
	cvt.s64.s32 	%rd79, %r69;
	mov.b64 	%rd80, 48271;
	mov.b64 	%rd81, 1;
$L__BB2_14:
	and.b64  	%rd52, %rd79, 1;
	setp.eq.b64 	%p14, %rd52, 1;
	not.pred 	%p15, %p14;
	@%p15 bra 	$L__BB2_16;
	mul.lo.s64 	%rd53, %rd81, %rd80;
	mul.hi.u64 	%rd54, %rd53, 8589934597;
	sub.s64 	%rd55, %rd53, %rd54;
	shr.u64 	%rd56, %rd55, 1;
	add.s64 	%rd57, %rd56, %rd54;
	shr.u64 	%rd58, %rd57, 30;
	mul.lo.s64 	%rd59, %rd58, 2147483647;
	sub.s64 	%rd81, %rd53, %rd59;
$L__BB2_16:
	shr.u64 	%rd19, %rd79, 1;
	mul.lo.s64 	%rd60, %rd80, %rd80;
	mul.hi.u64 	%rd61, %rd60, -9223372032559808509;
	shr.u64 	%rd62, %rd61, 30;
	mul.lo.s64 	%rd63, %rd62, 2147483647;
	sub.s64 	%rd80, %rd60, %rd63;
	setp.gt.u64 	%p16, %rd79, 1;
	mov.u64 	%rd79, %rd19;
	@%p16 bra 	$L__BB2_14;
$L__BB2_17:
	mul.lo.s64 	%rd64, %rd81, %rd3;
	mul.hi.u64 	%rd65, %rd64, 8589934597;
	sub.s64 	%rd66, %rd64, %rd65;
	shr.u64 	%rd67, %rd66, 1;
	add.s64 	%rd68, %rd67, %rd65;
	shr.u64 	%rd69, %rd68, 30;
	cvt.u32.u64 	%r70, %rd69;
	mov.b64 	%rd70, 2147483647;
	cvt.u32.u64 	%r71, %rd70;
	mul.lo.s32 	%r72, %r70, %r71;
	cvt.u32.u64 	%r73, %rd64;
	sub.s32 	%r74, %r73, %r72;
	mul.hi.u32 	%r75, %r74, 1581746633;
	shr.u32 	%r76, %r75, 14;
	mul.lo.s32 	%r77, %r76, 44488;
	sub.s32 	%r78, %r74, %r77;
	mul.lo.s32 	%r79, %r78, 48271;
	mul.lo.s32 	%r80, %r76, 3399;
	setp.lt.u32 	%p17, %r79, %r80;
	xor.b32  	%r81, %r80, 2147483647;
	neg.s32 	%r82, %r80;
	selp.b32 	%r83, %r81, %r82, %p17;
	add.s32 	%r84, %r83, %r79;
	add.s32 	%r85, %r84, -1;
	cvt.rn.f64.u32 	%fd8, %r85;
	div.rn.f64 	%fd9, %fd8, 0d41DFFFFFFF800000;
	mul.hi.u32 	%r86, %r84, -1131474031;
	shr.u32 	%r87, %r86, 15;
	mul.lo.s32 	%r88, %r87, 44488;
	sub.s32 	%r89, %r84, %r88;
	mul.lo.s32 	%r90, %r89, 48271;
	mul.lo.s32 	%r91, %r87, 3399;
	setp.lt.u32 	%p18, %r90, %r91;
	xor.b32  	%r92, %r91, 2147483647;
	neg.s32 	%r93, %r91;
	selp.b32 	%r94, %r92, %r93, %p18;
	add.s32 	%r95, %r90, %r94;
	add.s32 	%r96, %r95, -1;
	cvt.rn.f64.u32 	%fd10, %r96;
	div.rn.f64 	%fd11, %fd10, 0d41DFFFFFFF800000;
	mul.f64 	%fd12, %fd11, %fd11;
	fma.rn.f64 	%fd13, %fd9, %fd9, %fd12;
	setp.le.f64 	%p19, %fd13, 0d3FF0000000000000;
	selp.f64 	%fd14, 0d3FF0000000000000, 0d0000000000000000, %p19;
	mul.wide.s32 	%rd71, %r11, 8;
	add.s64 	%rd72, %rd1, %rd71;
	st.global.f64 	[%rd72], %fd14;
$L__BB2_18:
	add.s32 	%r98, %r98, 1;
	setp.ne.s32 	%p20, %r98, %r14;
	@%p20 bra 	$L__BB2_11;
$L__BB2_19:
	ret;

}
	// .globl	_ZN3cub18CUB_300001_SM_10006detail9transform16transform_kernelINS2_10policy_hubILb1EN4cuda3std3__45tupleIJN6thrust24THRUST_300001_SM_1000_NS17counting_iteratorIiNSA_11use_defaultESC_SC_EEEEEE10policy1000El10raw_accessNSA_6detail15normal_iteratorINSA_10device_ptrIdEEEEJSD_EEEvT0_iT1_T2_DpNS2_10kernel_argIT3_EE
.visible .entry _ZN3cub18CUB_300001_SM_10006detail9transform16transform_kernelINS2_10policy_hubILb1EN4cuda3std3__45tupleIJN6thrust24THRUST_300001_SM_1000_NS17counting_iteratorIiNSA_11use_defaultESC_SC_EEEEEE10policy1000El10raw_accessNSA_6detail15normal_iteratorINSA_10device_ptrIdEEEEJSD_EEEvT0_iT1_T2_DpNS2_10kernel_argIT3_EE(
	.param .u64 _ZN3cub18CUB_300001_SM_10006detail9transform16transform_kernelINS2_10policy_hubILb1EN4cuda3std3__45tupleIJN6thrust24THRUST_300001_SM_1000_NS17counting_iteratorIiNSA_11use_defaultESC_SC_EEEEEE10policy1000El10raw_accessNSA_6detail15normal_iteratorINSA_10device_ptrIdEEEEJSD_EEEvT0_iT1_T2_DpNS2_10kernel_argIT3_EE_param_0,
	.param .u32 _ZN3cub18CUB_300001_SM_10006detail9transform16transform_kernelINS2_10policy_hubILb1EN4cuda3std3__45tupleIJN6thrust24THRUST_300001_SM_1000_NS17counting_iteratorIiNSA_11use_defaultESC_SC_EEEEEE10policy1000El10raw_accessNSA_6detail15normal_iteratorINSA_10device_ptrIdEEEEJSD_EEEvT0_iT1_T2_DpNS2_10kernel_argIT3_EE_param_1,
	.param .align 4 .b8 _ZN3cub18CUB_300001_SM_10006detail9transform16transform_kernelINS2_10policy_hubILb1EN4cuda3std3__45tupleIJN6thrust24THRUST_300001_SM_1000_NS17counting_iteratorIiNSA_11use_defaultESC_SC_EEEEEE10policy1000El10raw_accessNSA_6detail15normal_iteratorINSA_10device_ptrIdEEEEJSD_EEEvT0_iT1_T2_DpNS2_10kernel_argIT3_EE_param_2[4],
	.param .align 8 .b8 _ZN3cub18CUB_300001_SM_10006detail9transform16transform_kernelINS2_10policy_hubILb1EN4cuda3std3__45tupleIJN6thrust24THRUST_300001_SM_1000_NS17counting_iteratorIiNSA_11use_defaultESC_SC_EEEEEE10policy1000El10raw_accessNSA_6detail15normal_iteratorINSA_10device_ptrIdEEEEJSD_EEEvT0_iT1_T2_DpNS2_10kernel_argIT3_EE_param_3[8],
	.param .align 8 .b8 _ZN3cub18CUB_300001_SM_10006detail9transform16transform_kernelINS2_10policy_hubILb1EN4cuda3std3__45tupleIJN6thrust24THRUST_300001_SM_1000_NS17counting_iteratorIiNSA_11use_defaultESC_SC_EEEEEE10policy1000El10raw_accessNSA_6detail15normal_iteratorINSA_10device_ptrIdEEEEJSD_EEEvT0_iT1_T2_DpNS2_10kernel_argIT3_EE_param_4[16]
)
.maxntid 128
{
	.reg .pred 	%p<21>;
	.reg .b32 	%r<97>;
	.reg .b64 	%rd<89>;
	.reg .b64 	%fd<15>;

	ld.param.u32 	%r1, [_ZN3cub18CUB_300001_SM_10006detail9transform16transform_kernelINS2_10policy_hubILb1EN4cuda3std3__45tupleIJN6thrust24THRUST_300001_SM_1000_NS17counting_iteratorIiNSA_11use_defaultESC_SC_EEEEEE10policy1000El10raw_accessNSA_6detail15normal_iteratorINSA_10device_ptrIdEEEEJSD_EEEvT0_iT1_T2_DpNS2_10kernel_argIT3_EE_param_2];
	ld.param.u32 	%r15, [_ZN3cub18CUB_300001_SM_10006detail9transform16transform_kernelINS2_10policy_hubILb1EN4cuda3std3__45tupleIJN6thrust24THRUST_300001_SM_1000_NS17counting_iteratorIiNSA_11use_defaultESC_SC_EEEEEE10policy1000El10raw_accessNSA_6detail15normal_iteratorINSA_10device_ptrIdEEEEJSD_EEEvT0_iT1_T2_DpNS2_10kernel_argIT3_EE_param_4];
	ld.param.u64 	%rd22, [_ZN3cub18CUB_300001_SM_10006detail9transform16transform_kernelINS2_10policy_hubILb1EN4cuda3std3__45tupleIJN6thrust24THRUST_300001_SM_1000_NS17counting_iteratorIiNSA_11use_defaultESC_SC_EEEEEE10policy1000El10raw_accessNSA_6detail15normal_iteratorINSA_10device_ptrIdEEEEJSD_EEEvT0_iT1_T2_DpNS2_10kernel_argIT3_EE_param_0];
	ld.param.u64 	%rd23, [_ZN3cub18CUB_300001_SM_10006detail9transform16transform_kernelINS2_10policy_hubILb1EN4cuda3std3__45tupleIJN6thrust24THRUST_300001_SM_1000_NS17counting_iteratorIiNSA_11use_defaultESC_SC_EEEEEE10policy1000El10raw_accessNSA_6detail15normal_iteratorINSA_10device_ptrIdEEEEJSD_EEEvT0_iT1_T2_DpNS2_10kernel_argIT3_EE_param_3];
	ld.param.u32 	%r14, [_ZN3cub18CUB_300001_SM_10006detail9transform16transform_kernelINS2_10policy_hubILb1EN4cuda3std3__45tupleIJN6thrust24THRUST_300001_SM_1000_NS17counting_iteratorIiNSA_11use_defaultESC_SC_EEEEEE10policy1000El10raw_accessNSA_6detail15normal_iteratorINSA_10device_ptrIdEEEEJSD_EEEvT0_iT1_T2_DpNS2_10kernel_argIT3_EE_param_1];
	cvta.to.global.u64 	%rd24, %rd23;
	shl.b32 	%r16, %r14, 7;
	mov.u32 	%r17, %ctaid.x;
	cvt.u64.u32 	%rd25, %r17;
	cvt.s64.s32 	%rd26, %r16;
	mul.lo.s64 	%rd27, %rd26, %rd25;
	sub.s64 	%rd28, %rd22, %rd27;
	min.s64 	%rd29, %rd28, %rd26;
	cvt.u32.u64 	%r2, %rd29;
	cvt.u32.u64 	%r18, %rd27;
	add.s32 	%r3, %r15, %r18;
	shl.b64 	%rd30, %rd27, 3;
	add.s64 	%rd1, %rd24, %rd30;
	setp.eq.s32 	%p1, %r16, %r2;
	@%p1 bra 	$L__BB3_11;
	setp.lt.s32 	%p2, %r14, 1;
	@%p2 bra 	$L__BB3_19;
	mov.u32 	%r4, %tid.x;
	mul.hi.u32 	%r20, %r1, 3;
	sub.s32 	%r21, %r1, %r20;
	shr.u32 	%r22, %r21, 1;
	add.s32 	%r23, %r22, %r20;
	shr.u32 	%r24, %r23, 30;
	mul.lo.s32 	%r25, %r24, 2147483647;
	sub.s32 	%r26, %r1, %r25;
	max.u32 	%r27, %r26, 1;
	cvt.u64.u32 	%rd2, %r27;
	mov.b32 	%r96, 0;
$L__BB3_3:
	shl.b32 	%r28, %r96, 7;
	add.s32 	%r11, %r28, %r4;
	setp.ge.s32 	%p3, %r11, %r2;
	@%p3 bra 	$L__BB3_10;
	add.s32 	%r12, %r11, %r3;
	setp.eq.s32 	%p4, %r12, 0;
	mov.b64 	%rd87, 1;
	@%p4 bra 	$L__BB3_9;
	shl.b32 	%r29, %r12, 1;
	cvt.s64.s32 	%rd85, %r29;
	mov.b64 	%rd86, 48271;
	mov.b64 	%rd87, 1;
$L__BB3_6:
	and.b64  	%rd34, %rd85, 1;
	setp.eq.b64 	%p5, %rd34, 1;
	not.pred 	%p6, %p5;
	@%p6 bra 	$L__BB3_8;
	mul.lo.s64 	%rd35, %rd87, %rd86;
	mul.hi.u64 	%rd36, %rd35, 8589934597;
	sub.s64 	%rd37, %rd35, %rd36;
	shr.u64 	%rd38, %rd37, 1;
	add.s64 	%rd39, %rd38, %rd36;
	shr.u64 	%rd40, %rd39, 30;
	mul.lo.s64 	%rd41, %rd40, 2147483647;
	sub.s64 	%rd87, %rd35, %rd41;
$L__BB3_8:
	shr.u64 	%rd19, %rd85, 1;
	mul.lo.s64 	%rd42, %rd86, %rd86;
	mul.hi.u64 	%rd43, %rd42, -9223372032559808509;
	shr.u64 	%rd44, %rd43, 30;
	mul.lo.s64 	%rd45, %rd44, 2147483647;
	sub.s64 	%rd86, %rd42, %rd45;
	setp.gt.u64 	%p7, %rd85, 1;
	mov.u64 	%rd85, %rd19;
	@%p7 bra 	$L__BB3_6;
$L__BB3_9:
	mul.lo.s64 	%rd46, %rd87, %rd2;
	mul.hi.u64 	%rd47, %rd46, 8589934597;
	sub.s64 	%rd48, %rd46, %rd47;
	shr.u64 	%rd49, %rd48, 1;
	add.s64 	%rd50, %rd49, %rd47;
	shr.u64 	%rd51, %rd50, 30;
	cvt.u32.u64 	%r30, %rd51;
	mov.b64 	%rd52, 2147483647;
	cvt.u32.u64 	%r31, %rd52;
	mul.lo.s32 	%r32, %r30, %r31;
	cvt.u32.u64 	%r33, %rd46;
	sub.s32 	%r34, %r33, %r32;
	mul.hi.u32 	%r35, %r34, 1581746633;
	shr.u32 	%r36, %r35, 14;
	mul.lo.s32 	%r37, %r36, 44488;
	sub.s32 	%r38, %r34, %r37;
	mul.lo.s32 	%r39, %r38, 48271;
	mul.lo.s32 	%r40, %r36, 3399;
	setp.lt.u32 	%p8, %r39, %r40;
	xor.b32  	%r41, %r40, 2147483647;
	neg.s32 	%r42, %r40;
	selp.b32 	%r43, %r41, %r42, %p8;
	add.s32 	%r44, %r43, %r39;
	add.s32 	%r45, %r44, -1;
	cvt.rn.f64.u32 	%fd1, %r45;
	div.rn.f64 	%fd2, %fd1, 0d41DFFFFFFF800000;
	mul.hi.u32 	%r46, %r44, -1131474031;
	shr.u32 	%r47, %r46, 15;
	mul.lo.s32 	%r48, %r47, 44488;
	sub.s32 	%r49, %r44, %r48;
	mul.lo.s32 	%r50, %r49, 48271;
	mul.lo.s32 	%r51, %r47, 3399;
	setp.lt.u32 	%p9, %r50, %r51;
	xor.b32  	%r52, %r51, 2147483647;
	neg.s32 	%r53, %r51;
	selp.b32 	%r54, %r52, %r53, %p9;
	add.s32 	%r55, %r50, %r54;
	add.s32 	%r56, %r55, -1;
	cvt.rn.f64.u32 	%fd3, %r56;
	div.rn.f64 	%fd4, %fd3, 0d41DFFFFFFF800000;
	mul.f64 	%fd5, %fd4, %fd4;
	fma.rn.f64 	%fd6, %fd2, %fd2, %fd5;
	setp.le.f64 	%p10, %fd6, 0d3FF0000000000000;
	selp.f64 	%fd7, 0d3FF0000000000000, 0d0000000000000000, %p10;
	mul.wide.s32 	%rd53, %r11, 8;
	add.s64 	%rd54, %rd1, %rd53;
	st.global.f64 	[%rd54], %fd7;
$L__BB3_10:
	add.s32 	%r96, %r96, 1;
	setp.ne.s32 	%p11, %r96, %r14;
	@%p11 bra 	$L__BB3_3;
	bra.uni 	$L__BB3_19;
$L__BB3_11:
	setp.lt.s32 	%p12, %r14, 1;
	@%p12 bra 	$L__BB3_19;
	mov.u32 	%r5, %tid.x;
	mul.hi.u32 	%r58, %r1, 3;
	sub.s32 	%r59, %r1, %r58;
	shr.u32 	%r60, %r59, 1;
	add.s32 	%r61, %r60, %r58;
	shr.u32 	%r62, %r61, 30;
	mul.lo.s32 	%r63, %r62, 2147483647;
	sub.s32 	%r64, %r1, %r63;
	max.u32 	%r65, %r64, 1;
	cvt.u64.u32 	%rd3, %r65;
	mov.b32 	%r95, 0;
$L__BB3_13:
	shl.b32 	%r66, %r95, 7;
	add.s32 	%r7, %r66, %r5;
	add.s32 	%r8, %r7, %r3;
	setp.eq.s32 	%p13, %r8, 0;
	mov.b64 	%rd82, 1;
	@%p13 bra 	$L__BB3_18;
	shl.b32 	%r67, %r8, 1;
	cvt.s64.s32 	%rd80, %r67;
	mov.b64 	%rd81, 48271;
	mov.b64 	%rd82, 1;
$L__BB3_15:
	and.b64  	%rd58, %rd80, 1;
	setp.eq.b64 	%p14, %rd58, 1;
	not.pred 	%p15, %p14;
	@%p15 bra 	$L__BB3_17;
	mul.lo.s64 	%rd59, %rd82, %rd81;
	mul.hi.u64 	%rd60, %rd59, 8589934597;
	sub.s64 	%rd61, %rd59, %rd60;
	shr.u64 	%rd62, %rd61, 1;
	add.s64 	%rd63, %rd62, %rd60;
	shr.u64 	%rd64, %rd63, 30;
	mul.lo.s64 	%rd65, %rd64, 2147483647;
	sub.s64 	%rd82, %rd59, %rd65;
$L__BB3_17:
	shr.u64 	%rd10, %rd80, 1;
	mul.lo.s64 	%rd66, %rd81, %rd81;
	mul.hi.u64 	%rd67, %rd66, -9223372032559808509;
	shr.u64 	%rd68, %rd67, 30;
	mul.lo.s64 	%rd69, %rd68, 2147483647;
	sub.s64 	%rd81, %rd66, %rd69;
	setp.gt.u64 	%p16, %rd80, 1;
	mov.u64 	%rd80, %rd10;
	@%p16 bra 	$L__BB3_15;
$L__BB3_18:
	mul.lo.s64 	%rd70, %rd82, %rd3;
	mul.hi.u64 	%rd71, %rd70, 8589934597;
	sub.s64 	%rd72, %rd70, %rd71;
	shr.u64 	%rd73, %rd72, 1;
	add.s64 	%rd74, %rd73, %rd71;
	shr.u64 	%rd75, %rd74, 30;
	cvt.u32.u64 	%r68, %rd75;
	mov.b64 	%rd76, 2147483647;
	cvt.u32.u64 	%r69, %rd76;
	mul.lo.s32 	%r70, %r68, %r69;
	cvt.u32.u64 	%r71, %rd70;
	sub.s32 	%r72, %r71, %r70;
	mul.hi.u32 	%r73, %r72, 1581746633;
	shr.u32 	%r74, %r73, 14;
	mul.lo.s32 	%r75, %r74, 44488;
	sub.s32 	%r76, %r72, %r75;
	mul.lo.s32 	%r77, %r76, 48271;
	mul.lo.s32 	%r78, %r74, 3399;
	setp.lt.u32 	%p17, %r77, %r78;
	xor.b32  	%r79, %r78, 2147483647;
	neg.s32 	%r80, %r78;
	selp.b32 	%r81, %r79, %r80, %p17;
	add.s32 	%r82, %r81, %r77;
	add.s32 	%r83, %r82, -1;
	cvt.rn.f64.u32 	%fd8, %r83;
	div.rn.f64 	%fd9, %fd8, 0d41DFFFFFFF800000;
	mul.hi.u32 	%r84, %r82, -1131474031;
	shr.u32 	%r85, %r84, 15;
	mul.lo.s32 	%r86, %r85, 44488;
	sub.s32 	%r87, %r82, %r86;
	mul.lo.s32 	%r88, %r87, 48271;
	mul.lo.s32 	%r89, %r85, 3399;
	setp.lt.u32 	%p18, %r88, %r89;
	xor.b32  	%r90, %r89, 2147483647;
	neg.s32 	%r91, %r89;
	selp.b32 	%r92, %r90, %r91, %p18;
	add.s32 	%r93, %r88, %r92;
	add.s32 	%r94, %r93, -1;
	cvt.rn.f64.u32 	%fd10, %r94;
	div.rn.f64 	%fd11, %fd10, 0d41DFFFFFFF800000;
	mul.f64 	%fd12, %fd11, %fd11;
	fma.rn.f64 	%fd13, %fd9, %fd9, %fd12;
	setp.le.f64 	%p19, %fd13, 0d3FF0000000000000;
	selp.f64 	%fd14, 0d3FF0000000000000, 0d0000000000000000, %p19;
	mul.wide.s32 	%rd77, %r7, 8;
	add.s64 	%rd78, %rd1, %rd77;
	st.global.f64 	[%rd78], %fd14;
	add.s32 	%r95, %r95, 1;
	setp.eq.s32 	%p20, %r95, %r14;
	@%p20 bra 	$L__BB3_19;
	bra.uni 	$L__BB3_13;
$L__BB3_19:
	ret;

}
	// .globl	_ZN3cub18CUB_300001_SM_10006detail6reduce28DeviceReduceSingleTileKernelINS2_10policy_hubIdjN4cuda3std3__44plusIdEEE10Policy1000EN6thrust24THRUST_300001_SM_1000_NS6detail15normal_iteratorINSD_10device_ptrIdEEEEPdjS9_ddNS7_10__identityEEEvT0_T1_T2_T3_T4_T6_
.visible .entry _ZN3cub18CUB_300001_SM_10006detail6reduce28DeviceReduceSingleTileKernelINS2_10policy_hubIdjN4cuda3std3__44plusIdEEE10Policy1000EN6thrust24THRUST_300001_SM_1000_NS6detail15normal_iteratorINSD_10device_ptrIdEEEEPdjS9_ddNS7_10__identityEEEvT0_T1_T2_T3_T4_T6_(
	.param .align 8 .b8 _ZN3cub18CUB_300001_SM_10006detail6reduce28DeviceReduceSingleTileKernelINS2_10policy_hubIdjN4cuda3std3__44plusIdEEE10Policy1000EN6thrust24THRUST_300001_SM_1000_NS6detail15normal_iteratorINSD_10device_ptrIdEEEEPdjS9_ddNS7_10__identityEEEvT0_T1_T2_T3_T4_T6__param_0[8],
	.param .u64 .ptr .align 1 _ZN3cub18CUB_300001_SM_10006detail6reduce28DeviceReduceSingleTileKernelINS2_10policy_hubIdjN4cuda3std3__44plusIdEEE10Policy1000EN6thrust24THRUST_300001_SM_1000_NS6detail15normal_iteratorINSD_10device_ptrIdEEEEPdjS9_ddNS7_10__identityEEEvT0_T1_T2_T3_T4_T6__param_1,
	.param .u32 _ZN3cub18CUB_300001_SM_10006detail6reduce28DeviceReduceSingleTileKernelINS2_10policy_hubIdjN4cuda3std3__44plusIdEEE10Policy1000EN6thrust24THRUST_300001_SM_1000_NS6detail15normal_iteratorINSD_10device_ptrIdEEEEPdjS9_ddNS7_10__identityEEEvT0_T1_T2_T3_T4_T6__param_2,
	.param .align 1 .b8 _ZN3cub18CUB_300001_SM_10006detail6reduce28DeviceReduceSingleTileKernelINS2_10policy_hubIdjN4cuda3std3__44plusIdEEE10Policy1000EN6thrust24THRUST_300001_SM_1000_NS6detail15normal_iteratorINSD_10device_ptrIdEEEEPdjS9_ddNS7_10__identityEEEvT0_T1_T2_T3_T4_T6__param_3[1],
	.param .f64 _ZN3cub18CUB_300001_SM_10006detail6reduce28DeviceReduceSingleTileKernelINS2_10policy_hubIdjN4cuda3std3__44plusIdEEE10Policy1000EN6thrust24THRUST_300001_SM_1000_NS6detail15normal_iteratorINSD_10device_ptrIdEEEEPdjS9_ddNS7_10__identityEEEvT0_T1_T2_T3_T4_T6__param_4,
	.param .align 1 .b8 _ZN3cub18CUB_300001_SM_10006detail6reduce28DeviceReduceSingleTileKernelINS2_10policy_hubIdjN4cuda3std3__44plusIdEEE10Policy1000EN6thrust24THRUST_300001_SM_1000_NS6detail15normal_iteratorINSD_10device_ptrIdEEEEPdjS9_ddNS7_10__identityEEEvT0_T1_T2_T3_T4_T6__param_5[1]
)
.maxntid 640
.minnctapersm 1
{
	.reg .pred 	%p<71>;
	.reg .b32 	%r<288>;
	.reg .b64 	%rd<114>;
	.reg .b64 	%fd<380>;
	// demoted variable
	.shared .align 8 .b8 _ZZN3cub18CUB_300001_SM_10006detail6reduce28DeviceReduceSingleTileKernelINS2_10policy_hubIdjN4cuda3std3__44plusIdEEE10Policy1000EN6thrust24THRUST_300001_SM_1000_NS6detail15normal_iteratorINSD_10device_ptrIdEEEEPdjS9_ddNS7_10__identityEEEvT0_T1_T2_T3_T4_T6_E12temp_storage[192];
	ld.param.u64 	%rd9, [_ZN3cub18CUB_300001_SM_10006detail6reduce28DeviceReduceSingleTileKernelINS2_10policy_hubIdjN4cuda3std3__44plusIdEEE10Policy1000EN6thrust24THRUST_300001_SM_1000_NS6detail15normal_iteratorINSD_10device_ptrIdEEEEPdjS9_ddNS7_10__identityEEEvT0_T1_T2_T3_T4_T6__param_0];
	ld.param.u64 	%rd10, [_ZN3cub18CUB_300001_SM_10006detail6reduce28DeviceReduceSingleTileKernelINS2_10policy_hubIdjN4cuda3std3__44plusIdEEE10Policy1000EN6thrust24THRUST_300001_SM_1000_NS6detail15normal_iteratorINSD_10device_ptrIdEEEEPdjS9_ddNS7_10__identityEEEvT0_T1_T2_T3_T4_T6__param_1];
	ld.param.u32 	%r51, [_ZN3cub18CUB_300001_SM_10006detail6reduce28DeviceReduceSingleTileKernelINS2_10policy_hubIdjN4cuda3std3__44plusIdEEE10Policy1000EN6thrust24THRUST_300001_SM_1000_NS6detail15normal_iteratorINSD_10device_ptrIdEEEEPdjS9_ddNS7_10__identityEEEvT0_T1_T2_T3_T4_T6__param_2];
	ld.param.f64 	%fd42, [_ZN3cub18CUB_300001_SM_10006detail6reduce28DeviceReduceSingleTileKernelINS2_10policy_hubIdjN4cuda3std3__44plusIdEEE10Policy1000EN6thrust24THRUST_300001_SM_1000_NS6detail15normal_iteratorINSD_10device_ptrIdEEEEPdjS9_ddNS7_10__identityEEEvT0_T1_T2_T3_T4_T6__param_4];
	cvta.to.global.u64 	%rd1, %rd10;
	setp.ne.s32 	%p1, %r51, 0;
	@%p1 bra 	$L__BB4_3;
	mov.u32 	%r270, %tid.x;
	setp.ne.s32 	%p70, %r270, 0;
	@%p70 bra 	$L__BB4_52;
	st.global.f64 	[%rd1], %fd42;
	bra.uni 	$L__BB4_52;
$L__BB4_3:
	cvta.to.global.u64 	%rd2, %rd9;
	setp.gt.u32 	%p2, %r51, 5119;
	@%p2 bra 	$L__BB4_28;
	mov.u32 	%r1, %tid.x;
	setp.ge.u32 	%p24, %r1, %r51;
	mov.f64 	%fd367, 0d0000000000000000;
	mov.u32 	%r274, %r1;
	@%p24 bra 	$L__BB4_6;
	mul.wide.u32 	%rd83, %r1, 8;
	add.s64 	%rd84, %rd2, %rd83;
	ld.global.f64 	%fd367, [%rd84];
	add.s32 	%r274, %r1, 640;
$L__BB4_6:
	setp.ge.u32 	%p25, %r274, %r51;
	@%p25 bra 	$L__BB4_19;
	not.b32 	%r146, %r274;
	add.s32 	%r147, %r51, %r146;
	mul.hi.u32 	%r148, %r147, -858993459;
	shr.u32 	%r149, %r148, 9;
	add.s32 	%r4, %r149, 1;
	and.b32  	%r5, %r4, 15;
	setp.lt.u32 	%p26, %r147, 9600;
	@%p26 bra 	$L__BB4_10;
	and.b32  	%r150, %r4, 16777200;
	neg.s32 	%r272, %r150;
	mul.wide.u32 	%rd85, %r274, 8;
	add.s64 	%rd86, %rd85, %rd2;
	add.s64 	%rd112, %rd86, 40960;
$L__BB4_9:
	.pragma "nounroll";
	ld.global.f64 	%fd181, [%rd112+-40960];
	add.f64 	%fd182, %fd367, %fd181;
	ld.global.f64 	%fd183, [%rd112+-35840];
	add.f64 	%fd184, %fd182, %fd183;
	ld.global.f64 	%fd185, [%rd112+-30720];
	add.f64 	%fd186, %fd184, %fd185;
	ld.global.f64 	%fd187, [%rd112+-25600];
	add.f64 	%fd188, %fd186, %fd187;
	ld.global.f64 	%fd189, [%rd112+-20480];
	add.f64 	%fd190, %fd188, %fd189;
	ld.global.f64 	%fd191, [%rd112+-15360];
	add.f64 	%fd192, %fd190, %fd191;
	ld.global.f64 	%fd193, [%rd112+-10240];
	add.f64 	%fd194, %fd192, %fd193;
	ld.global.f64 	%fd195, [%rd112+-5120];
	add.f64 	%fd196, %fd194, %fd195;
	ld.global.f64 	%fd197, [%rd112];
	add.f64 	%fd198, %fd196, %fd197;
	ld.global.f64 	%fd199, [%rd112+5120];
	add.f64 	%fd200, %fd198, %fd199;
	ld.global.f64 	%fd201, [%rd112+10240];
	add.f64 	%fd202, %fd200, %fd201;
	ld.global.f64 	%fd203, [%rd112+15360];
	add.f64 	%fd204, %fd202, %fd203;
	ld.global.f64 	%fd205, [%rd112+20480];
	add.f64 	%fd206, %fd204, %fd205;
	ld.global.f64 	%fd207, [%rd112+25600];
	add.f64 	%fd208, %fd206, %fd207;
	ld.global.f64 	%fd209, [%rd112+30720];
	add.f64 	%fd210, %fd208, %fd209;
	ld.global.f64 	%fd211, [%rd112+35840];
	add.f64 	%fd367, %fd210, %fd211;
	add.s32 	%r274, %r274, 10240;
	add.s32 	%r272, %r272, 16;
	add.s64 	%rd112, %rd112, 81920;
	setp.ne.s32 	%p27, %r272, 0;
	@%p27 bra 	$L__BB4_9;
$L__BB4_10:
	setp.eq.s32 	%p28, %r5, 0;
	@%p28 bra 	$L__BB4_19;
	and.b32  	%r12, %r4, 7;
	setp.lt.u32 	%p29, %r5, 8;
	@%p29 bra 	$L__BB4_13;
	mul.wide.u32 	%rd87, %r274, 8;
	add.s64 	%rd88, %rd2, %rd87;
	ld.global.f64 	%fd213, [%rd88];
	add.f64 	%fd214, %fd367, %fd213;
	ld.global.f64 	%fd215, [%rd88+5120];
	add.f64 	%fd216, %fd214, %fd215;
	ld.global.f64 	%fd217, [%rd88+10240];
	add.f64 	%fd218, %fd216, %fd217;
	ld.global.f64 	%fd219, [%rd88+15360];
	add.f64 	%fd220, %fd218, %fd219;
	ld.global.f64 	%fd221, [%rd88+20480];
	add.f64 	%fd222, %fd220, %fd221;
	ld.global.f64 	%fd223, [%rd88+25600];
	add.f64 	%fd224, %fd222, %fd223;
	ld.global.f64 	%fd225, [%rd88+30720];
	add.f64 	%fd226, %fd224, %fd225;
	ld.global.f64 	%fd227, [%rd88+35840];
	add.f64 	%fd367, %fd226, %fd227;
	add.s32 	%r274, %r274, 5120;
$L__BB4_13:
	setp.eq.s32 	%p30, %r12, 0;
	@%p30 bra 	$L__BB4_19;
	and.b32  	%r15, %r4, 3;
	setp.lt.u32 	%p31, %r12, 4;
	@%p31 bra 	$L__BB4_16;
	mul.wide.u32 	%rd89, %r274, 8;
	add.s64 	%rd90, %rd2, %rd89;
	ld.global.f64 	%fd229, [%rd90];
	add.f64 	%fd230, %fd367, %fd229;
	ld.global.f64 	%fd231, [%rd90+5120];
	add.f64 	%fd232, %fd230, %fd231;
	ld.global.f64 	%fd233, [%rd90+10240];
	add.f64 	%fd234, %fd232, %fd233;
	ld.global.f64 	%fd235, [%rd90+15360];
	add.f64 	%fd367, %fd234, %fd235;
	add.s32 	%r274, %r274, 2560;
$L__BB4_16:
	setp.eq.s32 	%p32, %r15, 0;
	@%p32 bra 	$L__BB4_19;
	mul.wide.u32 	%rd91, %r274, 8;
	add.s64 	%rd113, %rd2, %rd91;
	neg.s32 	%r277, %r15;
$L__BB4_18:
	.pragma "nounroll";
	ld.global.f64 	%fd236, [%rd113];
	add.f64 	%fd367, %fd367, %fd236;
	add.s64 	%rd113, %rd113, 5120;
	add.s32 	%r277, %r277, 1;
	setp.ne.s32 	%p33, %r277, 0;
	@%p33 bra 	$L__BB4_18;
$L__BB4_19:
	setp.lt.u32 	%p34, %r51, 640;
	@%p34 bra 	$L__BB4_24;
	// begin inline asm
	mov.u32 %r214, %laneid;
	// end inline asm
	mov.b64 	%rd102, %fd367;
	mov.b64 	{%r216, %r221}, %rd102;
	mov.b32 	%r222, 1;
	mov.b32 	%r263, 31;
	mov.b32 	%r264, -1;
	// begin inline asm
	shfl.sync.down.b32 %r215, %r216, %r222, %r263, %r264;
	// end inline asm
	// begin inline asm
	shfl.sync.down.b32 %r220, %r221, %r222, %r263, %r264;
	// end inline asm
	mov.b64 	%rd103, {%r215, %r220};
	mov.b64 	%fd307, %rd103;
	setp.gt.s32 	%p62, %r214, 30;
	add.f64 	%fd308, %fd367, %fd307;
	selp.f64 	%fd309, %fd367, %fd308, %p62;
	mov.b64 	%rd104, %fd309;
	mov.b64 	{%r226, %r231}, %rd104;
	mov.b32 	%r232, 2;
	// begin inline asm
	shfl.sync.down.b32 %r225, %r226, %r232, %r263, %r264;
	// end inline asm
	// begin inline asm
	shfl.sync.down.b32 %r230, %r231, %r232, %r263, %r264;
	// end inline asm
	mov.b64 	%rd105, {%r225, %r230};
	mov.b64 	%fd310, %rd105;
	setp.gt.s32 	%p63, %r214, 29;
	add.f64 	%fd311, %fd309, %fd310;
	selp.f64 	%fd312, %fd309, %fd311, %p63;
	mov.b64 	%rd106, %fd312;
	mov.b64 	{%r236, %r241}, %rd106;
	mov.b32 	%r242, 4;
	// begin inline asm
	shfl.sync.down.b32 %r235, %r236, %r242, %r263, %r264;
	// end inline asm
	// begin inline asm
	shfl.sync.down.b32 %r240, %r241, %r242, %r263, %r264;
	// end inline asm
	mov.b64 	%rd107, {%r235, %r240};
	mov.b64 	%fd313, %rd107;
	setp.gt.s32 	%p64, %r214, 27;
	add.f64 	%fd314, %fd312, %fd313;
	selp.f64 	%fd315, %fd312, %fd314, %p64;
	mov.b64 	%rd108, %fd315;
	mov.b64 	{%r246, %r251}, %rd108;
	mov.b32 	%r252, 8;
	// begin inline asm
	shfl.sync.down.b32 %r245, %r246, %r252, %r263, %r264;
	// end inline asm
	// begin inline asm
	shfl.sync.down.b32 %r250, %r251, %r252, %r263, %r264;
	// end inline asm
	mov.b64 	%rd109, {%r245, %r250};
	mov.b64 	%fd316, %rd109;
	setp.gt.s32 	%p65, %r214, 23;
	add.f64 	%fd317, %fd315, %fd316;
	selp.f64 	%fd318, %fd315, %fd317, %p65;
	mov.b64 	%rd110, %fd318;
	mov.b64 	{%r256, %r261}, %rd110;
	mov.b32 	%r262, 16;
	// begin inline asm
	shfl.sync.down.b32 %r255, %r256, %r262, %r263, %r264;
	// end inline asm
	// begin inline asm
	shfl.sync.down.b32 %r260, %r261, %r262, %r263, %r264;
	// end inline asm
	mov.b64 	%rd111, {%r255, %r260};
	mov.b64 	%fd319, %rd111;
	setp.gt.s32 	%p66, %r214, 15;
	add.f64 	%fd16, %fd318, %fd319;
	selp.f64 	%fd379, %fd318, %fd16, %p66;
	setp.ne.s32 	%p67, %r214, 0;
	@%p67 bra 	$L__BB4_22;
	shr.u32 	%r265, %r1, 2;
	and.b32  	%r266, %r265, 248;
	mov.u32 	%r267, _ZZN3cub18CUB_300001_SM_10006detail6reduce28DeviceReduceSingleTileKernelINS2_10policy_hubIdjN4cuda3std3__44plusIdEEE10Policy1000EN6thrust24THRUST_300001_SM_1000_NS6detail15normal_iteratorINSD_10device_ptrIdEEEEPdjS9_ddNS7_10__identityEEEvT0_T1_T2_T3_T4_T6_E12temp_storage;
	add.s32 	%r268, %r267, %r266;
	st.shared.f64 	[%r268+24], %fd16;
$L__BB4_22:
	bar.sync 	0;
	setp.ne.s32 	%p68, %r1, 0;
	@%p68 bra 	$L__BB4_50;
	ld.shared.f64 	%fd320, [_ZZN3cub18CUB_300001_SM_10006detail6reduce28DeviceReduceSingleTileKernelINS2_10policy_hubIdjN4cuda3std3__44plusIdEEE10Policy1000EN6thrust24THRUST_300001_SM_1000_NS6detail15normal_iteratorINSD_10device_ptrIdEEEEPdjS9_ddNS7_10__identityEEEvT0_T1_T2_T3_T4_T6_E12temp_storage+32];
	add.f64 	%fd321, %fd379, %fd320;
	ld.shared.f64 	%fd322, [_ZZN3cub18CUB_300001_SM_10006detail6reduce28DeviceReduceSingleTileKernelINS2_10policy_hubIdjN4cuda3std3__44plusIdEEE10Policy1000EN6thrust24THRUST_300001_SM_1000_NS6detail15normal_iteratorINSD_10device_ptrIdEEEEPdjS9_ddNS7_10__identityEEEvT0_T1_T2_T3_T4_T6_E12temp_storage+40];
	add.f64 	%fd323, %fd321, %fd322;
	ld.shared.f64 	%fd324, [_ZZN3cub18CUB_300001_SM_10006detail6reduce28DeviceReduceSingleTileKernelINS2_10policy_hubIdjN4cuda3std3__44plusIdEEE10Policy1000EN6thrust24THRUST_300001_SM_1000_NS6detail15normal_iteratorINSD_10device_ptrIdEEEEPdjS9_ddNS7_10__identityEEEvT0_T1_T2_T3_T4_T6_E12temp_storage+48];
	add.f64 	%fd325, %fd323, %fd324;
	ld.shared.f64 	%fd326, [_ZZN3cub18CUB_300001_SM_10006detail6reduce28DeviceReduceSingleTileKernelINS2_10policy_hubIdjN4cuda3std3__44plusIdEEE10Policy1000EN6thrust24THRUST_300001_SM_1000_NS6detail15normal_iteratorINSD_10device_ptrIdEEEEPdjS9_ddNS7_10__identityEEEvT0_T1_T2_T3_T4_T6_E12temp_storage+56];
	add.f64 	%fd327, %fd325, %fd326;
	ld.shared.f64 	%fd328, [_ZZN3cub18CUB_300001_SM_10006detail6reduce28DeviceReduceSingleTileKernelINS2_10policy_hubIdjN4cuda3std3__44plusIdEEE10Policy1000EN6thrust24THRUST_300001_SM_1000_NS6detail15normal_iteratorINSD_10device_ptrIdEEEEPdjS9_ddNS7_10__identityEEEvT0_T1_T2_T3_T4_T6_E12temp_storage+64];
	add.f64 	%fd329, %fd327, %fd328;
	ld.shared.f64 	%fd330, [_ZZN3cub18CUB_300001_SM_10006detail6reduce28DeviceReduceSingleTileKernelINS2_10policy_hubIdjN4cuda3std3__44plusIdEEE10Policy1000EN6thrust24THRUST_300001_SM_1000_NS6detail15normal_iteratorINSD_10device_ptrIdEEEEPdjS9_ddNS7_10__identityEEEvT0_T1_T2_T3_T4_T6_E12temp_storage+72];
	add.f64 	%fd331, %fd329, %fd330;
	ld.shared.f64 	%fd332, [_ZZN3cub18CUB_300001_SM_10006detail6reduce28DeviceReduceSingleTileKernelINS2_10policy_hubIdjN4cuda3std3__44plusIdEEE10Policy1000EN6thrust24THRUST_300001_SM_1000_NS6detail15normal_iteratorINSD_10device_ptrIdEEEEPdjS9_ddNS7_10__identityEEEvT0_T1_T2_T3_T4_T6_E12temp_storage+80];
	add.f64 	%fd333, %fd331, %fd332;
	ld.shared.f64 	%fd334, [_ZZN3cub18CUB_300001_SM_10006detail6reduce28DeviceReduceSingleTileKernelINS2_10policy_hubIdjN4cuda3std3__44plusIdEEE10Policy1000EN6thrust24THRUST_300001_SM_1000_NS6detail15normal_iteratorINSD_10device_ptrIdEEEEPdjS9_ddNS7_10__identityEEEvT0_T1_T2_T3_T4_T6_E12temp_storage+88];
	add.f64 	%fd335, %fd333, %fd334;
	ld.shared.f64 	%fd336, [_ZZN3cub18CUB_300001_SM_10006detail6reduce28DeviceReduceSingleTileKernelINS2_10policy_hubIdjN4cuda3std3__44plusIdEEE10Policy1000EN6thrust24THRUST_300001_SM_1000_NS6detail15normal_iteratorINSD_10device_ptrIdEEEEPdjS9_ddNS7_10__identityEEEvT0_T1_T2_T3_T4_T6_E12temp_storage+96];
	add.f64 	%fd337, %fd335, %fd336;
	ld.shared.f64 	%fd338, [_ZZN3cub18CUB_300001_SM_10006detail6reduce28DeviceReduceSingleTileKernelINS2_10policy_hubIdjN4cuda3std3__44plusIdEEE10Policy1000EN6thrust24THRUST_300001_SM_1000_NS6detail15normal_iteratorINSD_10device_ptrIdEEEEPdjS9_ddNS7_10__identityEEEvT0_T1_T2_T3_T4_T6_E12temp_storage+104];
	add.f64 	%fd339, %fd337, %fd338;
	ld.shared.f64 	%fd340, [_ZZN3cub18CUB_300001_SM_10006detail6reduce28DeviceReduceSingleTileKernelINS2_10policy_hubIdjN4cuda3std3__44plusIdEEE10Policy1000EN6thrust24THRUST_300001_SM_1000_NS6detail15normal_iteratorINSD_10device_ptrIdEEEEPdjS9_ddNS7_10__identityEEEvT0_T1_T2_T3_T4_T6_E12temp_storage+112];
	add.f64 	%fd341, %fd339, %fd340;
	ld.shared.f64 	%fd342, [_ZZN3cub18CUB_300001_SM_10006detail6reduce28DeviceReduceSingleTileKernelINS2_10policy_hubIdjN4cuda3std3__44plusIdEEE10Policy1000EN6thrust24THRUST_300001_SM_1000_NS6detail15normal_iteratorINSD_10device_ptrIdEEEEPdjS9_ddNS7_10__identityEEEvT0_T1_T2_T3_T4_T6_E12temp_storage+120];
	add.f64 	%fd343, %fd341, %fd342;
	ld.shared.f64 	%fd344, [_ZZN3cub18CUB_300001_SM_10006detail6reduce28DeviceReduceSingleTileKernelINS2_10policy_hubIdjN4cuda3std3__44plusIdEEE10Policy1000EN6thrust24THRUST_300001_SM_1000_NS6detail15normal_iteratorINSD_10device_ptrIdEEEEPdjS9_ddNS7_10__identityEEEvT0_T1_T2_T3_T4_T6_E12temp_storage+128];
	add.f64 	%fd345, %fd343, %fd344;
	ld.shared.f64 	%fd346, [_ZZN3cub18CUB_300001_SM_10006detail6reduce28DeviceReduceSingleTileKernelINS2_10policy_hubIdjN4cuda3std3__44plusIdEEE10Policy1000EN6thrust24THRUST_300001_SM_1000_NS6detail15normal_iteratorINSD_10device_ptrIdEEEEPdjS9_ddNS7_10__identityEEEvT0_T1_T2_T3_T4_T6_E12temp_storage+136];
	add.f64 	%fd347, %fd345, %fd346;
	ld.shared.f64 	%fd348, [_ZZN3cub18CUB_300001_SM_10006detail6reduce28DeviceReduceSingleTileKernelINS2_10policy_hubIdjN4cuda3std3__44plusIdEEE10Policy1000EN6thrust24THRUST_300001_SM_1000_NS6detail15normal_iteratorINSD_10device_ptrIdEEEEPdjS9_ddNS7_10__identityEEEvT0_T1_T2_T3_T4_T6_E12temp_storage+144];
	add.f64 	%fd349, %fd347, %fd348;
	ld.shared.f64 	%fd350, [_ZZN3cub18CUB_300001_SM_10006detail6reduce28DeviceReduceSingleTileKernelINS2_10policy_hubIdjN4cuda3std3__44plusIdEEE10Policy1000EN6thrust24THRUST_300001_SM_1000_NS6detail15normal_iteratorINSD_10device_ptrIdEEEEPdjS9_ddNS7_10__identityEEEvT0_T1_T2_T3_T4_T6_E12temp_storage+152];
	add.f64 	%fd351, %fd349, %fd350;
	ld.shared.f64 	%fd352, [_ZZN3cub18CUB_300001_SM_10006detail6reduce28DeviceReduceSingleTileKernelINS2_10policy_hubIdjN4cuda3std3__44plusIdEEE10Policy1000EN6thrust24THRUST_300001_SM_1000_NS6detail15normal_iteratorINSD_10device_ptrIdEEEEPdjS9_ddNS7_10__identityEEEvT0_T1_T2_T3_T4_T6_E12temp_storage+160];
	add.f64 	%fd353, %fd351, %fd352;
	ld.shared.f64 	%fd354, [_ZZN3cub18CUB_300001_SM_10006detail6reduce28DeviceReduceSingleTileKernelINS2_10policy_hubIdjN4cuda3std3__44plusIdEEE10Policy1000EN6thrust24THRUST_300001_SM_1000_NS6detail15normal_iteratorINSD_10device_ptrIdEEEEPdjS9_ddNS7_10__identityEEEvT0_T1_T2_T3_T4_T6_E12temp_storage+168];
	add.f64 	%fd355, %fd353, %fd354;
	ld.shared.f64 	%fd356, [_ZZN3cub18CUB_300001_SM_10006detail6reduce28DeviceReduceSingleTileKernelINS2_10policy_hubIdjN4cuda3std3__44plusIdEEE10Policy1000EN6thrust24THRUST_300001_SM_1000_NS6detail15normal_iteratorINSD_10device_ptrIdEEEEPdjS9_ddNS7_10__identityEEEvT0_T1_T2_T3_T4_T6_E12temp_storage+176];
	add.f64 	%fd379, %fd355, %fd356;
	bra.uni 	$L__BB4_50;
$L__BB4_24:
	// begin inline asm
	mov.u32 %r151, %laneid;
	// end inline asm
	and.b32  	%r202, %r1, 992;
	add.s32 	%r203, %r202, 32;
	setp.gt.u32 	%p35, %r203, %r51;
	not.b32 	%r204, %r202;
	add.s32 	%r205, %r51, %r204;
	selp.b32 	%r200, %r205, 31, %p35;
	mov.b64 	%rd92, %fd367;
	mov.b64 	{%r153, %r158}, %rd92;
	mov.b32 	%r159, 1;
	mov.b32 	%r201, -1;
	// begin inline asm
	shfl.sync.down.b32 %r152, %r153, %r159, %r200, %r201;
	// end inline asm
	// begin inline asm
	shfl.sync.down.b32 %r157, %r158, %r159, %r200, %r201;
	// end inline asm
	mov.b64 	%rd93, {%r152, %r157};
	mov.b64 	%fd237, %rd93;
	setp.lt.s32 	%p36, %r151, %r200;
	add.f64 	%fd238, %fd367, %fd237;
	selp.f64 	%fd239, %fd238, %fd367, %p36;
	mov.b64 	%rd94, %fd239;
	mov.b64 	{%r163, %r168}, %rd94;
	mov.b32 	%r169, 2;
	// begin inline asm
	shfl.sync.down.b32 %r162, %r163, %r169, %r200, %r201;
	// end inline asm
	// begin inline asm
	shfl.sync.down.b32 %r167, %r168, %r169, %r200, %r201;
	// end inline asm
	mov.b64 	%rd95, {%r162, %r167};
	mov.b64 	%fd240, %rd95;
	add.s32 	%r206, %r151, 2;
	setp.gt.s32 	%p37, %r206, %r200;
	add.f64 	%fd241, %fd239, %fd240;
	selp.f64 	%fd242, %fd239, %fd241, %p37;
	mov.b64 	%rd96, %fd242;
	mov.b64 	{%r173, %r178}, %rd96;
	mov.b32 	%r179, 4;
	// begin inline asm
	shfl.sync.down.b32 %r172, %r173, %r179, %r200, %r201;
	// end inline asm
	// begin inline asm
	shfl.sync.down.b32 %r177, %r178, %r179, %r200, %r201;
	// end inline asm
	mov.b64 	%rd97, {%r172, %r177};
	mov.b64 	%fd243, %rd97;
	add.s32 	%r207, %r151, 4;
	setp.gt.s32 	%p38, %r207, %r200;
	add.f64 	%fd244, %fd242, %fd243;
	selp.f64 	%fd245, %fd242, %fd244, %p38;
	mov.b64 	%rd98, %fd245;
	mov.b64 	{%r183, %r188}, %rd98;
	mov.b32 	%r189, 8;
	// begin inline asm
	shfl.sync.down.b32 %r182, %r183, %r189, %r200, %r201;
	// end inline asm
	// begin inline asm
	shfl.sync.down.b32 %r187, %r188, %r189, %r200, %r201;
	// end inline asm
	mov.b64 	%rd99, {%r182, %r187};
	mov.b64 	%fd246, %rd99;
	add.s32 	%r208, %r151, 8;
	setp.gt.s32 	%p39, %r208, %r200;
	add.f64 	%fd247, %fd245, %fd246;
	selp.f64 	%fd248, %fd245, %fd247, %p39;
	mov.b64 	%rd100, %fd248;
	mov.b64 	{%r193, %r198}, %rd100;
	mov.b32 	%r199, 16;
	// begin inline asm
	shfl.sync.down.b32 %r192, %r193, %r199, %r200, %r201;
	// end inline asm
	// begin inline asm
	shfl.sync.down.b32 %r197, %r198, %r199, %r200, %r201;
	// end inline asm
	mov.b64 	%rd101, {%r192, %r197};
	mov.b64 	%fd249, %rd101;
	add.s32 	%r209, %r151, 16;
	setp.gt.s32 	%p40, %r209, %r200;
	add.f64 	%fd250, %fd248, %fd249;
	selp.f64 	%fd379, %fd248, %fd250, %p40;
	setp.ne.s32 	%p41, %r151, 0;
	@%p41 bra 	$L__BB4_26;
	shr.u32 	%r210, %r1, 2;
	and.b32  	%r211, %r210, 248;
	mov.u32 	%r212, _ZZN3cub18CUB_300001_SM_10006detail6reduce28DeviceReduceSingleTileKernelINS2_10policy_hubIdjN4cuda3std3__44plusIdEEE10Policy1000EN6thrust24THRUST_300001_SM_1000_NS6detail15normal_iteratorINSD_10device_ptrIdEEEEPdjS9_ddNS7_10__identityEEEvT0_T1_T2_T3_T4_T6_E12temp_storage;
	add.s32 	%r213, %r212, %r211;
	st.shared.f64 	[%r213+24], %fd379;
$L__BB4_26:
	bar.sync 	0;
	setp.ne.s32 	%p42, %r1, 0;
	@%p42 bra 	$L__BB4_50;
	setp.gt.u32 	%p43, %r51, 32;
	ld.shared.f64 	%fd251, [_ZZN3cub18CUB_300001_SM_10006detail6reduce28DeviceReduceSingleTileKernelINS2_10policy_hubIdjN4cuda3std3__44plusIdEEE10Policy1000EN6thrust24THRUST_300001_SM_1000_NS6detail15normal_iteratorINSD_10device_ptrIdEEEEPdjS9_ddNS7_10__identityEEEvT0_T1_T2_T3_T4_T6_E12temp_storage+32];
	add.f64 	%fd252, %fd379, %fd251;
	selp.f64 	%fd253, %fd252, %fd379, %p43;
	setp.gt.u32 	%p44, %r51, 64;
	ld.shared.f64 	%fd254, [_ZZN3cub18CUB_300001_SM_10006detail6reduce28DeviceReduceSingleTileKernelINS2_10policy_hubIdjN4cuda3std3__44plusIdEEE10Policy1000EN6thrust24THRUST_300001_SM_1000_NS6detail15normal_iteratorINSD_10device_ptrIdEEEEPdjS9_ddNS7_10__identityEEEvT0_T1_T2_T3_T4_T6_E12temp_storage+40];
	add.f64 	%fd255, %fd254, %fd253;
	selp.f64 	%fd256, %fd255, %fd253, %p44;
	setp.gt.u32 	%p45, %r51, 96;
	ld.shared.f64 	%fd257, [_ZZN3cub18CUB_300001_SM_10006detail6reduce28DeviceReduceSingleTileKernelINS2_10policy_hubIdjN4cuda3std3__44plusIdEEE10Policy1000EN6thrust24THRUST_300001_SM_1000_NS6detail15normal_iteratorINSD_10device_ptrIdEEEEPdjS9_ddNS7_10__identityEEEvT0_T1_T2_T3_T4_T6_E12temp_storage+48];
	add.f64 	%fd258, %fd257, %fd256;
	selp.f64 	%fd259, %fd258, %fd256, %p45;
	setp.gt.u32 	%p46, %r51, 128;
	ld.shared.f64 	%fd260, [_ZZN3cub18CUB_300001_SM_10006detail6reduce28DeviceReduceSingleTileKernelINS2_10policy_hubIdjN4cuda3std3__44plusIdEEE10Policy1000EN6thrust24THRUST_300001_SM_1000_NS6detail15normal_iteratorINSD_10device_ptrIdEEEEPdjS9_ddNS7_10__identityEEEvT0_T1_T2_T3_T4_T6_E12temp_storage+56];
	add.f64 	%fd261, %fd260, %fd259;
	selp.f64 	%fd262, %fd261, %fd259, %p46;
	setp.gt.u32 	%p47, %r51, 160;
	ld.shared.f64 	%fd263, [_ZZN3cub18CUB_300001_SM_10006detail6reduce28DeviceReduceSingleTileKernelINS2_10policy_hubIdjN4cuda3std3__44plusIdEEE10Policy1000EN6thrust24THRUST_300001_SM_1000_NS6detail15normal_iteratorINSD_10device_ptrIdEEEEPdjS9_ddNS7_10__identityEEEvT0_T1_T2_T3_T4_T6_E12temp_storage+64];
	add.f64 	%fd264, %fd263, %fd262;
	selp.f64 	%fd265, %fd264, %fd262, %p47;
	setp.gt.u32 	%p48, %r51, 192;
	ld.shared.f64 	%fd266, [_ZZN3cub18CUB_300001_SM_10006detail6reduce28DeviceReduceSingleTileKernelINS2_10policy_hubIdjN4cuda3std3__44plusIdEEE10Policy1000EN6thrust24THRUST_300001_SM_1000_NS6detail15normal_iteratorINSD_10device_ptrIdEEEEPdjS9_ddNS7_10__identityEEEvT0_T1_T2_T3_T4_T6_E12temp_storage+72];
	add.f64 	%fd267, %fd266, %fd265;
	selp.f64 	%fd268, %fd267, %fd265, %p48;
	setp.gt.u32 	%p49, %r51, 224;
	ld.shared.f64 	%fd269, [_ZZN3cub18CUB_300001_SM_10006detail6reduce28DeviceReduceSingleTileKernelINS2_10policy_hubIdjN4cuda3std3__44plusIdEEE10Policy1000EN6thrust24THRUST_300001_SM_1000_NS6detail15normal_iteratorINSD_10device_ptrIdEEEEPdjS9_ddNS7_10__identityEEEvT0_T1_T2_T3_T4_T6_E12temp_storage+80];
	add.f64 	%fd270, %fd269, %fd268;
	selp.f64 	%fd271, %fd270, %fd268, %p49;
	setp.gt.u32 	%p50, %r51, 256;
	ld.shared.f64 	%fd272, [_ZZN3cub18CUB_300001_SM_10006detail6reduce28DeviceReduceSingleTileKernelINS2_10policy_hubIdjN4cuda3std3__44plusIdEEE10Policy1000EN6thrust24THRUST_300001_SM_1000_NS6detail15normal_iteratorINSD_10device_ptrIdEEEEPdjS9_ddNS7_10__identityEEEvT0_T1_T2_T3_T4_T6_E12temp_storage+88];
	add.f64 	%fd273, %fd272, %fd271;
	selp.f64 	%fd274, %fd273, %fd271, %p50;
	setp.gt.u32 	%p51, %r51, 288;
	ld.shared.f64 	%fd275, [_ZZN3cub18CUB_300001_SM_10006detail6reduce28DeviceReduceSingleTileKernelINS2_10policy_hubIdjN4cuda3std3__44plusIdEEE10Policy1000EN6thrust24THRUST_300001_SM_1000_NS6detail15normal_iteratorINSD_10device_ptrIdEEEEPdjS9_ddNS7_10__identityEEEvT0_T1_T2_T3_T4_T6_E12temp_storage+96];
	add.f64 	%fd276, %fd275, %fd274;
	selp.f64 	%fd277, %fd276, %fd274, %p51;
	setp.gt.u32 	%p52, %r51, 320;
	ld.shared.f64 	%fd278, [_ZZN3cub18CUB_300001_SM_10006detail6reduce28DeviceReduceSingleTileKernelINS2_10policy_hubIdjN4cuda3std3__44plusIdEEE10Policy1000EN6thrust24THRUST_300001_SM_1000_NS6detail15normal_iteratorINSD_10device_ptrIdEEEEPdjS9_ddNS7_10__identityEEEvT0_T1_T2_T3_T4_T6_E12temp_storage+104];
	add.f64 	%fd279, %fd278, %fd277;
	selp.f64 	%fd280, %fd279, %fd277, %p52;
	setp.gt.u32 	%p53, %r51, 352;
	ld.shared.f64 	%fd281, [_ZZN3cub18CUB_300001_SM_10006detail6reduce28DeviceReduceSingleTileKernelINS2_10policy_hubIdjN4cuda3std3__44plusIdEEE10Policy1000EN6thrust24THRUST_300001_SM_1000_NS6detail15normal_iteratorINSD_10device_ptrIdEEEEPdjS9_ddNS7_10__identityEEEvT0_T1_T2_T3_T4_T6_E12temp_storage+112];
	add.f64 	%fd282, %fd281, %fd280;
	selp.f64 	%fd283, %fd282, %fd280, %p53;
	setp.gt.u32 	%p54, %r51, 384;
	ld.shared.f64 	%fd284, [_ZZN3cub18CUB_300001_SM_10006detail6reduce28DeviceReduceSingleTileKernelINS2_10policy_hubIdjN4cuda3std3__44plusIdEEE10Policy1000EN6thrust24THRUST_300001_SM_1000_NS6detail15normal_iteratorINSD_10device_ptrIdEEEEPdjS9_ddNS7_10__identityEEEvT0_T1_T2_T3_T4_T6_E12temp_storage+120];
	add.f64 	%fd285, %fd284, %fd283;
	selp.f64 	%fd286, %fd285, %fd283, %p54;
	setp.gt.u32 	%p55, %r51, 416;
	ld.shared.f64 	%fd287, [_ZZN3cub18CUB_300001_SM_10006detail6reduce28DeviceReduceSingleTileKernelINS2_10policy_hubIdjN4cuda3std3__44plusIdEEE10Policy1000EN6thrust24THRUST_300001_SM_1000_NS6detail15normal_iteratorINSD_10device_ptrIdEEEEPdjS9_ddNS7_10__identityEEEvT0_T1_T2_T3_T4_T6_E12temp_storage+128];
	add.f64 	%fd288, %fd287, %fd286;
	selp.f64 	%fd289, %fd288, %fd286, %p55;
	setp.gt.u32 	%p56, %r51, 448;
	ld.shared.f64 	%fd290, [_ZZN3cub18CUB_300001_SM_10006detail6reduce28DeviceReduceSingleTileKernelINS2_10policy_hubIdjN4cuda3std3__44plusIdEEE10Policy1000EN6thrust24THRUST_300001_SM_1000_NS6detail15normal_iteratorINSD_10device_ptrIdEEEEPdjS9_ddNS7_10__identityEEEvT0_T1_T2_T3_T4_T6_E12temp_storage+136];
	add.f64 	%fd291, %fd290, %fd289;
	selp.f64 	%fd292, %fd291, %fd289, %p56;
	setp.gt.u32 	%p57, %r51, 480;
	ld.shared.f64 	%fd293, [_ZZN3cub18CUB_300001_SM_10006detail6reduce28DeviceReduceSingleTileKernelINS2_10policy_hubIdjN4cuda3std3__44plusIdEEE10Policy1000EN6thrust24THRUST_300001_SM_1000_NS6detail15normal_iteratorINSD_10device_ptrIdEEEEPdjS9_ddNS7_10__identityEEEvT0_T1_T2_T3_T4_T6_E12temp_storage+144];
	add.f64 	%fd294, %fd293, %fd292;
	selp.f64 	%fd295, %fd294, %fd292, %p57;
	setp.gt.u32 	%p58, %r51, 512;
	ld.shared.f64 	%fd296, [_ZZN3cub18CUB_300001_SM_10006detail6reduce28DeviceReduceSingleTileKernelINS2_10policy_hubIdjN4cuda3std3__44plusIdEEE10Policy1000EN6thrust24THRUST_300001_SM_1000_NS6detail15normal_iteratorINSD_10device_ptrIdEEEEPdjS9_ddNS7_10__identityEEEvT0_T1_T2_T3_T4_T6_E12temp_storage+152];
	add.f64 	%fd297, %fd296, %fd295;
	selp.f64 	%fd298, %fd297, %fd295, %p58;
	setp.gt.u32 	%p59, %r51, 544;
	ld.shared.f64 	%fd299, [_ZZN3cub18CUB_300001_SM_10006detail6reduce28DeviceReduceSingleTileKernelINS2_10policy_hubIdjN4cuda3std3__44plusIdEEE10Policy1000EN6thrust24THRUST_300001_SM_1000_NS6detail15normal_iteratorINSD_10device_ptrIdEEEEPdjS9_ddNS7_10__identityEEEvT0_T1_T2_T3_T4_T6_E12temp_storage+160];
	add.f64 	%fd300, %fd299, %fd298;
	selp.f64 	%fd301, %fd300, %fd298, %p59;
	setp.gt.u32 	%p60, %r51, 576;
	ld.shared.f64 	%fd302, [_ZZN3cub18CUB_300001_SM_10006detail6reduce28DeviceReduceSingleTileKernelINS2_10policy_hubIdjN4cuda3std3__44plusIdEEE10Policy1000EN6thrust24THRUST_300001_SM_1000_NS6detail15normal_iteratorINSD_10device_ptrIdEEEEPdjS9_ddNS7_10__identityEEEvT0_T1_T2_T3_T4_T6_E12temp_storage+168];
	add.f64 	%fd303, %fd302, %fd301;
	selp.f64 	%fd304, %fd303, %fd301, %p60;
	setp.gt.u32 	%p61, %r51, 608;
	ld.shared.f64 	%fd305, [_ZZN3cub18CUB_300001_SM_10006detail6reduce28DeviceReduceSingleTileKernelINS2_10policy_hubIdjN4cuda3std3__44plusIdEEE10Policy1000EN6thrust24THRUST_300001_SM_1000_NS6detail15normal_iteratorINSD_10device_ptrIdEEEEPdjS9_ddNS7_10__identityEEEvT0_T1_T2_T3_T4_T6_E12temp_storage+176];
	add.f64 	%fd306, %fd305, %fd304;
	selp.f64 	%fd379, %fd306, %fd304, %p61;
	bra.uni 	$L__BB4_50;
$L__BB4_28:
	mov.u32 	%r21, %tid.x;
	mul.wide.u32 	%rd11, %r21, 8;
	add.s64 	%rd12, %rd2, %rd11;
	ld.global.f64 	%fd43, [%rd12];
	ld.global.f64 	%fd44, [%rd12+5120];
	ld.global.f64 	%fd45, [%rd12+10240];
	ld.global.f64 	%fd46, [%rd12+15360];
	ld.global.f64 	%fd47, [%rd12+20480];
	ld.global.f64 	%fd48, [%rd12+25600];
	ld.global.f64 	%fd49, [%rd12+30720];
	ld.global.f64 	%fd50, [%rd12+35840];
	add.f64 	%fd51, %fd43, %fd44;
	add.f64 	%fd52, %fd51, %fd45;
	add.f64 	%fd53, %fd52, %fd46;
	add.f64 	%fd54, %fd53, %fd47;
	add.f64 	%fd55, %fd54, %fd48;
	add.f64 	%fd56, %fd55, %fd49;
	add.f64 	%fd378, %fd56, %fd50;
	add.s32 	%r22, %r51, -5120;
	setp.lt.u32 	%p3, %r22, 5120;
	mov.b32 	%r279, 5120;
	@%p3 bra 	$L__BB4_32;
	mov.b32 	%r279, 5120;
$L__BB4_30:
	add.s32 	%r54, %r21, %r279;
	mul.wide.u32 	%rd13, %r54, 8;
	add.s64 	%rd14, %rd2, %rd13;
	ld.global.f64 	%fd57, [%rd14];
	ld.global.f64 	%fd58, [%rd14+5120];
	ld.global.f64 	%fd59, [%rd14+10240];
	ld.global.f64 	%fd60, [%rd14+15360];
	ld.global.f64 	%fd61, [%rd14+20480];
	ld.global.f64 	%fd62, [%rd14+25600];
	ld.global.f64 	%fd63, [%rd14+30720];
	ld.global.f64 	%fd64, [%rd14+35840];
	add.f64 	%fd65, %fd378, %fd57;
	add.f64 	%fd66, %fd65, %fd58;
	add.f64 	%fd67, %fd66, %fd59;
	add.f64 	%fd68, %fd67, %fd60;
	add.f64 	%fd69, %fd68, %fd61;
	add.f64 	%fd70, %fd69, %fd62;
	add.f64 	%fd71, %fd70, %fd63;
	add.f64 	%fd378, %fd71, %fd64;
	sub.s32 	%r55, %r51, %r279;
	setp.lt.u32 	%p4, %r55, 5120;
	@%p4 bra 	$L__BB4_46;
	add.s32 	%r279, %r279, 5120;
	setp.le.u32 	%p5, %r279, %r22;
	@%p5 bra 	$L__BB4_30;
$L__BB4_32:
	setp.le.u32 	%p6, %r51, %r279;
	sub.s32 	%r56, %r51, %r279;
	setp.ge.s32 	%p7, %r21, %r56;
	or.pred  	%p8, %p6, %p7;
	@%p8 bra 	$L__BB4_46;
	not.b32 	%r58, %r21;
	add.s32 	%r59, %r51, %r58;
	sub.s32 	%r60, %r59, %r279;
	mul.hi.u32 	%r61, %r60, -858993459;
	shr.u32 	%r62, %r61, 9;
	add.s32 	%r26, %r62, 1;
	and.b32  	%r27, %r26, 15;
	setp.lt.u32 	%p9, %r60, 9600;
	mov.u32 	%r284, %r21;
	@%p9 bra 	$L__BB4_37;
	or.b32  	%r282, %r21, 5120;
	add.s32 	%r281, %r21, %r279;
	and.b32  	%r63, %r26, 16777200;
	neg.s32 	%r280, %r63;
$L__BB4_35:
	.pragma "nounroll";
	mul.wide.u32 	%rd15, %r281, 8;
	add.s64 	%rd16, %rd2, %rd15;
	ld.global.f64 	%fd73, [%rd16];
	add.f64 	%fd74, %fd378, %fd73;
	add.s32 	%r64, %r281, 640;
	mul.wide.u32 	%rd17, %r64, 8;
	add.s64 	%rd18, %rd2, %rd17;
	ld.global.f64 	%fd75, [%rd18];
	add.f64 	%fd76, %fd74, %fd75;
	add.s32 	%r65, %r281, 1280;
	mul.wide.u32 	%rd19, %r65, 8;
	add.s64 	%rd20, %rd2, %rd19;
	ld.global.f64 	%fd77, [%rd20];
	add.f64 	%fd78, %fd76, %fd77;
	add.s32 	%r66, %r281, 1920;
	mul.wide.u32 	%rd21, %r66, 8;
	add.s64 	%rd22, %rd2, %rd21;
	ld.global.f64 	%fd79, [%rd22];
	add.f64 	%fd80, %fd78, %fd79;
	add.s32 	%r67, %r281, 2560;
	mul.wide.u32 	%rd23, %r67, 8;
	add.s64 	%rd24, %rd2, %rd23;
	ld.global.f64 	%fd81, [%rd24];
	add.f64 	%fd82, %fd80, %fd81;
	add.s32 	%r68, %r281, 3200;
	mul.wide.u32 	%rd25, %r68, 8;
	add.s64 	%rd26, %rd2, %rd25;
	ld.global.f64 	%fd83, [%rd26];
	add.f64 	%fd84, %fd82, %fd83;
	add.s32 	%r69, %r281, 3840;
	mul.wide.u32 	%rd27, %r69, 8;
	add.s64 	%rd28, %rd2, %rd27;
	ld.global.f64 	%fd85, [%rd28];
	add.f64 	%fd86, %fd84, %fd85;
	add.s32 	%r70, %r281, 4480;
	mul.wide.u32 	%rd29, %r70, 8;
	add.s64 	%rd30, %rd2, %rd29;
	ld.global.f64 	%fd87, [%rd30];
	add.f64 	%fd88, %fd86, %fd87;
	add.s32 	%r71, %r281, 5120;
	mul.wide.u32 	%rd31, %r71, 8;
	add.s64 	%rd32, %rd2, %rd31;
	ld.global.f64 	%fd89, [%rd32];
	add.f64 	%fd90, %fd88, %fd89;
	add.s32 	%r72, %r281, 5760;
	mul.wide.u32 	%rd33, %r72, 8;
	add.s64 	%rd34, %rd2, %rd33;
	ld.global.f64 	%fd91, [%rd34];
	add.f64 	%fd92, %fd90, %fd91;
	add.s32 	%r73, %r281, 6400;
	mul.wide.u32 	%rd35, %r73, 8;
	add.s64 	%rd36, %rd2, %rd35;
	ld.global.f64 	%fd93, [%rd36];
	add.f64 	%fd94, %fd92, %fd93;
	add.s32 	%r74, %r281, 7040;
	mul.wide.u32 	%rd37, %r74, 8;
	add.s64 	%rd38, %rd2, %rd37;
	ld.global.f64 	%fd95, [%rd38];
	add.f64 	%fd96, %fd94, %fd95;
	add.s32 	%r75, %r281, 7680;
	mul.wide.u32 	%rd39, %r75, 8;
	add.s64 	%rd40, %rd2, %rd39;
	ld.global.f64 	%fd97, [%rd40];
	add.f64 	%fd98, %fd96, %fd97;
	add.s32 	%r76, %r281, 8320;
	mul.wide.u32 	%rd41, %r76, 8;
	add.s64 	%rd42, %rd2, %rd41;
	ld.global.f64 	%fd99, [%rd42];
	add.f64 	%fd100, %fd98, %fd99;
	add.s32 	%r77, %r281, 8960;
	mul.wide.u32 	%rd43, %r77, 8;
	add.s64 	%rd44, %rd2, %rd43;
	ld.global.f64 	%fd101, [%rd44];
	add.f64 	%fd102, %fd100, %fd101;
	add.s32 	%r78, %r281, 9600;
	mul.wide.u32 	%rd45, %r78, 8;
	add.s64 	%rd46, %rd2, %rd45;
	ld.global.f64 	%fd103, [%rd46];
	add.f64 	%fd378, %fd102, %fd103;
	add.s32 	%r282, %r282, 10240;
	add.s32 	%r281, %r281, 10240;
	add.s32 	%r280, %r280, 16;
	setp.ne.s32 	%p10, %r280, 0;
	@%p10 bra 	$L__BB4_35;
	add.s32 	%r284, %r282, -5120;
$L__BB4_37:
	setp.eq.s32 	%p11, %r27, 0;
	@%p11 bra 	$L__BB4_46;
	and.b32  	%r39, %r26, 7;
	setp.lt.u32 	%p12, %r27, 8;
	@%p12 bra 	$L__BB4_40;
	add.s32 	%r79, %r284, %r279;
	mul.wide.u32 	%rd47, %r79, 8;
	add.s64 	%rd48, %rd2, %rd47;
	ld.global.f64 	%fd105, [%rd48];
	add.f64 	%fd106, %fd378, %fd105;
	add.s32 	%r80, %r79, 640;
	mul.wide.u32 	%rd49, %r80, 8;
	add.s64 	%rd50, %rd2, %rd49;
	ld.global.f64 	%fd107, [%rd50];
	add.f64 	%fd108, %fd106, %fd107;
	add.s32 	%r81, %r79, 1280;
	mul.wide.u32 	%rd51, %r81, 8;
	add.s64 	%rd52, %rd2, %rd51;
	ld.global.f64 	%fd109, [%rd52];
	add.f64 	%fd110, %fd108, %fd109;
	add.s32 	%r82, %r79, 1920;
	mul.wide.u32 	%rd53, %r82, 8;
	add.s64 	%rd54, %rd2, %rd53;
	ld.global.f64 	%fd111, [%rd54];
	add.f64 	%fd112, %fd110, %fd111;
	add.s32 	%r83, %r79, 2560;
	mul.wide.u32 	%rd55, %r83, 8;
	add.s64 	%rd56, %rd2, %rd55;
	ld.global.f64 	%fd113, [%rd56];
	add.f64 	%fd114, %fd112, %fd113;
	add.s32 	%r84, %r79, 3200;
	mul.wide.u32 	%rd57, %r84, 8;
	add.s64 	%rd58, %rd2, %rd57;
	ld.global.f64 	%fd115, [%rd58];
	add.f64 	%fd116, %fd114, %fd115;
	add.s32 	%r85, %r79, 3840;
	mul.wide.u32 	%rd59, %r85, 8;
	add.s64 	%rd60, %rd2, %rd59;
	ld.global.f64 	%fd117, [%rd60];
	add.f64 	%fd118, %fd116, %fd117;
	add.s32 	%r86, %r79, 4480;
	mul.wide.u32 	%rd61, %r86, 8;
	add.s64 	%rd62, %rd2, %rd61;
	ld.global.f64 	%fd119, [%rd62];
	add.f64 	%fd378, %fd118, %fd119;
	add.s32 	%r284, %r284, 5120;
$L__BB4_40:
	setp.eq.s32 	%p13, %r39, 0;
	@%p13 bra 	$L__BB4_46;
	and.b32  	%r42, %r26, 3;
	setp.lt.u32 	%p14, %r39, 4;
	@%p14 bra 	$L__BB4_43;
	add.s32 	%r87, %r284, %r279;
	mul.wide.u32 	%rd63, %r87, 8;
	add.s64 	%rd64, %rd2, %rd63;
	ld.global.f64 	%fd121, [%rd64];
	add.f64 	%fd122, %fd378, %fd121;
	add.s32 	%r88, %r87, 640;
	mul.wide.u32 	%rd65, %r88, 8;
	add.s64 	%rd66, %rd2, %rd65;
	ld.global.f64 	%fd123, [%rd66];
	add.f64 	%fd124, %fd122, %fd123;
	add.s32 	%r89, %r87, 1280;
	mul.wide.u32 	%rd67, %r89, 8;
	add.s64 	%rd68, %rd2, %rd67;
	ld.global.f64 	%fd125, [%rd68];
	add.f64 	%fd126, %fd124, %fd125;
	add.s32 	%r90, %r87, 1920;
	mul.wide.u32 	%rd69, %r90, 8;
	add.s64 	%rd70, %rd2, %rd69;
	ld.global.f64 	%fd127, [%rd70];
	add.f64 	%fd378, %fd126, %fd127;
	add.s32 	%r284, %r284, 2560;
$L__BB4_43:
	setp.eq.s32 	%p15, %r42, 0;
	@%p15 bra 	$L__BB4_46;
	add.s32 	%r287, %r284, %r279;
	neg.s32 	%r286, %r42;
$L__BB4_45:
	.pragma "nounroll";
	mul.wide.u32 	%rd71, %r287, 8;
	add.s64 	%rd72, %rd2, %rd71;
	ld.global.f64 	%fd128, [%rd72];
	add.f64 	%fd378, %fd378, %fd128;
	add.s32 	%r287, %r287, 640;
	add.s32 	%r286, %r286, 1;
	setp.ne.s32 	%p16, %r286, 0;
	@%p16 bra 	$L__BB4_45;
$L__BB4_46:
	// begin inline asm
	mov.u32 %r91, %laneid;
	// end inline asm
	mov.b64 	%rd73, %fd378;
	mov.b64 	{%r93, %r98}, %rd73;
	mov.b32 	%r99, 1;
	mov.b32 	%r140, 31;
	mov.b32 	%r141, -1;
	// begin inline asm
	shfl.sync.down.b32 %r92, %r93, %r99, %r140, %r141;
	// end inline asm
	// begin inline asm
	shfl.sync.down.b32 %r97, %r98, %r99, %r140, %r141;
	// end inline asm
	mov.b64 	%rd74, {%r92, %r97};
	mov.b64 	%fd129, %rd74;
	setp.gt.s32 	%p17, %r91, 30;
	add.f64 	%fd130, %fd378, %fd129;
	selp.f64 	%fd131, %fd378, %fd130, %p17;
	mov.b64 	%rd75, %fd131;
	mov.b64 	{%r103, %r108}, %rd75;
	mov.b32 	%r109, 2;
	// begin inline asm
	shfl.sync.down.b32 %r102, %r103, %r109, %r140, %r141;
	// end inline asm
	// begin inline asm
	shfl.sync.down.b32 %r107, %r108, %r109, %r140, %r141;
	// end inline asm
	mov.b64 	%rd76, {%r102, %r107};
	mov.b64 	%fd132, %rd76;
	setp.gt.s32 	%p18, %r91, 29;
	add.f64 	%fd133, %fd131, %fd132;
	selp.f64 	%fd134, %fd131, %fd133, %p18;
	mov.b64 	%rd77, %fd134;
	mov.b64 	{%r113, %r118}, %rd77;
	mov.b32 	%r119, 4;
	// begin inline asm
	shfl.sync.down.b32 %r112, %r113, %r119, %r140, %r141;
	// end inline asm
	// begin inline asm
	shfl.sync.down.b32 %r117, %r118, %r119, %r140, %r141;
	// end inline asm
	mov.b64 	%rd78, {%r112, %r117};
	mov.b64 	%fd135, %rd78;
	setp.gt.s32 	%p19, %r91, 27;
	add.f64 	%fd136, %fd134, %fd135;
	selp.f64 	%fd137, %fd134, %fd136, %p19;
	mov.b64 	%rd79, %fd137;
	mov.b64 	{%r123, %r128}, %rd79;
	mov.b32 	%r129, 8;
	// begin inline asm
	shfl.sync.down.b32 %r122, %r123, %r129, %r140, %r141;
	// end inline asm
	// begin inline asm
	shfl.sync.down.b32 %r127, %r128, %r129, %r140, %r141;
	// end inline asm
	mov.b64 	%rd80, {%r122, %r127};
	mov.b64 	%fd138, %rd80;
	setp.gt.s32 	%p20, %r91, 23;
	add.f64 	%fd139, %fd137, %fd138;
	selp.f64 	%fd140, %fd137, %fd139, %p20;
	mov.b64 	%rd81, %fd140;
	mov.b64 	{%r133, %r138}, %rd81;
	mov.b32 	%r139, 16;
	// begin inline asm
	shfl.sync.down.b32 %r132, %r133, %r139, %r140, %r141;
	// end inline asm
	// begin inline asm
	shfl.sync.down.b32 %r137, %r138, %r139, %r140, %r141;
	// end inline asm
	mov.b64 	%rd82, {%r132, %r137};
	mov.b64 	%fd141, %rd82;
	setp.gt.s32 	%p21, %r91, 15;
	add.f64 	%fd38, %fd140, %fd141;
	selp.f64 	%fd379, %fd140, %fd38, %p21;
	setp.ne.s32 	%p22, %r91, 0;
	@%p22 bra 	$L__BB4_48;
	shr.u32 	%r142, %r21, 2;
	and.b32  	%r143, %r142, 248;
	mov.u32 	%r144, _ZZN3cub18CUB_300001_SM_10006detail6reduce28DeviceReduceSingleTileKernelINS2_10policy_hubIdjN4cuda3std3__44plusIdEEE10Policy1000EN6thrust24THRUST_300001_SM_1000_NS6detail15normal_iteratorINSD_10device_ptrIdEEEEPdjS9_ddNS7_10__identityEEEvT0_T1_T2_T3_T4_T6_E12temp_storage;
	add.s32 	%r145, %r144, %r143;
	st.shared.f64 	[%r145+24], %fd38;
$L__BB4_48:
	bar.sync 	0;
	setp.ne.s32 	%p23, %r21, 0;
	@%p23 bra 	$L__BB4_50;
	ld.shared.f64 	%fd142, [_ZZN3cub18CUB_300001_SM_10006detail6reduce28DeviceReduceSingleTileKernelINS2_10policy_hubIdjN4cuda3std3__44plusIdEEE10Policy1000EN6thrust24THRUST_300001_SM_1000_NS6detail15normal_iteratorINSD_10device_ptrIdEEEEPdjS9_ddNS7_10__identityEEEvT0_T1_T2_T3_T4_T6_E12temp_storage+32];
	add.f64 	%fd143, %fd379, %fd142;
	ld.shared.f64 	%fd144, [_ZZN3cub18CUB_300001_SM_10006detail6reduce28DeviceReduceSingleTileKernelINS2_10policy_hubIdjN4cuda3std3__44plusIdEEE10Policy1000EN6thrust24THRUST_300001_SM_1000_NS6detail15normal_iteratorINSD_10device_ptrIdEEEEPdjS9_ddNS7_10__identityEEEvT0_T1_T2_T3_T4_T6_E12temp_storage+40];
	add.f64 	%fd145, %fd143, %fd144;
	ld.shared.f64 	%fd146, [_ZZN3cub18CUB_300001_SM_10006detail6reduce28DeviceReduceSingleTileKernelINS2_10policy_hubIdjN4cuda3std3__44plusIdEEE10Policy1000EN6thrust24THRUST_300001_SM_1000_NS6detail15normal_iteratorINSD_10device_ptrIdEEEEPdjS9_ddNS7_10__identityEEEvT0_T1_T2_T3_T4_T6_E12temp_storage+48];
	add.f64 	%fd147, %fd145, %fd146;
	ld.shared.f64 	%fd148, [_ZZN3cub18CUB_300001_SM_10006detail6reduce28DeviceReduceSingleTileKernelINS2_10policy_hubIdjN4cuda3std3__44plusIdEEE10Policy1000EN6thrust24THRUST_300001_SM_1000_NS6detail15normal_iteratorINSD_10device_ptrIdEEEEPdjS9_ddNS7_10__identityEEEvT0_T1_T2_T3_T4_T6_E12temp_storage+56];
	add.f64 	%fd149, %fd147, %fd148;
	ld.shared.f64 	%fd150, [_ZZN3cub18CUB_300001_SM_10006detail6reduce28DeviceReduceSingleTileKernelINS2_10policy_hubIdjN4cuda3std3__44plusIdEEE10Policy1000EN6thrust24THRUST_300001_SM_1000_NS6detail15normal_iteratorINSD_10device_ptrIdEEEEPdjS9_ddNS7_10__identityEEEvT0_T1_T2_T3_T4_T6_E12temp_storage+64];
	add.f64 	%fd151, %fd149, %fd150;
	ld.shared.f64 	%fd152, [_ZZN3cub18CUB_300001_SM_10006detail6reduce28DeviceReduceSingleTileKernelINS2_10policy_hubIdjN4cuda3std3__44plusIdEEE10Policy1000EN6thrust24THRUST_300001_SM_1000_NS6detail15normal_iteratorINSD_10device_ptrIdEEEEPdjS9_ddNS7_10__identityEEEvT0_T1_T2_T3_T4_T6_E12temp_storage+72];
	add.f64 	%fd153, %fd151, %fd152;
	ld.shared.f64 	%fd154, [_ZZN3cub18CUB_300001_SM_10006detail6reduce28DeviceReduceSingleTileKernelINS2_10policy_hubIdjN4cuda3std3__44plusIdEEE10Policy1000EN6thrust24THRUST_300001_SM_1000_NS6detail15normal_iteratorINSD_10device_ptrIdEEEEPdjS9_ddNS7_10__identityEEEvT0_T1_T2_T3_T4_T6_E12temp_storage+80];
	add.f64 	%fd155, %fd153, %fd154;
	ld.shared.f64 	%fd156, [_ZZN3cub18CUB_300001_SM_10006detail6reduce28DeviceReduceSingleTileKernelINS2_10policy_hubIdjN4cuda3std3__44plusIdEEE10Policy1000EN6thrust24THRUST_300001_SM_1000_NS6detail15normal_iteratorINSD_10device_ptrIdEEEEPdjS9_ddNS7_10__identityEEEvT0_T1_T2_T3_T4_T6_E12temp_storage+88];
	add.f64 	%fd157, %fd155, %fd156;
	ld.shared.f64 	%fd158, [_ZZN3cub18CUB_300001_SM_10006detail6reduce28DeviceReduceSingleTileKernelINS2_10policy_hubIdjN4cuda3std3__44plusIdEEE10Policy1000EN6thrust24THRUST_300001_SM_1000_NS6detail15normal_iteratorINSD_10device_ptrIdEEEEPdjS9_ddNS7_10__identityEEEvT0_T1_T2_T3_T4_T6_E12temp_storage+96];
	add.f64 	%fd159, %fd157, %fd158;
	ld.shared.f64 	%fd160, [_ZZN3cub18CUB_300001_SM_10006detail6reduce28DeviceReduceSingleTileKernelINS2_10policy_hubIdjN4cuda3std3__44plusIdEEE10Policy1000EN6thrust24THRUST_300001_SM_1000_NS6detail15normal_iteratorINSD_10device_ptrIdEEEEPdjS9_ddNS7_10__identityEEEvT0_T1_T2_T3_T4_T6_E12temp_storage+104];
	add.f64 	%fd161, %fd159, %fd160;
	ld.shared.f64 	%fd162, [_ZZN3cub18CUB_300001_SM_10006detail6reduce28DeviceReduceSingleTileKernelINS2_10policy_hubIdjN4cuda3std3__44plusIdEEE10Policy1000EN6thrust24THRUST_300001_SM_1000_NS6detail15normal_iteratorINSD_10device_ptrIdEEEEPdjS9_ddNS7_10__identityEEEvT0_T1_T2_T3_T4_T6_E12temp_storage+112];
	add.f64 	%fd163, %fd161, %fd162;
	ld.shared.f64 	%fd164, [_ZZN3cub18CUB_300001_SM_10006detail6reduce28DeviceReduceSingleTileKernelINS2_10policy_hubIdjN4cuda3std3__44plusIdEEE10Policy1000EN6thrust24THRUST_300001_SM_1000_NS6detail15normal_iteratorINSD_10device_ptrIdEEEEPdjS9_ddNS7_10__identityEEEvT0_T1_T2_T3_T4_T6_E12temp_storage+120];
	add.f64 	%fd165, %fd163, %fd164;
	ld.shared.f64 	%fd166, [_ZZN3cub18CUB_300001_SM_10006detail6reduce28DeviceReduceSingleTileKernelINS2_10policy_hubIdjN4cuda3std3__44plusIdEEE10Policy1000EN6thrust24THRUST_300001_SM_1000_NS6detail15normal_iteratorINSD_10device_ptrIdEEEEPdjS9_ddNS7_10__identityEEEvT0_T1_T2_T3_T4_T6_E12temp_storage+128];
	add.f64 	%fd167, %fd165, %fd166;
	ld.shared.f64 	%fd168, [_ZZN3cub18CUB_300001_SM_10006detail6reduce28DeviceReduceSingleTileKernelINS2_10policy_hubIdjN4cuda3std3__44plusIdEEE10Policy1000EN6thrust24THRUST_300001_SM_1000_NS6detail15normal_iteratorINSD_10device_ptrIdEEEEPdjS9_ddNS7_10__identityEEEvT0_T1_T2_T3_T4_T6_E12temp_storage+136];
	add.f64 	%fd169, %fd167, %fd168;
	ld.shared.f64 	%fd170, [_ZZN3cub18CUB_300001_SM_10006detail6reduce28DeviceReduceSingleTileKernelINS2_10policy_hubIdjN4cuda3std3__44plusIdEEE10Policy1000EN6thrust24THRUST_300001_SM_1000_NS6detail15normal_iteratorINSD_10device_ptrIdEEEEPdjS9_ddNS7_10__identityEEEvT0_T1_T2_T3_T4_T6_E12temp_storage+144];
	add.f64 	%fd171, %fd169, %fd170;
	ld.shared.f64 	%fd172, [_ZZN3cub18CUB_300001_SM_10006detail6reduce28DeviceReduceSingleTileKernelINS2_10policy_hubIdjN4cuda3std3__44plusIdEEE10Policy1000EN6thrust24THRUST_300001_SM_1000_NS6detail15normal_iteratorINSD_10device_ptrIdEEEEPdjS9_ddNS7_10__identityEEEvT0_T1_T2_T3_T4_T6_E12temp_storage+152];
	add.f64 	%fd173, %fd171, %fd172;
	ld.shared.f64 	%fd174, [_ZZN3cub18CUB_300001_SM_10006detail6reduce28DeviceReduceSingleTileKernelINS2_10policy_hubIdjN4cuda3std3__44plusIdEEE10Policy1000EN6thrust24THRUST_300001_SM_1000_NS6detail15normal_iteratorINSD_10device_ptrIdEEEEPdjS9_ddNS7_10__identityEEEvT0_T1_T2_T3_T4_T6_E12temp_storage+160];
	add.f64 	%fd175, %fd173, %fd174;
	ld.shared.f64 	%fd176, [_ZZN3cub18CUB_300001_SM_10006detail6reduce28DeviceReduceSingleTileKernelINS2_10policy_hubIdjN4cuda3std3__44plusIdEEE10Policy1000EN6thrust24THRUST_300001_SM_1000_NS6detail15normal_iteratorINSD_10device_ptrIdEEEEPdjS9_ddNS7_10__identityEEEvT0_T1_T2_T3_T4_T6_E12temp_storage+168];
	add.f64 	%fd177, %fd175, %fd176;
	ld.shared.f64 	%fd178, [_ZZN3cub18CUB_300001_SM_10006detail6reduce28DeviceReduceSingleTileKernelINS2_10policy_hubIdjN4cuda3std3__44plusIdEEE10Policy1000EN6thrust24THRUST_300001_SM_1000_NS6detail15normal_iteratorINSD_10device_ptrIdEEEEPdjS9_ddNS7_10__identityEEEvT0_T1_T2_T3_T4_T6_E12temp_storage+176];
	add.f64 	%fd379, %fd177, %fd178;
$L__BB4_50:
	mov.u32 	%r269, %tid.x;
	setp.ne.s32 	%p69, %r269, 0;
	@%p69 bra 	$L__BB4_52;
	add.f64 	%fd357, %fd42, %fd379;
	st.global.f64 	[%rd1], %fd357;
$L__BB4_52:
	ret;

}
	// .globl	_ZN3cub18CUB_300001_SM_10006detail6reduce18DeviceReduceKernelINS2_10policy_hubIdjN4cuda3std3__44plusIdEEE10Policy1000EN6thrust24THRUST_300001_SM_1000_NS6detail15normal_iteratorINSD_10device_ptrIdEEEEjS9_dNS7_10__identityEEEvT0_PT3_T1_NS0_13GridEvenShareISN_EET2_T4_
.visible .entry _ZN3cub18CUB_300001_SM_10006detail6reduce18DeviceReduceKernelINS2_10policy_hubIdjN4cuda3std3__44plusIdEEE10Policy1000EN6thrust24THRUST_300001_SM_1000_NS6detail15normal_iteratorINSD_10device_ptrIdEEEEjS9_dNS7_10__identityEEEvT0_PT3_T1_NS0_13GridEvenShareISN_EET2_T4_(
	.param .align 8 .b8 _ZN3cub18CUB_300001_SM_10006detail6reduce18DeviceReduceKernelINS2_10policy_hubIdjN4cuda3std3__44plusIdEEE10Policy1000EN6thrust24THRUST_300001_SM_1000_NS6detail15normal_iteratorINSD_10device_ptrIdEEEEjS9_dNS7_10__identityEEEvT0_PT3_T1_NS0_13GridEvenShareISN_EET2_T4__param_0[8],
	.param .u64 .ptr .align 1 _ZN3cub18CUB_300001_SM_10006detail6reduce18DeviceReduceKernelINS2_10policy_hubIdjN4cuda3std3__44plusIdEEE10Policy1000EN6thrust24THRUST_300001_SM_1000_NS6detail15normal_iteratorINSD_10device_ptrIdEEEEjS9_dNS7_10__identityEEEvT0_PT3_T1_NS0_13GridEvenShareISN_EET2_T4__param_1,
	.param .u32 _ZN3cub18CUB_300001_SM_10006detail6reduce18DeviceReduceKernelINS2_10policy_hubIdjN4cuda3std3__44plusIdEEE10Policy1000EN6thrust24THRUST_300001_SM_1000_NS6detail15normal_iteratorINSD_10device_ptrIdEEEEjS9_dNS7_10__identityEEEvT0_PT3_T1_NS0_13GridEvenShareISN_EET2_T4__param_2,
	.param .align 4 .b8 _ZN3cub18CUB_300001_SM_10006detail6reduce18DeviceReduceKernelINS2_10policy_hubIdjN4cuda3std3__44plusIdEEE10Policy1000EN6thrust24THRUST_300001_SM_1000_NS6detail15normal_iteratorINSD_10device_ptrIdEEEEjS9_dNS7_10__identityEEEvT0_PT3_T1_NS0_13GridEvenShareISN_EET2_T4__param_3[40],
	.param .align 1 .b8 _ZN3cub18CUB_300001_SM_10006detail6reduce18DeviceReduceKernelINS2_10policy_hubIdjN4cuda3std3__44plusIdEEE10Policy1000EN6thrust24THRUST_300001_SM_1000_NS6detail15normal_iteratorINSD_10device_ptrIdEEEEjS9_dNS7_10__identityEEEvT0_PT3_T1_NS0_13GridEvenShareISN_EET2_T4__param_4[1],
	.param .align 1 .b8 _ZN3cub18CUB_300001_SM_10006detail6reduce18DeviceReduceKernelINS2_10policy_hubIdjN4cuda3std3__44plusIdEEE10Policy1000EN6thrust24THRUST_300001_SM_1000_NS6detail15normal_iteratorINSD_10device_ptrIdEEEEjS9_dNS7_10__identityEEEvT0_PT3_T1_NS0_13GridEvenShareISN_EET2_T4__param_5[1]
)
.maxntid 640
{
	.reg .pred 	%p<69>;
	.reg .b16 	%rs<4>;
	.reg .b32 	%r<356>;
	.reg .b64 	%rd<160>;
	.reg .b64 	%fd<376>;
	// demoted variable
	.shared .align 8 .b8 _ZZN3cub18CUB_300001_SM_10006detail6reduce18DeviceReduceKernelINS2_10policy_hubIdjN4cuda3std3__44plusIdEEE10Policy1000EN6thrust24THRUST_300001_SM_1000_NS6detail15normal_iteratorINSD_10device_ptrIdEEEEjS9_dNS7_10__identityEEEvT0_PT3_T1_NS0_13GridEvenShareISN_EET2_T4_E12temp_storage[192];
	ld.param.u32 	%r1, [_ZN3cub18CUB_300001_SM_10006detail6reduce18DeviceReduceKernelINS2_10policy_hubIdjN4cuda3std3__44plusIdEEE10Policy1000EN6thrust24THRUST_300001_SM_1000_NS6detail15normal_iteratorINSD_10device_ptrIdEEEEjS9_dNS7_10__identityEEEvT0_PT3_T1_NS0_13GridEvenShareISN_EET2_T4__param_3+20];
	ld.param.u32 	%r2, [_ZN3cub18CUB_300001_SM_10006detail6reduce18DeviceReduceKernelINS2_10policy_hubIdjN4cuda3std3__44plusIdEEE10Policy1000EN6thrust24THRUST_300001_SM_1000_NS6detail15normal_iteratorINSD_10device_ptrIdEEEEjS9_dNS7_10__identityEEEvT0_PT3_T1_NS0_13GridEvenShareISN_EET2_T4__param_3+24];
	ld.param.u64 	%rd3, [_ZN3cub18CUB_300001_SM_10006detail6reduce18DeviceReduceKernelINS2_10policy_hubIdjN4cuda3std3__44plusIdEEE10Policy1000EN6thrust24THRUST_300001_SM_1000_NS6detail15normal_iteratorINSD_10device_ptrIdEEEEjS9_dNS7_10__identityEEEvT0_PT3_T1_NS0_13GridEvenShareISN_EET2_T4__param_0];
	cvta.to.global.u64 	%rd1, %rd3;
	mov.u32 	%r3, %ctaid.x;
	mul.lo.s32 	%r4, %r2, 5120;
	mul.lo.s32 	%r347, %r3, 5120;
	sub.s32 	%r6, %r1, %r347;
	setp.gt.u32 	%p1, %r6, 5119;
	@%p1 bra 	$L__BB5_26;
	mov.u32 	%r7, %tid.x;
	setp.ge.u32 	%p23, %r7, %r6;
	mov.f64 	%fd364, 0d0000000000000000;
	mov.u32 	%r338, %r7;
	@%p23 bra 	$L__BB5_3;
	add.s32 	%r181, %r347, %r7;
	mul.wide.u32 	%rd76, %r181, 8;
	add.s64 	%rd77, %rd1, %rd76;
	ld.global.f64 	%fd364, [%rd77];
	add.s32 	%r338, %r7, 640;
$L__BB5_3:
	setp.ge.u32 	%p24, %r338, %r6;
	@%p24 bra 	$L__BB5_17;
	not.b32 	%r182, %r338;
	add.s32 	%r183, %r1, %r182;
	sub.s32 	%r184, %r183, %r347;
	mul.hi.u32 	%r185, %r184, -858993459;
	shr.u32 	%r186, %r185, 9;
	add.s32 	%r10, %r186, 1;
	and.b32  	%r11, %r10, 15;
	setp.lt.u32 	%p25, %r184, 9600;
	@%p25 bra 	$L__BB5_8;
	add.s32 	%r337, %r338, 5120;
	add.s32 	%r336, %r338, %r347;
	and.b32  	%r187, %r10, 16777200;
	neg.s32 	%r335, %r187;
$L__BB5_6:
	.pragma "nounroll";
	mul.wide.u32 	%rd78, %r336, 8;
	add.s64 	%rd79, %rd1, %rd78;
	ld.global.f64 	%fd179, [%rd79];
	add.f64 	%fd180, %fd364, %fd179;
	add.s32 	%r188, %r336, 640;
	mul.wide.u32 	%rd80, %r188, 8;
	add.s64 	%rd81, %rd1, %rd80;
	ld.global.f64 	%fd181, [%rd81];
	add.f64 	%fd182, %fd180, %fd181;
	add.s32 	%r189, %r336, 1280;
	mul.wide.u32 	%rd82, %r189, 8;
	add.s64 	%rd83, %rd1, %rd82;
	ld.global.f64 	%fd183, [%rd83];
	add.f64 	%fd184, %fd182, %fd183;
	add.s32 	%r190, %r336, 1920;
	mul.wide.u32 	%rd84, %r190, 8;
	add.s64 	%rd85, %rd1, %rd84;
	ld.global.f64 	%fd185, [%rd85];
	add.f64 	%fd186, %fd184, %fd185;
	add.s32 	%r191, %r336, 2560;
	mul.wide.u32 	%rd86, %r191, 8;
	add.s64 	%rd87, %rd1, %rd86;
	ld.global.f64 	%fd187, [%rd87];
	add.f64 	%fd188, %fd186, %fd187;
	add.s32 	%r192, %r336, 3200;
	mul.wide.u32 	%rd88, %r192, 8;
	add.s64 	%rd89, %rd1, %rd88;
	ld.global.f64 	%fd189, [%rd89];
	add.f64 	%fd190, %fd188, %fd189;
	add.s32 	%r193, %r336, 3840;
	mul.wide.u32 	%rd90, %r193, 8;
	add.s64 	%rd91, %rd1, %rd90;
	ld.global.f64 	%fd191, [%rd91];
	add.f64 	%fd192, %fd190, %fd191;
	add.s32 	%r194, %r336, 4480;
	mul.wide.u32 	%rd92, %r194, 8;
	add.s64 	%rd93, %rd1, %rd92;
	ld.global.f64 	%fd193, [%rd93];
	add.f64 	%fd194, %fd192, %fd193;
	add.s32 	%r195, %r336, 5120;
	mul.wide.u32 	%rd94, %r195, 8;
	add.s64 	%rd95, %rd1, %rd94;
	ld.global.f64 	%fd195, [%rd95];
	add.f64 	%fd196, %fd194, %fd195;
	add.s32 	%r196, %r336, 5760;
	mul.wide.u32 	%rd96, %r196, 8;
	add.s64 	%rd97, %rd1, %rd96;
	ld.global.f64 	%fd197, [%rd97];
	add.f64 	%fd198, %fd196, %fd197;
	add.s32 	%r197, %r336, 6400;
	mul.wide.u32 	%rd98, %r197, 8;
	add.s64 	%rd99, %rd1, %rd98;
	ld.global.f64 	%fd199, [%rd99];
	add.f64 	%fd200, %fd198, %fd199;
	add.s32 	%r198, %r336, 7040;
	mul.wide.u32 	%rd100, %r198, 8;
	add.s64 	%rd101, %rd1, %rd100;
	ld.global.f64 	%fd201, [%rd101];
	add.f64 	%fd202, %fd200, %fd201;
	add.s32 	%r199, %r336, 7680;
	mul.wide.u32 	%rd102, %r199, 8;
	add.s64 	%rd103, %rd1, %rd102;
	ld.global.f64 	%fd203, [%rd103];
	add.f64 	%fd204, %fd202, %fd203;
	add.s32 	%r200, %r336, 8320;
	mul.wide.u32 	%rd104, %r200, 8;
	add.s64 	%rd105, %rd1, %rd104;
	ld.global.f64 	%fd205, [%rd105];
	add.f64 	%fd206, %fd204, %fd205;
	add.s32 	%r201, %r336, 8960;
	mul.wide.u32 	%rd106, %r201, 8;
	add.s64 	%rd107, %rd1, %rd106;
	ld.global.f64 	%fd207, [%rd107];
	add.f64 	%fd208, %fd206, %fd207;
	add.s32 	%r202, %r336, 9600;
	mul.wide.u32 	%rd108, %r202, 8;
	add.s64 	%rd109, %rd1, %rd108;
	ld.global.f64 	%fd209, [%rd109];
	add.f64 	%fd364, %fd208, %fd209;
	add.s32 	%r337, %r337, 10240;
	add.s32 	%r336, %r336, 10240;
	add.s32 	%r335, %r335, 16;
	setp.ne.s32 	%p26, %r335, 0;
	@%p26 bra 	$L__BB5_6;
	add.s32 	%r338, %r337, -5120;
$L__BB5_8:
	setp.eq.s32 	%p27, %r11, 0;
	@%p27 bra 	$L__BB5_17;
	and.b32  	%r23, %r10, 7;
	setp.lt.u32 	%p28, %r11, 8;
	@%p28 bra 	$L__BB5_11;
	add.s32 	%r203, %r338, %r347;
	mul.wide.u32 	%rd110, %r203, 8;
	add.s64 	%rd111, %rd1, %rd110;
	ld.global.f64 	%fd211, [%rd111];
	add.f64 	%fd212, %fd364, %fd211;
	add.s32 	%r204, %r203, 640;
	mul.wide.u32 	%rd112, %r204, 8;
	add.s64 	%rd113, %rd1, %rd112;
	ld.global.f64 	%fd213, [%rd113];
	add.f64 	%fd214, %fd212, %fd213;
	add.s32 	%r205, %r203, 1280;
	mul.wide.u32 	%rd114, %r205, 8;
	add.s64 	%rd115, %rd1, %rd114;
	ld.global.f64 	%fd215, [%rd115];
	add.f64 	%fd216, %fd214, %fd215;
	add.s32 	%r206, %r203, 1920;
	mul.wide.u32 	%rd116, %r206, 8;
	add.s64 	%rd117, %rd1, %rd116;
	ld.global.f64 	%fd217, [%rd117];
	add.f64 	%fd218, %fd216, %fd217;
	add.s32 	%r207, %r203, 2560;
	mul.wide.u32 	%rd118, %r207, 8;
	add.s64 	%rd119, %rd1, %rd118;
	ld.global.f64 	%fd219, [%rd119];
	add.f64 	%fd220, %fd218, %fd219;
	add.s32 	%r208, %r203, 3200;
	mul.wide.u32 	%rd120, %r208, 8;
	add.s64 	%rd121, %rd1, %rd120;
	ld.global.f64 	%fd221, [%rd121];
	add.f64 	%fd222, %fd220, %fd221;
	add.s32 	%r209, %r203, 3840;
	mul.wide.u32 	%rd122, %r209, 8;
	add.s64 	%rd123, %rd1, %rd122;
	ld.global.f64 	%fd223, [%rd123];
	add.f64 	%fd224, %fd222, %fd223;
	add.s32 	%r210, %r203, 4480;
	mul.wide.u32 	%rd124, %r210, 8;
	add.s64 	%rd125, %rd1, %rd124;
	ld.global.f64 	%fd225, [%rd125];
	add.f64 	%fd364, %fd224, %fd225;
	add.s32 	%r338, %r338, 5120;
$L__BB5_11:
	setp.eq.s32 	%p29, %r23, 0;
	@%p29 bra 	$L__BB5_17;
	and.b32  	%r26, %r10, 3;
	setp.lt.u32 	%p30, %r23, 4;
	@%p30 bra 	$L__BB5_14;
	add.s32 	%r211, %r338, %r347;
	mul.wide.u32 	%rd126, %r211, 8;
	add.s64 	%rd127, %rd1, %rd126;
	ld.global.f64 	%fd227, [%rd127];
	add.f64 	%fd228, %fd364, %fd227;
	add.s32 	%r212, %r211, 640;
	mul.wide.u32 	%rd128, %r212, 8;
	add.s64 	%rd129, %rd1, %rd128;
	ld.global.f64 	%fd229, [%rd129];
	add.f64 	%fd230, %fd228, %fd229;
	add.s32 	%r213, %r211, 1280;
	mul.wide.u32 	%rd130, %r213, 8;
	add.s64 	%rd131, %rd1, %rd130;
	ld.global.f64 	%fd231, [%rd131];
	add.f64 	%fd232, %fd230, %fd231;
	add.s32 	%r214, %r211, 1920;
	mul.wide.u32 	%rd132, %r214, 8;
	add.s64 	%rd133, %rd1, %rd132;
	ld.global.f64 	%fd233, [%rd133];
	add.f64 	%fd364, %fd232, %fd233;
	add.s32 	%r338, %r338, 2560;
$L__BB5_14:
	setp.eq.s32 	%p31, %r26, 0;
	@%p31 bra 	$L__BB5_17;
	add.s32 	%r342, %r338, %r347;
	neg.s32 	%r341, %r26;
$L__BB5_16:
	.pragma "nounroll";
	mul.wide.u32 	%rd134, %r342, 8;
	add.s64 	%rd135, %rd1, %rd134;
	ld.global.f64 	%fd234, [%rd135];
	add.f64 	%fd364, %fd364, %fd234;
	add.s32 	%r342, %r342, 640;
	add.s32 	%r341, %r341, 1;
	setp.ne.s32 	%p32, %r341, 0;
	@%p32 bra 	$L__BB5_16;
$L__BB5_17:
	setp.lt.u32 	%p33, %r6, 640;
	@%p33 bra 	$L__BB5_22;
	// begin inline asm
	mov.u32 %r278, %laneid;
	// end inline asm
	mov.b64 	%rd146, %fd364;
	mov.b64 	{%r280, %r285}, %rd146;
	mov.b32 	%r286, 1;
	mov.b32 	%r327, 31;
	mov.b32 	%r328, -1;
	// begin inline asm
	shfl.sync.down.b32 %r279, %r280, %r286, %r327, %r328;
	// end inline asm
	// begin inline asm
	shfl.sync.down.b32 %r284, %r285, %r286, %r327, %r328;
	// end inline asm
	mov.b64 	%rd147, {%r279, %r284};
	mov.b64 	%fd305, %rd147;
	setp.gt.s32 	%p61, %r278, 30;
	add.f64 	%fd306, %fd364, %fd305;
	selp.f64 	%fd307, %fd364, %fd306, %p61;
	mov.b64 	%rd148, %fd307;
	mov.b64 	{%r290, %r295}, %rd148;
	mov.b32 	%r296, 2;
	// begin inline asm
	shfl.sync.down.b32 %r289, %r290, %r296, %r327, %r328;
	// end inline asm
	// begin inline asm
	shfl.sync.down.b32 %r294, %r295, %r296, %r327, %r328;
	// end inline asm
	mov.b64 	%rd149, {%r289, %r294};
	mov.b64 	%fd308, %rd149;
	setp.gt.s32 	%p62, %r278, 29;
	add.f64 	%fd309, %fd307, %fd308;
	selp.f64 	%fd310, %fd307, %fd309, %p62;
	mov.b64 	%rd150, %fd310;
	mov.b64 	{%r300, %r305}, %rd150;
	mov.b32 	%r306, 4;
	// begin inline asm
	shfl.sync.down.b32 %r299, %r300, %r306, %r327, %r328;
	// end inline asm
	// begin inline asm
	shfl.sync.down.b32 %r304, %r305, %r306, %r327, %r328;
	// end inline asm
	mov.b64 	%rd151, {%r299, %r304};
	mov.b64 	%fd311, %rd151;
	setp.gt.s32 	%p63, %r278, 27;
	add.f64 	%fd312, %fd310, %fd311;
	selp.f64 	%fd313, %fd310, %fd312, %p63;
	mov.b64 	%rd152, %fd313;
	mov.b64 	{%r310, %r315}, %rd152;
	mov.b32 	%r316, 8;
	// begin inline asm
	shfl.sync.down.b32 %r309, %r310, %r316, %r327, %r328;
	// end inline asm
	// begin inline asm
	shfl.sync.down.b32 %r314, %r315, %r316, %r327, %r328;
	// end inline asm
	mov.b64 	%rd153, {%r309, %r314};
	mov.b64 	%fd314, %rd153;
	setp.gt.s32 	%p64, %r278, 23;
	add.f64 	%fd315, %fd313, %fd314;
	selp.f64 	%fd316, %fd313, %fd315, %p64;
	mov.b64 	%rd154, %fd316;
	mov.b64 	{%r320, %r325}, %rd154;
	mov.b32 	%r326, 16;
	// begin inline asm
	shfl.sync.down.b32 %r319, %r320, %r326, %r327, %r328;
	// end inline asm
	// begin inline asm
	shfl.sync.down.b32 %r324, %r325, %r326, %r327, %r328;
	// end inline asm
	mov.b64 	%rd155, {%r319, %r324};
	mov.b64 	%fd317, %rd155;
	setp.gt.s32 	%p65, %r278, 15;
	add.f64 	%fd16, %fd316, %fd317;
	selp.f64 	%fd375, %fd316, %fd16, %p65;
	setp.ne.s32 	%p66, %r278, 0;
	@%p66 bra 	$L__BB5_20;
	shr.u32 	%r329, %r7, 2;
	and.b32  	%r330, %r329, 248;
	mov.u32 	%r331, _ZZN3cub18CUB_300001_SM_10006detail6reduce18DeviceReduceKernelINS2_10policy_hubIdjN4cuda3std3__44plusIdEEE10Policy1000EN6thrust24THRUST_300001_SM_1000_NS6detail15normal_iteratorINSD_10device_ptrIdEEEEjS9_dNS7_10__identityEEEvT0_PT3_T1_NS0_13GridEvenShareISN_EET2_T4_E12temp_storage;
	add.s32 	%r332, %r331, %r330;
	st.shared.f64 	[%r332+24], %fd16;
$L__BB5_20:
	bar.sync 	0;
	setp.ne.s32 	%p67, %r7, 0;
	@%p67 bra 	$L__BB5_48;
	ld.shared.f64 	%fd318, [_ZZN3cub18CUB_300001_SM_10006detail6reduce18DeviceReduceKernelINS2_10policy_hubIdjN4cuda3std3__44plusIdEEE10Policy1000EN6thrust24THRUST_300001_SM_1000_NS6detail15normal_iteratorINSD_10device_ptrIdEEEEjS9_dNS7_10__identityEEEvT0_PT3_T1_NS0_13GridEvenShareISN_EET2_T4_E12temp_storage+32];
	add.f64 	%fd319, %fd375, %fd318;
	ld.shared.f64 	%fd320, [_ZZN3cub18CUB_300001_SM_10006detail6reduce18DeviceReduceKernelINS2_10policy_hubIdjN4cuda3std3__44plusIdEEE10Policy1000EN6thrust24THRUST_300001_SM_1000_NS6detail15normal_iteratorINSD_10device_ptrIdEEEEjS9_dNS7_10__identityEEEvT0_PT3_T1_NS0_13GridEvenShareISN_EET2_T4_E12temp_storage+40];
	add.f64 	%fd321, %fd319, %fd320;
	ld.shared.f64 	%fd322, [_ZZN3cub18CUB_300001_SM_10006detail6reduce18DeviceReduceKernelINS2_10policy_hubIdjN4cuda3std3__44plusIdEEE10Policy1000EN6thrust24THRUST_300001_SM_1000_NS6detail15normal_iteratorINSD_10device_ptrIdEEEEjS9_dNS7_10__identityEEEvT0_PT3_T1_NS0_13GridEvenShareISN_EET2_T4_E12temp_storage+48];
	add.f64 	%fd323, %fd321, %fd322;
	ld.shared.f64 	%fd324, [_ZZN3cub18CUB_300001_SM_10006detail6reduce18DeviceReduceKernelINS2_10policy_hubIdjN4cuda3std3__44plusIdEEE10Policy1000EN6thrust24THRUST_300001_SM_1000_NS6detail15normal_iteratorINSD_10device_ptrIdEEEEjS9_dNS7_10__identityEEEvT0_PT3_T1_NS0_13GridEvenShareISN_EET2_T4_E12temp_storage+56];
	add.f64 	%fd325, %fd323, %fd324;
	ld.shared.f64 	%fd326, [_ZZN3cub18CUB_300001_SM_10006detail6reduce18DeviceReduceKernelINS2_10policy_hubIdjN4cuda3std3__44plusIdEEE10Policy1000EN6thrust24THRUST_300001_SM_1000_NS6detail15normal_iteratorINSD_10device_ptrIdEEEEjS9_dNS7_10__identityEEEvT0_PT3_T1_NS0_13GridEvenShareISN_EET2_T4_E12temp_storage+64];
	add.f64 	%fd327, %fd325, %fd326;
	ld.shared.f64 	%fd328, [_ZZN3cub18CUB_300001_SM_10006detail6reduce18DeviceReduceKernelINS2_10policy_hubIdjN4cuda3std3__44plusIdEEE10Policy1000EN6thrust24THRUST_300001_SM_1000_NS6detail15normal_iteratorINSD_10device_ptrIdEEEEjS9_dNS7_10__identityEEEvT0_PT3_T1_NS0_13GridEvenShareISN_EET2_T4_E12temp_storage+72];
	add.f64 	%fd329, %fd327, %fd328;
	ld.shared.f64 	%fd330, [_ZZN3cub18CUB_300001_SM_10006detail6reduce18DeviceReduceKernelINS2_10policy_hubIdjN4cuda3std3__44plusIdEEE10Policy1000EN6thrust24THRUST_300001_SM_1000_NS6detail15normal_iteratorINSD_10device_ptrIdEEEEjS9_dNS7_10__identityEEEvT0_PT3_T1_NS0_13GridEvenShareISN_EET2_T4_E12temp_storage+80];
	add.f64 	%fd331, %fd329, %fd330;
	ld.shared.f64 	%fd332, [_ZZN3cub18CUB_300001_SM_10006detail6reduce18DeviceReduceKernelINS2_10policy_hubIdjN4cuda3std3__44plusIdEEE10Policy1000EN6thrust24THRUST_300001_SM_1000_NS6detail15normal_iteratorINSD_10device_ptrIdEEEEjS9_dNS7_10__identityEEEvT0_PT3_T1_NS0_13GridEvenShareISN_EET2_T4_E12temp_storage+88];
	add.f64 	%fd333, %fd331, %fd332;
	ld.shared.f64 	%fd334, [_ZZN3cub18CUB_300001_SM_10006detail6reduce18DeviceReduceKernelINS2_10policy_hubIdjN4cuda3std3__44plusIdEEE10Policy1000EN6thrust24THRUST_300001_SM_1000_NS6detail15normal_iteratorINSD_10device_ptrIdEEEEjS9_dNS7_10__identityEEEvT0_PT3_T1_NS0_13GridEvenShareISN_EET2_T4_E12temp_storage+96];
	add.f64 	%fd335, %fd333, %fd334;
	ld.shared.f64 	%fd336, [_ZZN3cub18CUB_300001_SM_10006detail6reduce18DeviceReduceKernelINS2_10policy_hubIdjN4cuda3std3__44plusIdEEE10Policy1000EN6thrust24THRUST_300001_SM_1000_NS6detail15normal_iteratorINSD_10device_ptrIdEEEEjS9_dNS7_10__identityEEEvT0_PT3_T1_NS0_13GridEvenShareISN_EET2_T4_E12temp_storage+104];
	add.f64 	%fd337, %fd335, %fd336;
	ld.shared.f64 	%fd338, [_ZZN3cub18CUB_300001_SM_10006detail6reduce18DeviceReduceKernelINS2_10policy_hubIdjN4cuda3std3__44plusIdEEE10Policy1000EN6thrust24THRUST_300001_SM_1000_NS6detail15normal_iteratorINSD_10device_ptrIdEEEEjS9_dNS7_10__identityEEEvT0_PT3_T1_NS0_13GridEvenShareISN_EET2_T4_E12temp_storage+112];
	add.f64 	%fd339, %fd337, %fd338;
	ld.shared.f64 	%fd340, [_ZZN3cub18CUB_300001_SM_10006detail6reduce18DeviceReduceKernelINS2_10policy_hubIdjN4cuda3std3__44plusIdEEE10Policy1000EN6thrust24THRUST_300001_SM_1000_NS6detail15normal_iteratorINSD_10device_ptrIdEEEEjS9_dNS7_10__identityEEEvT0_PT3_T1_NS0_13GridEvenShareISN_EET2_T4_E12temp_storage+120];
	add.f64 	%fd341, %fd339, %fd340;
	ld.shared.f64 	%fd342, [_ZZN3cub18CUB_300001_SM_10006detail6reduce18DeviceReduceKernelINS2_10policy_hubIdjN4cuda3std3__44plusIdEEE10Policy1000EN6thrust24THRUST_300001_SM_1000_NS6detail15normal_iteratorINSD_10device_ptrIdEEEEjS9_dNS7_10__identityEEEvT0_PT3_T1_NS0_13GridEvenShareISN_EET2_T4_E12temp_storage+128];
	add.f64 	%fd343, %fd341, %fd342;
	ld.shared.f64 	%fd344, [_ZZN3cub18CUB_300001_SM_10006detail6reduce18DeviceReduceKernelINS2_10policy_hubIdjN4cuda3std3__44plusIdEEE10Policy1000EN6thrust24THRUST_300001_SM_1000_NS6detail15normal_iteratorINSD_10device_ptrIdEEEEjS9_dNS7_10__identityEEEvT0_PT3_T1_NS0_13GridEvenShareISN_EET2_T4_E12temp_storage+136];
	add.f64 	%fd345, %fd343, %fd344;
	ld.shared.f64 	%fd346, [_ZZN3cub18CUB_300001_SM_10006detail6reduce18DeviceReduceKernelINS2_10policy_hubIdjN4cuda3std3__44plusIdEEE10Policy1000EN6thrust24THRUST_300001_SM_1000_NS6detail15normal_iteratorINSD_10device_ptrIdEEEEjS9_dNS7_10__identityEEEvT0_PT3_T1_NS0_13GridEvenShareISN_EET2_T4_E12temp_storage+144];
	add.f64 	%fd347, %fd345, %fd346;
	ld.shared.f64 	%fd348, [_ZZN3cub18CUB_300001_SM_10006detail6reduce18DeviceReduceKernelINS2_10policy_hubIdjN4cuda3std3__44plusIdEEE10Policy1000EN6thrust24THRUST_300001_SM_1000_NS6detail15normal_iteratorINSD_10device_ptrIdEEEEjS9_dNS7_10__identityEEEvT0_PT3_T1_NS0_13GridEvenShareISN_EET2_T4_E12temp_storage+152];
	add.f64 	%fd349, %fd347, %fd348;
	ld.shared.f64 	%fd350, [_ZZN3cub18CUB_300001_SM_10006detail6reduce18DeviceReduceKernelINS2_10policy_hubIdjN4cuda3std3__44plusIdEEE10Policy1000EN6thrust24THRUST_300001_SM_1000_NS6detail15normal_iteratorINSD_10device_ptrIdEEEEjS9_dNS7_10__identityEEEvT0_PT3_T1_NS0_13GridEvenShareISN_EET2_T4_E12temp_storage+160];
	add.f64 	%fd351, %fd349, %fd350;
	ld.shared.f64 	%fd352, [_ZZN3cub18CUB_300001_SM_10006detail6reduce18DeviceReduceKernelINS2_10policy_hubIdjN4cuda3std3__44plusIdEEE10Policy1000EN6thrust24THRUST_300001_SM_1000_NS6detail15normal_iteratorINSD_10device_ptrIdEEEEjS9_dNS7_10__identityEEEvT0_PT3_T1_NS0_13GridEvenShareISN_EET2_T4_E12temp_storage+168];
	add.f64 	%fd353, %fd351, %fd352;
	ld.shared.f64 	%fd354, [_ZZN3cub18CUB_300001_SM_10006detail6reduce18DeviceReduceKernelINS2_10policy_hubIdjN4cuda3std3__44plusIdEEE10Policy1000EN6thrust24THRUST_300001_SM_1000_NS6detail15normal_iteratorINSD_10device_ptrIdEEEEjS9_dNS7_10__identityEEEvT0_PT3_T1_NS0_13GridEvenShareISN_EET2_T4_E12temp_storage+176];
	add.f64 	%fd375, %fd353, %fd354;
	bra.uni 	$L__BB5_48;
$L__BB5_22:
	// begin inline asm
	mov.u32 %r215, %laneid;
	// end inline asm
	and.b32  	%r266, %r7, 992;
	add.s32 	%r267, %r266, 32;
	setp.gt.u32 	%p34, %r267, %r6;
	not.b32 	%r268, %r266;
	add.s32 	%r269, %r6, %r268;
	selp.b32 	%r264, %r269, 31, %p34;
	mov.b64 	%rd136, %fd364;
	mov.b64 	{%r217, %r222}, %rd136;
	mov.b32 	%r223, 1;
	mov.b32 	%r265, -1;
	// begin inline asm
	shfl.sync.down.b32 %r216, %r217, %r223, %r264, %r265;
	// end inline asm
	// begin inline asm
	shfl.sync.down.b32 %r221, %r222, %r223, %r264, %r265;
	// end inline asm
	mov.b64 	%rd137, {%r216, %r221};
	mov.b64 	%fd235, %rd137;
	setp.lt.s32 	%p35, %r215, %r264;
	add.f64 	%fd236, %fd364, %fd235;
	selp.f64 	%fd237, %fd236, %fd364, %p35;
	mov.b64 	%rd138, %fd237;
	mov.b64 	{%r227, %r232}, %rd138;
	mov.b32 	%r233, 2;
	// begin inline asm
	shfl.sync.down.b32 %r226, %r227, %r233, %r264, %r265;
	// end inline asm
	// begin inline asm
	shfl.sync.down.b32 %r231, %r232, %r233, %r264, %r265;
	// end inline asm
	mov.b64 	%rd139, {%r226, %r231};
	mov.b64 	%fd238, %rd139;
	add.s32 	%r270, %r215, 2;
	setp.gt.s32 	%p36, %r270, %r264;
	add.f64 	%fd239, %fd237, %fd238;
	selp.f64 	%fd240, %fd237, %fd239, %p36;
	mov.b64 	%rd140, %fd240;
	mov.b64 	{%r237, %r242}, %rd140;
	mov.b32 	%r243, 4;
	// begin inline asm
	shfl.sync.down.b32 %r236, %r237, %r243, %r264, %r265;
	// end inline asm
	// begin inline asm
	shfl.sync.down.b32 %r241, %r242, %r243, %r264, %r265;
	// end inline asm
	mov.b64 	%rd141, {%r236, %r241};
	mov.b64 	%fd241, %rd141;
	add.s32 	%r271, %r215, 4;
	setp.gt.s32 	%p37, %r271, %r264;
	add.f64 	%fd242, %fd240, %fd241;
	selp.f64 	%fd243, %fd240, %fd242, %p37;
	mov.b64 	%rd142, %fd243;
	mov.b64 	{%r247, %r252}, %rd142;
	mov.b32 	%r253, 8;
	// begin inline asm
	shfl.sync.down.b32 %r246, %r247, %r253, %r264, %r265;
	// end inline asm
	// begin inline asm
	shfl.sync.down.b32 %r251, %r252, %r253, %r264, %r265;
	// end inline asm
	mov.b64 	%rd143, {%r246, %r251};
	mov.b64 	%fd244, %rd143;
	add.s32 	%r272, %r215, 8;
	setp.gt.s32 	%p38, %r272, %r264;
	add.f64 	%fd245, %fd243, %fd244;
	selp.f64 	%fd246, %fd243, %fd245, %p38;
	mov.b64 	%rd144, %fd246;
	mov.b64 	{%r257, %r262}, %rd144;
	mov.b32 	%r263, 16;
	// begin inline asm
	shfl.sync.down.b32 %r256, %r257, %r263, %r264, %r265;
	// end inline asm
	// begin inline asm
	shfl.sync.down.b32 %r261, %r262, %r263, %r264, %r265;
	// end inline asm
	mov.b64 	%rd145, {%r256, %r261};
	mov.b64 	%fd247, %rd145;
	add.s32 	%r273, %r215, 16;
	setp.gt.s32 	%p39, %r273, %r264;
	add.f64 	%fd248, %fd246, %fd247;
	selp.f64 	%fd375, %fd246, %fd248, %p39;
	setp.ne.s32 	%p40, %r215, 0;
	@%p40 bra 	$L__BB5_24;
	shr.u32 	%r274, %r7, 2;
	and.b32  	%r275, %r274, 248;
	mov.u32 	%r276, _ZZN3cub18CUB_300001_SM_10006detail6reduce18DeviceReduceKernelINS2_10policy_hubIdjN4cuda3std3__44plusIdEEE10Policy1000EN6thrust24THRUST_300001_SM_1000_NS6detail15normal_iteratorINSD_10device_ptrIdEEEEjS9_dNS7_10__identityEEEvT0_PT3_T1_NS0_13GridEvenShareISN_EET2_T4_E12temp_storage;
	add.s32 	%r277, %r276, %r275;
	st.shared.f64 	[%r277+24], %fd375;
$L__BB5_24:
	bar.sync 	0;
	setp.ne.s32 	%p41, %r7, 0;
	@%p41 bra 	$L__BB5_48;
	setp.gt.u32 	%p42, %r6, 32;
	ld.shared.f64 	%fd249, [_ZZN3cub18CUB_300001_SM_10006detail6reduce18DeviceReduceKernelINS2_10policy_hubIdjN4cuda3std3__44plusIdEEE10Policy1000EN6thrust24THRUST_300001_SM_1000_NS6detail15normal_iteratorINSD_10device_ptrIdEEEEjS9_dNS7_10__identityEEEvT0_PT3_T1_NS0_13GridEvenShareISN_EET2_T4_E12temp_storage+32];
	add.f64 	%fd250, %fd375, %fd249;
	selp.f64 	%fd251, %fd250, %fd375, %p42;
	setp.gt.u32 	%p43, %r6, 64;
	ld.shared.f64 	%fd252, [_ZZN3cub18CUB_300001_SM_10006detail6reduce18DeviceReduceKernelINS2_10policy_hubIdjN4cuda3std3__44plusIdEEE10Policy1000EN6thrust24THRUST_300001_SM_1000_NS6detail15normal_iteratorINSD_10device_ptrIdEEEEjS9_dNS7_10__identityEEEvT0_PT3_T1_NS0_13GridEvenShareISN_EET2_T4_E12temp_storage+40];
	add.f64 	%fd253, %fd252, %fd251;
	selp.f64 	%fd254, %fd253, %fd251, %p43;
	setp.gt.u32 	%p44, %r6, 96;
	ld.shared.f64 	%fd255, [_ZZN3cub18CUB_300001_SM_10006detail6reduce18DeviceReduceKernelINS2_10policy_hubIdjN4cuda3std3__44plusIdEEE10Policy1000EN6thrust24THRUST_300001_SM_1000_NS6detail15normal_iteratorINSD_10device_ptrIdEEEEjS9_dNS7_10__identityEEEvT0_PT3_T1_NS0_13GridEvenShareISN_EET2_T4_E12temp_storage+48];
	add.f64 	%fd256, %fd255, %fd254;
	selp.f64 	%fd257, %fd256, %fd254, %p44;
	setp.gt.u32 	%p45, %r6, 128;
	ld.shared.f64 	%fd258, [_ZZN3cub18CUB_300001_SM_10006detail6reduce18DeviceReduceKernelINS2_10policy_hubIdjN4cuda3std3__44plusIdEEE10Policy1000EN6thrust24THRUST_300001_SM_1000_NS6detail15normal_iteratorINSD_10device_ptrIdEEEEjS9_dNS7_10__identityEEEvT0_PT3_T1_NS0_13GridEvenShareISN_EET2_T4_E12temp_storage+56];
	add.f64 	%fd259, %fd258, %fd257;
	selp.f64 	%fd260, %fd259, %fd257, %p45;
	setp.gt.u32 	%p46, %r6, 160;
	ld.shared.f64 	%fd261, [_ZZN3cub18CUB_300001_SM_10006detail6reduce18DeviceReduceKernelINS2_10policy_hubIdjN4cuda3std3__44plusIdEEE10Policy1000EN6thrust24THRUST_300001_SM_1000_NS6detail15normal_iteratorINSD_10device_ptrIdEEEEjS9_dNS7_10__identityEEEvT0_PT3_T1_NS0_13GridEvenShareISN_EET2_T4_E12temp_storage+64];
	add.f64 	%fd262, %fd261, %fd260;
	selp.f64 	%fd263, %fd262, %fd260, %p46;
	setp.gt.u32 	%p47, %r6, 192;
	ld.shared.f64 	%fd264, [_ZZN3cub18CUB_300001_SM_10006detail6reduce18DeviceReduceKernelINS2_10policy_hubIdjN4cuda3std3__44plusIdEEE10Policy1000EN6thrust24THRUST_300001_SM_1000_NS6detail15normal_iteratorINSD_10device_ptrIdEEEEjS9_dNS7_10__identityEEEvT0_PT3_T1_NS0_13GridEvenShareISN_EET2_T4_E12temp_storage+72];
	add.f64 	%fd265, %fd264, %fd263;
	selp.f64 	%fd266, %fd265, %fd263, %p47;
	setp.gt.u32 	%p48, %r6, 224;
	ld.shared.f64 	%fd267, [_ZZN3cub18CUB_300001_SM_10006detail6reduce18DeviceReduceKernelINS2_10policy_hubIdjN4cuda3std3__44plusIdEEE10Policy1000EN6thrust24THRUST_300001_SM_1000_NS6detail15normal_iteratorINSD_10device_ptrIdEEEEjS9_dNS7_10__identityEEEvT0_PT3_T1_NS0_13GridEvenShareISN_EET2_T4_E12temp_storage+80];
	add.f64 	%fd268, %fd267, %fd266;
	selp.f64 	%fd269, %fd268, %fd266, %p48;
	setp.gt.u32 	%p49, %r6, 256;
	ld.shared.f64 	%fd270, [_ZZN3cub18CUB_300001_SM_10006detail6reduce18DeviceReduceKernelINS2_10policy_hubIdjN4cuda3std3__44plusIdEEE10Policy1000EN6thrust24THRUST_300001_SM_1000_NS6detail15normal_iteratorINSD_10device_ptrIdEEEEjS9_dNS7_10__identityEEEvT0_PT3_T1_NS0_13GridEvenShareISN_EET2_T4_E12temp_storage+88];
	add.f64 	%fd271, %fd270, %fd269;
	selp.f64 	%fd272, %fd271, %fd269, %p49;
	setp.gt.u32 	%p50, %r6, 288;
	ld.shared.f64 	%fd273, [_ZZN3cub18CUB_300001_SM_10006detail6reduce18DeviceReduceKernelINS2_10policy_hubIdjN4cuda3std3__44plusIdEEE10Policy1000EN6thrust24THRUST_300001_SM_1000_NS6detail15normal_iteratorINSD_10device_ptrIdEEEEjS9_dNS7_10__identityEEEvT0_PT3_T1_NS0_13GridEvenShareISN_EET2_T4_E12temp_storage+96];
	add.f64 	%fd274, %fd273, %fd272;
	selp.f64 	%fd275, %fd274, %fd272, %p50;
	setp.gt.u32 	%p51, %r6, 320;
	ld.shared.f64 	%fd276, [_ZZN3cub18CUB_300001_SM_10006detail6reduce18DeviceReduceKernelINS2_10policy_hubIdjN4cuda3std3__44plusIdEEE10Policy1000EN6thrust24THRUST_300001_SM_1000_NS6detail15normal_iteratorINSD_10device_ptrIdEEEEjS9_dNS7_10__identityEEEvT0_PT3_T1_NS0_13GridEvenShareISN_EET2_T4_E12temp_storage+104];
	add.f64 	%fd277, %fd276, %fd275;
	selp.f64 	%fd278, %fd277, %fd275, %p51;
	setp.gt.u32 	%p52, %r6, 352;
	ld.shared.f64 	%fd279, [_ZZN3cub18CUB_300001_SM_10006detail6reduce18DeviceReduceKernelINS2_10policy_hubIdjN4cuda3std3__44plusIdEEE10Policy1000EN6thrust24THRUST_300001_SM_1000_NS6detail15normal_iteratorINSD_10device_ptrIdEEEEjS9_dNS7_10__identityEEEvT0_PT3_T1_NS0_13GridEvenShareISN_EET2_T4_E12temp_storage+112];
	add.f64 	%fd280, %fd279, %fd278;
	selp.f64 	%fd281, %fd280, %fd278, %p52;
	setp.gt.u32 	%p53, %r6, 384;
	ld.shared.f64 	%fd282, [_ZZN3cub18CUB_300001_SM_10006detail6reduce18DeviceReduceKernelINS2_10policy_hubIdjN4cuda3std3__44plusIdEEE10Policy1000EN6thrust24THRUST_300001_SM_1000_NS6detail15normal_iteratorINSD_10device_ptrIdEEEEjS9_dNS7_10__identityEEEvT0_PT3_T1_NS0_13GridEvenShareISN_EET2_T4_E12temp_storage+120];
	add.f64 	%fd283, %fd282, %fd281;
	selp.f64 	%fd284, %fd283, %fd281, %p53;
	setp.gt.u32 	%p54, %r6, 416;
	ld.shared.f64 	%fd285, [_ZZN3cub18CUB_300001_SM_10006detail6reduce18DeviceReduceKernelINS2_10policy_hubIdjN4cuda3std3__44plusIdEEE10Policy1000EN6thrust24THRUST_300001_SM_1000_NS6detail15normal_iteratorINSD_10device_ptrIdEEEEjS9_dNS7_10__identityEEEvT0_PT3_T1_NS0_13GridEvenShareISN_EET2_T4_E12temp_storage+128];
	add.f64 	%fd286, %fd285, %fd284;
	selp.f64 	%fd287, %fd286, %fd284, %p54;
	setp.gt.u32 	%p55, %r6, 448;
	ld.shared.f64 	%fd288, [_ZZN3cub18CUB_300001_SM_10006detail6reduce18DeviceReduceKernelINS2_10policy_hubIdjN4cuda3std3__44plusIdEEE10Policy1000EN6thrust24THRUST_300001_SM_1000_NS6detail15normal_iteratorINSD_10device_ptrIdEEEEjS9_dNS7_10__identityEEEvT0_PT3_T1_NS0_13GridEvenShareISN_EET2_T4_E12temp_storage+136];
	add.f64 	%fd289, %fd288, %fd287;
	selp.f64 	%fd290, %fd289, %fd287, %p55;
	setp.gt.u32 	%p56, %r6, 480;
	ld.shared.f64 	%fd291, [_ZZN3cub18CUB_300001_SM_10006detail6reduce18DeviceReduceKernelINS2_10policy_hubIdjN4cuda3std3__44plusIdEEE10Policy1000EN6thrust24THRUST_300001_SM_1000_NS6detail15normal_iteratorINSD_10device_ptrIdEEEEjS9_dNS7_10__identityEEEvT0_PT3_T1_NS0_13GridEvenShareISN_EET2_T4_E12temp_storage+144];
	add.f64 	%fd292, %fd291, %fd290;
	selp.f64 	%fd293, %fd292, %fd290, %p56;
	setp.gt.u32 	%p57, %r6, 512;
	ld.shared.f64 	%fd294, [_ZZN3cub18CUB_300001_SM_10006detail6reduce18DeviceReduceKernelINS2_10policy_hubIdjN4cuda3std3__44plusIdEEE10Policy1000EN6thrust24THRUST_300001_SM_1000_NS6detail15normal_iteratorINSD_10device_ptrIdEEEEjS9_dNS7_10__identityEEEvT0_PT3_T1_NS0_13GridEvenShareISN_EET2_T4_E12temp_storage+152];
	add.f64 	%fd295, %fd294, %fd293;
	selp.f64 	%fd296, %fd295, %fd293, %p57;
	setp.gt.u32 	%p58, %r6, 544;
	ld.shared.f64 	%fd297, [_ZZN3cub18CUB_300001_SM_10006detail6reduce18DeviceReduceKernelINS2_10policy_hubIdjN4cuda3std3__44plusIdEEE10Policy1000EN6thrust24THRUST_300001_SM_1000_NS6detail15normal_iteratorINSD_10device_ptrIdEEEEjS9_dNS7_10__identityEEEvT0_PT3_T1_NS0_13GridEvenShareISN_EET2_T4_E12temp_storage+160];
	add.f64 	%fd298, %fd297, %fd296;
	selp.f64 	%fd299, %fd298, %fd296, %p58;
	setp.gt.u32 	%p59, %r6, 576;
	ld.shared.f64 	%fd300, [_ZZN3cub18CUB_300001_SM_10006detail6reduce18DeviceReduceKernelINS2_10policy_hubIdjN4cuda3std3__44plusIdEEE10Policy1000EN6thrust24THRUST_300001_SM_1000_NS6detail15normal_iteratorINSD_10device_ptrIdEEEEjS9_dNS7_10__identityEEEvT0_PT3_T1_NS0_13GridEvenShareISN_EET2_T4_E12temp_storage+168];
	add.f64 	%fd301, %fd300, %fd299;
	selp.f64 	%fd302, %fd301, %fd299, %p59;
	setp.gt.u32 	%p60, %r6, 608;
	ld.shared.f64 	%fd303, [_ZZN3cub18CUB_300001_SM_10006detail6reduce18DeviceReduceKernelINS2_10policy_hubIdjN4cuda3std3__44plusIdEEE10Policy1000EN6thrust24THRUST_300001_SM_1000_NS6detail15normal_iteratorINSD_10device_ptrIdEEEEjS9_dNS7_10__identityEEEvT0_PT3_T1_NS0_13GridEvenShareISN_EET2_T4_E12temp_storage+176];
	add.f64 	%fd304, %fd303, %fd302;
	selp.f64 	%fd375, %fd304, %fd302, %p60;
	bra.uni 	$L__BB5_48;
$L__BB5_26:
	mov.u32 	%r35, %tid.x;
	add.s32 	%r72, %r347, %r35;
	mul.wide.u32 	%rd4, %r72, 8;
	add.s64 	%rd5, %rd1, %rd4;
	ld.global.f64 	%fd41, [%rd5];
	ld.global.f64 	%fd42, [%rd5+5120];
	ld.global.f64 	%fd43, [%rd5+10240];
	ld.global.f64 	%fd44, [%rd5+15360];
	ld.global.f64 	%fd45, [%rd5+20480];
	ld.global.f64 	%fd46, [%rd5+25600];
	ld.global.f64 	%fd47, [%rd5+30720];
	ld.global.f64 	%fd48, [%rd5+35840];
	add.f64 	%fd49, %fd41, %fd42;
	add.f64 	%fd50, %fd49, %fd43;
	add.f64 	%fd51, %fd50, %fd44;
	add.f64 	%fd52, %fd51, %fd45;
	add.f64 	%fd53, %fd52, %fd46;
	add.f64 	%fd54, %fd53, %fd47;
	add.f64 	%fd374, %fd54, %fd48;
	setp.lt.u32 	%p2, %r6, %r4;
	@%p2 bra 	$L__BB5_44;
	add.s32 	%r36, %r4, %r347;
	not.b32 	%r74, %r35;
	add.s32 	%r75, %r74, %r1;
	sub.s32 	%r76, %r75, %r4;
	sub.s32 	%r344, %r76, %r347;
	add.s32 	%r77, %r36, %r35;
	add.s32 	%r343, %r77, 5120;
	mov.b32 	%r346, 0;
	mov.u32 	%r345, %r36;
$L__BB5_28:
	mad.lo.s32 	%r347, %r2, 5120, %r347;
	add.s32 	%r78, %r1, -5120;
	setp.gt.u32 	%p3, %r347, %r78;
	@%p3 bra 	$L__BB5_30;
	add.s32 	%r79, %r35, %r347;
	mul.wide.u32 	%rd6, %r79, 8;
	add.s64 	%rd7, %rd1, %rd6;
	ld.global.f64 	%fd55, [%rd7];
	ld.global.f64 	%fd56, [%rd7+5120];
	ld.global.f64 	%fd57, [%rd7+10240];
	ld.global.f64 	%fd58, [%rd7+15360];
	ld.global.f64 	%fd59, [%rd7+20480];
	ld.global.f64 	%fd60, [%rd7+25600];
	ld.global.f64 	%fd61, [%rd7+30720];
	ld.global.f64 	%fd62, [%rd7+35840];
	add.f64 	%fd63, %fd374, %fd55;
	add.f64 	%fd64, %fd63, %fd56;
	add.f64 	%fd65, %fd64, %fd57;
	add.f64 	%fd66, %fd65, %fd58;
	add.f64 	%fd67, %fd66, %fd59;
	add.f64 	%fd68, %fd67, %fd60;
	add.f64 	%fd69, %fd68, %fd61;
	add.f64 	%fd374, %fd69, %fd62;
	sub.s32 	%r80, %r1, %r347;
	mul.lo.s32 	%r81, %r2, 5120;
	setp.lt.u32 	%p4, %r80, %r81;
	add.s32 	%r346, %r346, 1;
	add.s32 	%r345, %r345, %r81;
	sub.s32 	%r344, %r344, %r81;
	add.s32 	%r343, %r343, %r81;
	@%p4 bra 	$L__BB5_44;
	bra.uni 	$L__BB5_28;
$L__BB5_30:
	setp.le.u32 	%p5, %r1, %r347;
	sub.s32 	%r82, %r1, %r347;
	setp.ge.s32 	%p6, %r35, %r82;
	or.pred  	%p7, %p5, %p6;
	@%p7 bra 	$L__BB5_44;
	not.b32 	%r84, %r35;
	add.s32 	%r85, %r1, %r84;
	sub.s32 	%r86, %r85, %r36;
	mul.lo.s32 	%r87, %r2, %r346;
	mad.lo.s32 	%r88, %r87, -5120, %r86;
	mul.hi.u32 	%r89, %r88, -858993459;
	shr.u32 	%r90, %r89, 9;
	add.s32 	%r49, %r90, 1;
	and.b32  	%r50, %r49, 15;
	setp.lt.u32 	%p8, %r88, 9600;
	mov.u32 	%r352, %r35;
	@%p8 bra 	$L__BB5_35;
	or.b32  	%r350, %r35, 5120;
	mul.hi.u32 	%r91, %r344, -858993459;
	shr.u32 	%r92, %r91, 9;
	add.s32 	%r93, %r92, 1;
	and.b32  	%r94, %r93, 16777200;
	neg.s32 	%r348, %r94;
$L__BB5_33:
	.pragma "nounroll";
	add.s32 	%r95, %r343, -5120;
	mul.wide.u32 	%rd8, %r95, 8;
	add.s64 	%rd9, %rd1, %rd8;
	ld.global.f64 	%fd71, [%rd9];
	add.f64 	%fd72, %fd374, %fd71;
	add.s32 	%r96, %r343, -4480;
	mul.wide.u32 	%rd10, %r96, 8;
	add.s64 	%rd11, %rd1, %rd10;
	ld.global.f64 	%fd73, [%rd11];
	add.f64 	%fd74, %fd72, %fd73;
	add.s32 	%r97, %r343, -3840;
	mul.wide.u32 	%rd12, %r97, 8;
	add.s64 	%rd13, %rd1, %rd12;
	ld.global.f64 	%fd75, [%rd13];
	add.f64 	%fd76, %fd74, %fd75;
	add.s32 	%r98, %r343, -3200;
	mul.wide.u32 	%rd14, %r98, 8;
	add.s64 	%rd15, %rd1, %rd14;
	ld.global.f64 	%fd77, [%rd15];
	add.f64 	%fd78, %fd76, %fd77;
	add.s32 	%r99, %r343, -2560;
	mul.wide.u32 	%rd16, %r99, 8;
	add.s64 	%rd17, %rd1, %rd16;
	ld.global.f64 	%fd79, [%rd17];
	add.f64 	%fd80, %fd78, %fd79;
	add.s32 	%r100, %r343, -1920;
	mul.wide.u32 	%rd18, %r100, 8;
	add.s64 	%rd19, %rd1, %rd18;
	ld.global.f64 	%fd81, [%rd19];
	add.f64 	%fd82, %fd80, %fd81;
	add.s32 	%r101, %r343, -1280;
	mul.wide.u32 	%rd20, %r101, 8;
	add.s64 	%rd21, %rd1, %rd20;
	ld.global.f64 	%fd83, [%rd21];
	add.f64 	%fd84, %fd82, %fd83;
	add.s32 	%r102, %r343, 4480;
	add.s32 	%r103, %r343, -640;
	mul.wide.u32 	%rd22, %r103, 8;
	add.s64 	%rd23, %rd1, %rd22;
	ld.global.f64 	%fd85, [%rd23];
	add.f64 	%fd86, %fd84, %fd85;
	mul.wide.u32 	%rd24, %r343, 8;
	add.s64 	%rd25, %rd1, %rd24;
	ld.global.f64 	%fd87, [%rd25];
	add.f64 	%fd88, %fd86, %fd87;
	add.s32 	%r104, %r343, 640;
	mul.wide.u32 	%rd26, %r104, 8;
	add.s64 	%rd27, %rd1, %rd26;
	ld.global.f64 	%fd89, [%rd27];
	add.f64 	%fd90, %fd88, %fd89;
	add.s32 	%r105, %r343, 1280;
	mul.wide.u32 	%rd28, %r105, 8;
	add.s64 	%rd29, %rd1, %rd28;
	ld.global.f64 	%fd91, [%rd29];
	add.f64 	%fd92, %fd90, %fd91;
	add.s32 	%r106, %r343, 1920;
	mul.wide.u32 	%rd30, %r106, 8;
	add.s64 	%rd31, %rd1, %rd30;
	ld.global.f64 	%fd93, [%rd31];
	add.f64 	%fd94, %fd92, %fd93;
	add.s32 	%r107, %r343, 2560;
	mul.wide.u32 	%rd32, %r107, 8;
	add.s64 	%rd33, %rd1, %rd32;
	ld.global.f64 	%fd95, [%rd33];
	add.f64 	%fd96, %fd94, %fd95;
	add.s32 	%r108, %r343, 3200;
	mul.wide.u32 	%rd34, %r108, 8;
	add.s64 	%rd35, %rd1, %rd34;
	ld.global.f64 	%fd97, [%rd35];
	add.f64 	%fd98, %fd96, %fd97;
	add.s32 	%r109, %r343, 3840;
	mul.wide.u32 	%rd36, %r109, 8;
	add.s64 	%rd37, %rd1, %rd36;
	ld.global.f64 	%fd99, [%rd37];
	add.f64 	%fd100, %fd98, %fd99;
	mul.wide.u32 	%rd38, %r102, 8;
	add.s64 	%rd39, %rd1, %rd38;
	ld.global.f64 	%fd101, [%rd39];
	add.f64 	%fd374, %fd100, %fd101;
	add.s32 	%r350, %r350, 10240;
	add.s32 	%r343, %r343, 10240;
	add.s32 	%r348, %r348, 16;
	setp.ne.s32 	%p9, %r348, 0;
	@%p9 bra 	$L__BB5_33;
	add.s32 	%r352, %r350, -5120;
$L__BB5_35:
	setp.eq.s32 	%p10, %r50, 0;
	@%p10 bra 	$L__BB5_44;
	and.b32  	%r61, %r49, 7;
	setp.lt.u32 	%p11, %r50, 8;
	@%p11 bra 	$L__BB5_38;
	add.s32 	%r110, %r352, %r347;
	mul.wide.u32 	%rd40, %r110, 8;
	add.s64 	%rd41, %rd1, %rd40;
	ld.global.f64 	%fd103, [%rd41];
	add.f64 	%fd104, %fd374, %fd103;
	add.s32 	%r111, %r110, 640;
	mul.wide.u32 	%rd42, %r111, 8;
	add.s64 	%rd43, %rd1, %rd42;
	ld.global.f64 	%fd105, [%rd43];
	add.f64 	%fd106, %fd104, %fd105;
	add.s32 	%r112, %r110, 1280;
	mul.wide.u32 	%rd44, %r112, 8;
	add.s64 	%rd45, %rd1, %rd44;
	ld.global.f64 	%fd107, [%rd45];
	add.f64 	%fd108, %fd106, %fd107;
	add.s32 	%r113, %r110, 1920;
	mul.wide.u32 	%rd46, %r113, 8;
	add.s64 	%rd47, %rd1, %rd46;
	ld.global.f64 	%fd109, [%rd47];
	add.f64 	%fd110, %fd108, %fd109;
	add.s32 	%r114, %r110, 2560;
	mul.wide.u32 	%rd48, %r114, 8;
	add.s64 	%rd49, %rd1, %rd48;
	ld.global.f64 	%fd111, [%rd49];
	add.f64 	%fd112, %fd110, %fd111;
	add.s32 	%r115, %r110, 3200;
	mul.wide.u32 	%rd50, %r115, 8;
	add.s64 	%rd51, %rd1, %rd50;
	ld.global.f64 	%fd113, [%rd51];
	add.f64 	%fd114, %fd112, %fd113;
	add.s32 	%r116, %r110, 3840;
	mul.wide.u32 	%rd52, %r116, 8;
	add.s64 	%rd53, %rd1, %rd52;
	ld.global.f64 	%fd115, [%rd53];
	add.f64 	%fd116, %fd114, %fd115;
	add.s32 	%r117, %r110, 4480;
	mul.wide.u32 	%rd54, %r117, 8;
	add.s64 	%rd55, %rd1, %rd54;
	ld.global.f64 	%fd117, [%rd55];
	add.f64 	%fd374, %fd116, %fd117;
	add.s32 	%r352, %r352, 5120;
$L__BB5_38:
	setp.eq.s32 	%p12, %r61, 0;
	@%p12 bra 	$L__BB5_44;
	setp.lt.u32 	%p13, %r61, 4;
	@%p13 bra 	$L__BB5_41;
	add.s32 	%r118, %r352, %r347;
	mul.wide.u32 	%rd56, %r118, 8;
	add.s64 	%rd57, %rd1, %rd56;
	ld.global.f64 	%fd119, [%rd57];
	add.f64 	%fd120, %fd374, %fd119;
	add.s32 	%r119, %r118, 640;
	mul.wide.u32 	%rd58, %r119, 8;
	add.s64 	%rd59, %rd1, %rd58;
	ld.global.f64 	%fd121, [%rd59];
	add.f64 	%fd122, %fd120, %fd121;
	add.s32 	%r120, %r118, 1280;
	mul.wide.u32 	%rd60, %r120, 8;
	add.s64 	%rd61, %rd1, %rd60;
	ld.global.f64 	%fd123, [%rd61];
	add.f64 	%fd124, %fd122, %fd123;
	add.s32 	%r121, %r118, 1920;
	mul.wide.u32 	%rd62, %r121, 8;
	add.s64 	%rd63, %rd1, %rd62;
	ld.global.f64 	%fd125, [%rd63];
	add.f64 	%fd374, %fd124, %fd125;
	add.s32 	%r352, %r352, 2560;
$L__BB5_41:
	and.b32  	%r122, %r49, 3;
	setp.eq.s32 	%p14, %r122, 0;
	@%p14 bra 	$L__BB5_44;
	add.s32 	%r355, %r352, %r345;
	mul.hi.u32 	%r123, %r344, -858993459;
	cvt.u16.u32 	%rs1, %r123;
	shr.u16 	%rs2, %rs1, 9;
	add.s16 	%rs3, %rs2, 1;
	cvt.u32.u16 	%r124, %rs3;
	and.b32  	%r125, %r124, 3;
	neg.s32 	%r354, %r125;
$L__BB5_43:
	.pragma "nounroll";
	mul.wide.u32 	%rd64, %r355, 8;
	add.s64 	%rd65, %rd1, %rd64;
	ld.global.f64 	%fd126, [%rd65];
	add.f64 	%fd374, %fd374, %fd126;
	add.s32 	%r355, %r355, 640;
	add.s32 	%r354, %r354, 1;
	setp.ne.s32 	%p15, %r354, 0;
	@%p15 bra 	$L__BB5_43;
$L__BB5_44:
	// begin inline asm
	mov.u32 %r126, %laneid;
	// end inline asm
	mov.b64 	%rd66, %fd374;
	mov.b64 	{%r128, %r133}, %rd66;
	mov.b32 	%r134, 1;
	mov.b32 	%r175, 31;
	mov.b32 	%r176, -1;
	// begin inline asm
	shfl.sync.down.b32 %r127, %r128, %r134, %r175, %r176;
	// end inline asm
	// begin inline asm
	shfl.sync.down.b32 %r132, %r133, %r134, %r175, %r176;
	// end inline asm
	mov.b64 	%rd67, {%r127, %r132};
	mov.b64 	%fd127, %rd67;
	setp.gt.s32 	%p16, %r126, 30;
	add.f64 	%fd128, %fd374, %fd127;
	selp.f64 	%fd129, %fd374, %fd128, %p16;
	mov.b64 	%rd68, %fd129;
	mov.b64 	{%r138, %r143}, %rd68;
	mov.b32 	%r144, 2;
	// begin inline asm
	shfl.sync.down.b32 %r137, %r138, %r144, %r175, %r176;
	// end inline asm
	// begin inline asm
	shfl.sync.down.b32 %r142, %r143, %r144, %r175, %r176;
	// end inline asm
	mov.b64 	%rd69, {%r137, %r142};
	mov.b64 	%fd130, %rd69;
	setp.gt.s32 	%p17, %r126, 29;
	add.f64 	%fd131, %fd129, %fd130;
	selp.f64 	%fd132, %fd129, %fd131, %p17;
	mov.b64 	%rd70, %fd132;
	mov.b64 	{%r148, %r153}, %rd70;
	mov.b32 	%r154, 4;
	// begin inline asm
	shfl.sync.down.b32 %r147, %r148, %r154, %r175, %r176;
	// end inline asm
	// begin inline asm
	shfl.sync.down.b32 %r152, %r153, %r154, %r175, %r176;
	// end inline asm
	mov.b64 	%rd71, {%r147, %r152};
	mov.b64 	%fd133, %rd71;
	setp.gt.s32 	%p18, %r126, 27;
	add.f64 	%fd134, %fd132, %fd133;
	selp.f64 	%fd135, %fd132, %fd134, %p18;
	mov.b64 	%rd72, %fd135;
	mov.b64 	{%r158, %r163}, %rd72;
	mov.b32 	%r164, 8;
	// begin inline asm
	shfl.sync.down.b32 %r157, %r158, %r164, %r175, %r176;
	// end inline asm
	// begin inline asm
	shfl.sync.down.b32 %r162, %r163, %r164, %r175, %r176;
	// end inline asm
	mov.b64 	%rd73, {%r157, %r162};
	mov.b64 	%fd136, %rd73;
	setp.gt.s32 	%p19, %r126, 23;
	add.f64 	%fd137, %fd135, %fd136;
	selp.f64 	%fd138, %fd135, %fd137, %p19;
	mov.b64 	%rd74, %fd138;
	mov.b64 	{%r168, %r173}, %rd74;
	mov.b32 	%r174, 16;
	// begin inline asm
	shfl.sync.down.b32 %r167, %r168, %r174, %r175, %r176;
	// end inline asm
	// begin inline asm
	shfl.sync.down.b32 %r172, %r173, %r174, %r175, %r176;
	// end inline asm
	mov.b64 	%rd75, {%r167, %r172};
	mov.b64 	%fd139, %rd75;
	setp.gt.s32 	%p20, %r126, 15;
	add.f64 	%fd37, %fd138, %fd139;
	selp.f64 	%fd375, %fd138, %fd37, %p20;
	setp.ne.s32 	%p21, %r126, 0;
	@%p21 bra 	$L__BB5_46;
	shr.u32 	%r177, %r35, 2;
	and.b32  	%r178, %r177, 248;
	mov.u32 	%r179, _ZZN3cub18CUB_300001_SM_10006detail6reduce18DeviceReduceKernelINS2_10policy_hubIdjN4cuda3std3__44plusIdEEE10Policy1000EN6thrust24THRUST_300001_SM_1000_NS6detail15normal_iteratorINSD_10device_ptrIdEEEEjS9_dNS7_10__identityEEEvT0_PT3_T1_NS0_13GridEvenShareISN_EET2_T4_E12temp_storage;
	add.s32 	%r180, %r179, %r178;
	st.shared.f64 	[%r180+24], %fd37;
$L__BB5_46:
	bar.sync 	0;
	setp.ne.s32 	%p22, %r35, 0;
	@%p22 bra 	$L__BB5_48;
	ld.shared.f64 	%fd140, [_ZZN3cub18CUB_300001_SM_10006detail6reduce18DeviceReduceKernelINS2_10policy_hubIdjN4cuda3std3__44plusIdEEE10Policy1000EN6thrust24THRUST_300001_SM_1000_NS6detail15normal_iteratorINSD_10device_ptrIdEEEEjS9_dNS7_10__identityEEEvT0_PT3_T1_NS0_13GridEvenShareISN_EET2_T4_E12temp_storage+32];
	add.f64 	%fd141, %fd375, %fd140;
	ld.shared.f64 	%fd142, [_ZZN3cub18CUB_300001_SM_10006detail6reduce18DeviceReduceKernelINS2_10policy_hubIdjN4cuda3std3__44plusIdEEE10Policy1000EN6thrust24THRUST_300001_SM_1000_NS6detail15normal_iteratorINSD_10device_ptrIdEEEEjS9_dNS7_10__identityEEEvT0_PT3_T1_NS0_13GridEvenShareISN_EET2_T4_E12temp_storage+40];
	add.f64 	%fd143, %fd141, %fd142;
	ld.shared.f64 	%fd144, [_ZZN3cub18CUB_300001_SM_10006detail6reduce18DeviceReduceKernelINS2_10policy_hubIdjN4cuda3std3__44plusIdEEE10Policy1000EN6thrust24THRUST_300001_SM_1000_NS6detail15normal_iteratorINSD_10device_ptrIdEEEEjS9_dNS7_10__identityEEEvT0_PT3_T1_NS0_13GridEvenShareISN_EET2_T4_E12temp_storage+48];
	add.f64 	%fd145, %fd143, %fd144;
	ld.shared.f64 	%fd146, [_ZZN3cub18CUB_300001_SM_10006detail6reduce18DeviceReduceKernelINS2_10policy_hubIdjN4cuda3std3__44plusIdEEE10Policy1000EN6thrust24THRUST_300001_SM_1000_NS6detail15normal_iteratorINSD_10device_ptrIdEEEEjS9_dNS7_10__identityEEEvT0_PT3_T1_NS0_13GridEvenShareISN_EET2_T4_E12temp_storage+56];
	add.f64 	%fd147, %fd145, %fd146;
	ld.shared.f64 	%fd148, [_ZZN3cub18CUB_300001_SM_10006detail6reduce18DeviceReduceKernelINS2_10policy_hubIdjN4cuda3std3__44plusIdEEE10Policy1000EN6thrust24THRUST_300001_SM_1000_NS6detail15normal_iteratorINSD_10device_ptrIdEEEEjS9_dNS7_10__identityEEEvT0_PT3_T1_NS0_13GridEvenShareISN_EET2_T4_E12temp_storage+64];
	add.f64 	%fd149, %fd147, %fd148;
	ld.shared.f64 	%fd150, [_ZZN3cub18CUB_300001_SM_10006detail6reduce18DeviceReduceKernelINS2_10policy_hubIdjN4cuda3std3__44plusIdEEE10Policy1000EN6thrust24THRUST_300001_SM_1000_NS6detail15normal_iteratorINSD_10device_ptrIdEEEEjS9_dNS7_10__identityEEEvT0_PT3_T1_NS0_13GridEvenShareISN_EET2_T4_E12temp_storage+72];
	add.f64 	%fd151, %fd149, %fd150;
	ld.shared.f64 	%fd152, [_ZZN3cub18CUB_300001_SM_10006detail6reduce18DeviceReduceKernelINS2_10policy_hubIdjN4cuda3std3__44plusIdEEE10Policy1000EN6thrust24THRUST_300001_SM_1000_NS6detail15normal_iteratorINSD_10device_ptrIdEEEEjS9_dNS7_10__identityEEEvT0_PT3_T1_NS0_13GridEvenShareISN_EET2_T4_E12temp_storage+80];
	add.f64 	%fd153, %fd151, %fd152;
	ld.shared.f64 	%fd154, [_ZZN3cub18CUB_300001_SM_10006detail6reduce18DeviceReduceKernelINS2_10policy_hubIdjN4cuda3std3__44plusIdEEE10Policy1000EN6thrust24THRUST_300001_SM_1000_NS6detail15normal_iteratorINSD_10device_ptrIdEEEEjS9_dNS7_10__identityEEEvT0_PT3_T1_NS0_13GridEvenShareISN_EET2_T4_E12temp_storage+88];
	add.f64 	%fd155, %fd153, %fd154;
	ld.shared.f64 	%fd156, [_ZZN3cub18CUB_300001_SM_10006detail6reduce18DeviceReduceKernelINS2_10policy_hubIdjN4cuda3std3__44plusIdEEE10Policy1000EN6thrust24THRUST_300001_SM_1000_NS6detail15normal_iteratorINSD_10device_ptrIdEEEEjS9_dNS7_10__identityEEEvT0_PT3_T1_NS0_13GridEvenShareISN_EET2_T4_E12temp_storage+96];
	add.f64 	%fd157, %fd155, %fd156;
	ld.shared.f64 	%fd158, [_ZZN3cub18CUB_300001_SM_10006detail6reduce18DeviceReduceKernelINS2_10policy_hubIdjN4cuda3std3__44plusIdEEE10Policy1000EN6thrust24THRUST_300001_SM_1000_NS6detail15normal_iteratorINSD_10device_ptrIdEEEEjS9_dNS7_10__identityEEEvT0_PT3_T1_NS0_13GridEvenShareISN_EET2_T4_E12temp_storage+104];
	add.f64 	%fd159, %fd157, %fd158;
	ld.shared.f64 	%fd160, [_ZZN3cub18CUB_300001_SM_10006detail6reduce18DeviceReduceKernelINS2_10policy_hubIdjN4cuda3std3__44plusIdEEE10Policy1000EN6thrust24THRUST_300001_SM_1000_NS6detail15normal_iteratorINSD_10device_ptrIdEEEEjS9_dNS7_10__identityEEEvT0_PT3_T1_NS0_13GridEvenShareISN_EET2_T4_E12temp_storage+112];
	add.f64 	%fd161, %fd159, %fd160;
	ld.shared.f64 	%fd162, [_ZZN3cub18CUB_300001_SM_10006detail6reduce18DeviceReduceKernelINS2_10policy_hubIdjN4cuda3std3__44plusIdEEE10Policy1000EN6thrust24THRUST_300001_SM_1000_NS6detail15normal_iteratorINSD_10device_ptrIdEEEEjS9_dNS7_10__identityEEEvT0_PT3_T1_NS0_13GridEvenShareISN_EET2_T4_E12temp_storage+120];
	add.f64 	%fd163, %fd161, %fd162;
	ld.shared.f64 	%fd164, [_ZZN3cub18CUB_300001_SM_10006detail6reduce18DeviceReduceKernelINS2_10policy_hubIdjN4cuda3std3__44plusIdEEE10Policy1000EN6thrust24THRUST_300001_SM_1000_NS6detail15normal_iteratorINSD_10device_ptrIdEEEEjS9_dNS7_10__identityEEEvT0_PT3_T1_NS0_13GridEvenShareISN_EET2_T4_E12temp_storage+128];
	add.f64 	%fd165, %fd163, %fd164;
	ld.shared.f64 	%fd166, [_ZZN3cub18CUB_300001_SM_10006detail6reduce18DeviceReduceKernelINS2_10policy_hubIdjN4cuda3std3__44plusIdEEE10Policy1000EN6thrust24THRUST_300001_SM_1000_NS6detail15normal_iteratorINSD_10device_ptrIdEEEEjS9_dNS7_10__identityEEEvT0_PT3_T1_NS0_13GridEvenShareISN_EET2_T4_E12temp_storage+136];
	add.f64 	%fd167, %fd165, %fd166;
	ld.shared.f64 	%fd168, [_ZZN3cub18CUB_300001_SM_10006detail6reduce18DeviceReduceKernelINS2_10policy_hubIdjN4cuda3std3__44plusIdEEE10Policy1000EN6thrust24THRUST_300001_SM_1000_NS6detail15normal_iteratorINSD_10device_ptrIdEEEEjS9_dNS7_10__identityEEEvT0_PT3_T1_NS0_13GridEvenShareISN_EET2_T4_E12temp_storage+144];
	add.f64 	%fd169, %fd167, %fd168;
	ld.shared.f64 	%fd170, [_ZZN3cub18CUB_300001_SM_10006detail6reduce18DeviceReduceKernelINS2_10policy_hubIdjN4cuda3std3__44plusIdEEE10Policy1000EN6thrust24THRUST_300001_SM_1000_NS6detail15normal_iteratorINSD_10device_ptrIdEEEEjS9_dNS7_10__identityEEEvT0_PT3_T1_NS0_13GridEvenShareISN_EET2_T4_E12temp_storage+152];
	add.f64 	%fd171, %fd169, %fd170;
	ld.shared.f64 	%fd172, [_ZZN3cub18CUB_300001_SM_10006detail6reduce18DeviceReduceKernelINS2_10policy_hubIdjN4cuda3std3__44plusIdEEE10Policy1000EN6thrust24THRUST_300001_SM_1000_NS6detail15normal_iteratorINSD_10device_ptrIdEEEEjS9_dNS7_10__identityEEEvT0_PT3_T1_NS0_13GridEvenShareISN_EET2_T4_E12temp_storage+160];
	add.f64 	%fd173, %fd171, %fd172;
	ld.shared.f64 	%fd174, [_ZZN3cub18CUB_300001_SM_10006detail6reduce18DeviceReduceKernelINS2_10policy_hubIdjN4cuda3std3__44plusIdEEE10Policy1000EN6thrust24THRUST_300001_SM_1000_NS6detail15normal_iteratorINSD_10device_ptrIdEEEEjS9_dNS7_10__identityEEEvT0_PT3_T1_NS0_13GridEvenShareISN_EET2_T4_E12temp_storage+168];
	add.f64 	%fd175, %fd173, %fd174;
	ld.shared.f64 	%fd176, [_ZZN3cub18CUB_300001_SM_10006detail6reduce18DeviceReduceKernelINS2_10policy_hubIdjN4cuda3std3__44plusIdEEE10Policy1000EN6thrust24THRUST_300001_SM_1000_NS6detail15normal_iteratorINSD_10device_ptrIdEEEEjS9_dNS7_10__identityEEEvT0_PT3_T1_NS0_13GridEvenShareISN_EET2_T4_E12temp_storage+176];
	add.f64 	%fd375, %fd175, %fd176;
$L__BB5_48:
	mov.u32 	%r333, %tid.x;
	setp.ne.s32 	%p68, %r333, 0;
	@%p68 bra 	$L__BB5_50;
	ld.param.u64 	%rd159, [_ZN3cub18CUB_300001_SM_10006detail6reduce18DeviceReduceKernelINS2_10policy_hubIdjN4cuda3std3__44plusIdEEE10Policy1000EN6thrust24THRUST_300001_SM_1000_NS6detail15normal_iteratorINSD_10device_ptrIdEEEEjS9_dNS7_10__identityEEEvT0_PT3_T1_NS0_13GridEvenShareISN_EET2_T4__param_1];
	cvta.to.global.u64 	%rd156, %rd159;
	mul.wide.u32 	%rd157, %r3, 8;
	add.s64 	%rd158, %rd156, %rd157;
	st.global.f64 	[%rd158], %fd375;
$L__BB5_50:
	ret;

}
	// .globl	_ZN3cub18CUB_300001_SM_10006detail6reduce28DeviceReduceSingleTileKernelINS2_10policy_hubIdjN4cuda3std3__44plusIdEEE10Policy1000EPdSC_iS9_ddNS7_10__identityEEEvT0_T1_T2_T3_T4_T6_
.visible .entry _ZN3cub18CUB_300001_SM_10006detail6reduce28DeviceReduceSingleTileKernelINS2_10policy_hubIdjN4cuda3std3__44plusIdEEE10Policy1000EPdSC_iS9_ddNS7_10__identityEEEvT0_T1_T2_T3_T4_T6_(
	.param .u64 .ptr .align 1 _ZN3cub18CUB_300001_SM_10006detail6reduce28DeviceReduceSingleTileKernelINS2_10policy_hubIdjN4cuda3std3__44plusIdEEE10Policy1000EPdSC_iS9_ddNS7_10__identityEEEvT0_T1_T2_T3_T4_T6__param_0,
	.param .u64 .ptr .align 1 _ZN3cub18CUB_300001_SM_10006detail6reduce28DeviceReduceSingleTileKernelINS2_10policy_hubIdjN4cuda3std3__44plusIdEEE10Policy1000EPdSC_iS9_ddNS7_10__identityEEEvT0_T1_T2_T3_T4_T6__param_1,
	.param .u32 _ZN3cub18CUB_300001_SM_10006detail6reduce28DeviceReduceSingleTileKernelINS2_10policy_hubIdjN4cuda3std3__44plusIdEEE10Policy1000EPdSC_iS9_ddNS7_10__identityEEEvT0_T1_T2_T3_T4_T6__param_2,
	.param .align 1 .b8 _ZN3cub18CUB_300001_SM_10006detail6reduce28DeviceReduceSingleTileKernelINS2_10policy_hubIdjN4cuda3std3__44plusIdEEE10Policy1000EPdSC_iS9_ddNS7_10__identityEEEvT0_T1_T2_T3_T4_T6__param_3[1],
	.param .f64 _ZN3cub18CUB_300001_SM_10006detail6reduce28DeviceReduceSingleTileKernelINS2_10policy_hubIdjN4cuda3std3__44plusIdEEE10Policy1000EPdSC_iS9_ddNS7_10__identityEEEvT0_T1_T2_T3_T4_T6__param_4,
	.param .align 1 .b8 _ZN3cub18CUB_300001_SM_10006detail6reduce28DeviceReduceSingleTileKernelINS2_10policy_hubIdjN4cuda3std3__44plusIdEEE10Policy1000EPdSC_iS9_ddNS7_10__identityEEEvT0_T1_T2_T3_T4_T6__param_5[1]
)
.maxntid 640
.minnctapersm 1
{
	.reg .pred 	%p<62>;
	.reg .b32 	%r<239>;
	.reg .b64 	%rd<109>;
	.reg .b64 	%fd<264>;
	// demoted variable
	.shared .align 8 .b8 _ZZN3cub18CUB_300001_SM_10006detail6reduce28DeviceReduceSingleTileKernelINS2_10policy_hubIdjN4cuda3std3__44plusIdEEE10Policy1000EPdSC_iS9_ddNS7_10__identityEEEvT0_T1_T2_T3_T4_T6_E12temp_storage[192];
	ld.param.u64 	%rd9, [_ZN3cub18CUB_300001_SM_10006detail6reduce28DeviceReduceSingleTileKernelINS2_10policy_hubIdjN4cuda3std3__44plusIdEEE10Policy1000EPdSC_iS9_ddNS7_10__identityEEEvT0_T1_T2_T3_T4_T6__param_0];
	ld.param.u64 	%rd10, [_ZN3cub18CUB_300001_SM_10006detail6reduce28DeviceReduceSingleTileKernelINS2_10policy_hubIdjN4cuda3std3__44plusIdEEE10Policy1000EPdSC_iS9_ddNS7_10__identityEEEvT0_T1_T2_T3_T4_T6__param_1];
	ld.param.u32 	%r36, [_ZN3cub18CUB_300001_SM_10006detail6reduce28DeviceReduceSingleTileKernelINS2_10policy_hubIdjN4cuda3std3__44plusIdEEE10Policy1000EPdSC_iS9_ddNS7_10__identityEEEvT0_T1_T2_T3_T4_T6__param_2];
	ld.param.f64 	%fd30, [_ZN3cub18CUB_300001_SM_10006detail6reduce28DeviceReduceSingleTileKernelINS2_10policy_hubIdjN4cuda3std3__44plusIdEEE10Policy1000EPdSC_iS9_ddNS7_10__identityEEEvT0_T1_T2_T3_T4_T6__param_4];
	cvta.to.global.u64 	%rd1, %rd10;
	setp.ne.s32 	%p1, %r36, 0;
	@%p1 bra 	$L__BB6_3;
	mov.u32 	%r225, %tid.x;
	setp.ne.s32 	%p61, %r225, 0;
	@%p61 bra 	$L__BB6_39;
	st.global.f64 	[%rd1], %fd30;
	bra.uni 	$L__BB6_39;
$L__BB6_3:
	setp.gt.s32 	%p2, %r36, 5119;
	@%p2 bra 	$L__BB6_21;
	mov.u32 	%r1, %tid.x;
	setp.ge.s32 	%p19, %r1, %r36;
	mov.f64 	%fd255, 0d0000000000000000;
	mov.u32 	%r229, %r1;
	@%p19 bra 	$L__BB6_6;
	mul.wide.u32 	%rd74, %r1, 8;
	add.s64 	%rd73, %rd9, %rd74;
	// begin inline asm
	ld.global.nc.u64 %rd72, [%rd73];
	// end inline asm
	mov.b64 	%fd255, %rd72;
	add.s32 	%r229, %r1, 640;
$L__BB6_6:
	setp.ge.s32 	%p20, %r229, %r36;
	@%p20 bra 	$L__BB6_12;
	not.b32 	%r101, %r229;
	add.s32 	%r4, %r36, %r101;
	mul.hi.u32 	%r102, %r4, -858993459;
	shr.u32 	%r103, %r102, 9;
	add.s32 	%r5, %r103, 1;
	and.b32  	%r104, %r103, 3;
	setp.eq.s32 	%p21, %r104, 3;
	@%p21 bra 	$L__BB6_10;
	mul.wide.u32 	%rd75, %r229, 8;
	add.s64 	%rd107, %rd9, %rd75;
	and.b32  	%r105, %r5, 3;
	neg.s32 	%r227, %r105;
$L__BB6_9:
	.pragma "nounroll";
	// begin inline asm
	ld.global.nc.u64 %rd76, [%rd107];
	// end inline asm
	mov.b64 	%fd121, %rd76;
	add.f64 	%fd255, %fd255, %fd121;
	add.s32 	%r229, %r229, 640;
	add.s64 	%rd107, %rd107, 5120;
	add.s32 	%r227, %r227, 1;
	setp.ne.s32 	%p22, %r227, 0;
	@%p22 bra 	$L__BB6_9;
$L__BB6_10:
	setp.lt.u32 	%p23, %r4, 1920;
	@%p23 bra 	$L__BB6_12;
$L__BB6_11:
	mul.wide.s32 	%rd86, %r229, 8;
	add.s64 	%rd79, %rd9, %rd86;
	// begin inline asm
	ld.global.nc.u64 %rd78, [%rd79];
	// end inline asm
	mov.b64 	%fd122, %rd78;
	add.f64 	%fd123, %fd255, %fd122;
	add.s64 	%rd81, %rd79, 5120;
	// begin inline asm
	ld.global.nc.u64 %rd80, [%rd81];
	// end inline asm
	mov.b64 	%fd124, %rd80;
	add.f64 	%fd125, %fd123, %fd124;
	add.s64 	%rd83, %rd79, 10240;
	// begin inline asm
	ld.global.nc.u64 %rd82, [%rd83];
	// end inline asm
	mov.b64 	%fd126, %rd82;
	add.f64 	%fd127, %fd125, %fd126;
	add.s64 	%rd85, %rd79, 15360;
	// begin inline asm
	ld.global.nc.u64 %rd84, [%rd85];
	// end inline asm
	mov.b64 	%fd128, %rd84;
	add.f64 	%fd255, %fd127, %fd128;
	add.s32 	%r229, %r229, 2560;
	setp.lt.s32 	%p24, %r229, %r36;
	@%p24 bra 	$L__BB6_11;
$L__BB6_12:
	setp.lt.s32 	%p25, %r36, 640;
	@%p25 bra 	$L__BB6_17;
	// begin inline asm
	mov.u32 %r169, %laneid;
	// end inline asm
	mov.b64 	%rd97, %fd255;
	mov.b64 	{%r171, %r176}, %rd97;
	mov.b32 	%r177, 1;
	mov.b32 	%r218, 31;
	mov.b32 	%r219, -1;
	// begin inline asm
	shfl.sync.down.b32 %r170, %r171, %r177, %r218, %r219;
	// end inline asm
	// begin inline asm
	shfl.sync.down.b32 %r175, %r176, %r177, %r218, %r219;
	// end inline asm
	mov.b64 	%rd98, {%r170, %r175};
	mov.b64 	%fd199, %rd98;
	setp.gt.s32 	%p53, %r169, 30;
	add.f64 	%fd200, %fd255, %fd199;
	selp.f64 	%fd201, %fd255, %fd200, %p53;
	mov.b64 	%rd99, %fd201;
	mov.b64 	{%r181, %r186}, %rd99;
	mov.b32 	%r187, 2;
	// begin inline asm
	shfl.sync.down.b32 %r180, %r181, %r187, %r218, %r219;
	// end inline asm
	// begin inline asm
	shfl.sync.down.b32 %r185, %r186, %r187, %r218, %r219;
	// end inline asm
	mov.b64 	%rd100, {%r180, %r185};
	mov.b64 	%fd202, %rd100;
	setp.gt.s32 	%p54, %r169, 29;
	add.f64 	%fd203, %fd201, %fd202;
	selp.f64 	%fd204, %fd201, %fd203, %p54;
	mov.b64 	%rd101, %fd204;
	mov.b64 	{%r191, %r196}, %rd101;
	mov.b32 	%r197, 4;
	// begin inline asm
	shfl.sync.down.b32 %r190, %r191, %r197, %r218, %r219;
	// end inline asm
	// begin inline asm
	shfl.sync.down.b32 %r195, %r196, %r197, %r218, %r219;
	// end inline asm
	mov.b64 	%rd102, {%r190, %r195};
	mov.b64 	%fd205, %rd102;
	setp.gt.s32 	%p55, %r169, 27;
	add.f64 	%fd206, %fd204, %fd205;
	selp.f64 	%fd207, %fd204, %fd206, %p55;
	mov.b64 	%rd103, %fd207;
	mov.b64 	{%r201, %r206}, %rd103;
	mov.b32 	%r207, 8;
	// begin inline asm
	shfl.sync.down.b32 %r200, %r201, %r207, %r218, %r219;
	// end inline asm
	// begin inline asm
	shfl.sync.down.b32 %r205, %r206, %r207, %r218, %r219;
	// end inline asm
	mov.b64 	%rd104, {%r200, %r205};
	mov.b64 	%fd208, %rd104;
	setp.gt.s32 	%p56, %r169, 23;
	add.f64 	%fd209, %fd207, %fd208;
	selp.f64 	%fd210, %fd207, %fd209, %p56;
	mov.b64 	%rd105, %fd210;
	mov.b64 	{%r211, %r216}, %rd105;
	mov.b32 	%r217, 16;
	// begin inline asm
	shfl.sync.down.b32 %r210, %r211, %r217, %r218, %r219;
	// end inline asm
	// begin inline asm
	shfl.sync.down.b32 %r215, %r216, %r217, %r218, %r219;
	// end inline asm
	mov.b64 	%rd106, {%r210, %r215};
	mov.b64 	%fd211, %rd106;
	setp.gt.s32 	%p57, %r169, 15;
	add.f64 	%fd10, %fd210, %fd211;
	selp.f64 	%fd263, %fd210, %fd10, %p57;
	setp.ne.s32 	%p58, %r169, 0;
	@%p58 bra 	$L__BB6_15;
	shr.u32 	%r220, %r1, 2;
	and.b32  	%r221, %r220, 248;
	mov.u32 	%r222, _ZZN3cub18CUB_300001_SM_10006detail6reduce28DeviceReduceSingleTileKernelINS2_10policy_hubIdjN4cuda3std3__44plusIdEEE10Policy1000EPdSC_iS9_ddNS7_10__identityEEEvT0_T1_T2_T3_T4_T6_E12temp_storage;
	add.s32 	%r223, %r222, %r221;
	st.shared.f64 	[%r223+24], %fd10;
$L__BB6_15:
	bar.sync 	0;
	setp.ne.s32 	%p59, %r1, 0;
	@%p59 bra 	$L__BB6_37;
	ld.shared.f64 	%fd212, [_ZZN3cub18CUB_300001_SM_10006detail6reduce28DeviceReduceSingleTileKernelINS2_10policy_hubIdjN4cuda3std3__44plusIdEEE10Policy1000EPdSC_iS9_ddNS7_10__identityEEEvT0_T1_T2_T3_T4_T6_E12temp_storage+32];
	add.f64 	%fd213, %fd263, %fd212;
	ld.shared.f64 	%fd214, [_ZZN3cub18CUB_300001_SM_10006detail6reduce28DeviceReduceSingleTileKernelINS2_10policy_hubIdjN4cuda3std3__44plusIdEEE10Policy1000EPdSC_iS9_ddNS7_10__identityEEEvT0_T1_T2_T3_T4_T6_E12temp_storage+40];
	add.f64 	%fd215, %fd213, %fd214;
	ld.shared.f64 	%fd216, [_ZZN3cub18CUB_300001_SM_10006detail6reduce28DeviceReduceSingleTileKernelINS2_10policy_hubIdjN4cuda3std3__44plusIdEEE10Policy1000EPdSC_iS9_ddNS7_10__identityEEEvT0_T1_T2_T3_T4_T6_E12temp_storage+48];
	add.f64 	%fd217, %fd215, %fd216;
	ld.shared.f64 	%fd218, [_ZZN3cub18CUB_300001_SM_10006detail6reduce28DeviceReduceSingleTileKernelINS2_10policy_hubIdjN4cuda3std3__44plusIdEEE10Policy1000EPdSC_iS9_ddNS7_10__identityEEEvT0_T1_T2_T3_T4_T6_E12temp_storage+56];
	add.f64 	%fd219, %fd217, %fd218;
	ld.shared.f64 	%fd220, [_ZZN3cub18CUB_300001_SM_10006detail6reduce28DeviceReduceSingleTileKernelINS2_10policy_hubIdjN4cuda3std3__44plusIdEEE10Policy1000EPdSC_iS9_ddNS7_10__identityEEEvT0_T1_T2_T3_T4_T6_E12temp_storage+64];
	add.f64 	%fd221, %fd219, %fd220;
	ld.shared.f64 	%fd222, [_ZZN3cub18CUB_300001_SM_10006detail6reduce28DeviceReduceSingleTileKernelINS2_10policy_hubIdjN4cuda3std3__44plusIdEEE10Policy1000EPdSC_iS9_ddNS7_10__identityEEEvT0_T1_T2_T3_T4_T6_E12temp_storage+72];
	add.f64 	%fd223, %fd221, %fd222;
	ld.shared.f64 	%fd224, [_ZZN3cub18CUB_300001_SM_10006detail6reduce28DeviceReduceSingleTileKernelINS2_10policy_hubIdjN4cuda3std3__44plusIdEEE10Policy1000EPdSC_iS9_ddNS7_10__identityEEEvT0_T1_T2_T3_T4_T6_E12temp_storage+80];
	add.f64 	%fd225, %fd223, %fd224;
	ld.shared.f64 	%fd226, [_ZZN3cub18CUB_300001_SM_10006detail6reduce28DeviceReduceSingleTileKernelINS2_10policy_hubIdjN4cuda3std3__44plusIdEEE10Policy1000EPdSC_iS9_ddNS7_10__identityEEEvT0_T1_T2_T3_T4_T6_E12temp_storage+88];
	add.f64 	%fd227, %fd225, %fd226;
	ld.shared.f64 	%fd228, [_ZZN3cub18CUB_300001_SM_10006detail6reduce28DeviceReduceSingleTileKernelINS2_10policy_hubIdjN4cuda3std3__44plusIdEEE10Policy1000EPdSC_iS9_ddNS7_10__identityEEEvT0_T1_T2_T3_T4_T6_E12temp_storage+96];
	add.f64 	%fd229, %fd227, %fd228;
	ld.shared.f64 	%fd230, [_ZZN3cub18CUB_300001_SM_10006detail6reduce28DeviceReduceSingleTileKernelINS2_10policy_hubIdjN4cuda3std3__44plusIdEEE10Policy1000EPdSC_iS9_ddNS7_10__identityEEEvT0_T1_T2_T3_T4_T6_E12temp_storage+104];
	add.f64 	%fd231, %fd229, %fd230;
	ld.shared.f64 	%fd232, [_ZZN3cub18CUB_300001_SM_10006detail6reduce28DeviceReduceSingleTileKernelINS2_10policy_hubIdjN4cuda3std3__44plusIdEEE10Policy1000EPdSC_iS9_ddNS7_10__identityEEEvT0_T1_T2_T3_T4_T6_E12temp_storage+112];
	add.f64 	%fd233, %fd231, %fd232;
	ld.shared.f64 	%fd234, [_ZZN3cub18CUB_300001_SM_10006detail6reduce28DeviceReduceSingleTileKernelINS2_10policy_hubIdjN4cuda3std3__44plusIdEEE10Policy1000EPdSC_iS9_ddNS7_10__identityEEEvT0_T1_T2_T3_T4_T6_E12temp_storage+120];
	add.f64 	%fd235, %fd233, %fd234;
	ld.shared.f64 	%fd236, [_ZZN3cub18CUB_300001_SM_10006detail6reduce28DeviceReduceSingleTileKernelINS2_10policy_hubIdjN4cuda3std3__44plusIdEEE10Policy1000EPdSC_iS9_ddNS7_10__identityEEEvT0_T1_T2_T3_T4_T6_E12temp_storage+128];
	add.f64 	%fd237, %fd235, %fd236;
	ld.shared.f64 	%fd238, [_ZZN3cub18CUB_300001_SM_10006detail6reduce28DeviceReduceSingleTileKernelINS2_10policy_hubIdjN4cuda3std3__44plusIdEEE10Policy1000EPdSC_iS9_ddNS7_10__identityEEEvT0_T1_T2_T3_T4_T6_E12temp_storage+136];
	add.f64 	%fd239, %fd237, %fd238;
	ld.shared.f64 	%fd240, [_ZZN3cub18CUB_300001_SM_10006detail6reduce28DeviceReduceSingleTileKernelINS2_10policy_hubIdjN4cuda3std3__44plusIdEEE10Policy1000EPdSC_iS9_ddNS7_10__identityEEEvT0_T1_T2_T3_T4_T6_E12temp_storage+144];
	add.f64 	%fd241, %fd239, %fd240;
	ld.shared.f64 	%fd242, [_ZZN3cub18CUB_300001_SM_10006detail6reduce28DeviceReduceSingleTileKernelINS2_10policy_hubIdjN4cuda3std3__44plusIdEEE10Policy1000EPdSC_iS9_ddNS7_10__identityEEEvT0_T1_T2_T3_T4_T6_E12temp_storage+152];
	add.f64 	%fd243, %fd241, %fd242;
	ld.shared.f64 	%fd244, [_ZZN3cub18CUB_300001_SM_10006detail6reduce28DeviceReduceSingleTileKernelINS2_10policy_hubIdjN4cuda3std3__44plusIdEEE10Policy1000EPdSC_iS9_ddNS7_10__identityEEEvT0_T1_T2_T3_T4_T6_E12temp_storage+160];
	add.f64 	%fd245, %fd243, %fd244;
	ld.shared.f64 	%fd246, [_ZZN3cub18CUB_300001_SM_10006detail6reduce28DeviceReduceSingleTileKernelINS2_10policy_hubIdjN4cuda3std3__44plusIdEEE10Policy1000EPdSC_iS9_ddNS7_10__identityEEEvT0_T1_T2_T3_T4_T6_E12temp_storage+168];
	add.f64 	%fd247, %fd245, %fd246;
	ld.shared.f64 	%fd248, [_ZZN3cub18CUB_300001_SM_10006detail6reduce28DeviceReduceSingleTileKernelINS2_10policy_hubIdjN4cuda3std3__44plusIdEEE10Policy1000EPdSC_iS9_ddNS7_10__identityEEEvT0_T1_T2_T3_T4_T6_E12temp_storage+176];
	add.f64 	%fd263, %fd247, %fd248;
	bra.uni 	$L__BB6_37;
$L__BB6_17:
	// begin inline asm
	mov.u32 %r106, %laneid;
	// end inline asm
	and.b32  	%r157, %r1, 992;
	add.s32 	%r158, %r157, 32;
	setp.gt.s32 	%p26, %r158, %r36;
	not.b32 	%r159, %r157;
	add.s32 	%r160, %r36, %r159;
	selp.b32 	%r155, %r160, 31, %p26;
	mov.b64 	%rd87, %fd255;
	mov.b64 	{%r108, %r113}, %rd87;
	mov.b32 	%r114, 1;
	mov.b32 	%r156, -1;
	// begin inline asm
	shfl.sync.down.b32 %r107, %r108, %r114, %r155, %r156;
	// end inline asm
	// begin inline asm
	shfl.sync.down.b32 %r112, %r113, %r114, %r155, %r156;
	// end inline asm
	mov.b64 	%rd88, {%r107, %r112};
	mov.b64 	%fd129, %rd88;
	setp.lt.s32 	%p27, %r106, %r155;
	add.f64 	%fd130, %fd255, %fd129;
	selp.f64 	%fd131, %fd130, %fd255, %p27;
	mov.b64 	%rd89, %fd131;
	mov.b64 	{%r118, %r123}, %rd89;
	mov.b32 	%r124, 2;
	// begin inline asm
	shfl.sync.down.b32 %r117, %r118, %r124, %r155, %r156;
	// end inline asm
	// begin inline asm
	shfl.sync.down.b32 %r122, %r123, %r124, %r155, %r156;
	// end inline asm
	mov.b64 	%rd90, {%r117, %r122};
	mov.b64 	%fd132, %rd90;
	add.s32 	%r161, %r106, 2;
	setp.gt.s32 	%p28, %r161, %r155;
	add.f64 	%fd133, %fd131, %fd132;
	selp.f64 	%fd134, %fd131, %fd133, %p28;
	mov.b64 	%rd91, %fd134;
	mov.b64 	{%r128, %r133}, %rd91;
	mov.b32 	%r134, 4;
	// begin inline asm
	shfl.sync.down.b32 %r127, %r128, %r134, %r155, %r156;
	// end inline asm
	// begin inline asm
	shfl.sync.down.b32 %r132, %r133, %r134, %r155, %r156;
	// end inline asm
	mov.b64 	%rd92, {%r127, %r132};
	mov.b64 	%fd135, %rd92;
	add.s32 	%r162, %r106, 4;
	setp.gt.s32 	%p29, %r162, %r155;
	add.f64 	%fd136, %fd134, %fd135;
	selp.f64 	%fd137, %fd134, %fd136, %p29;
	mov.b64 	%rd93, %fd137;
	mov.b64 	{%r138, %r143}, %rd93;
	mov.b32 	%r144, 8;
	// begin inline asm
	shfl.sync.down.b32 %r137, %r138, %r144, %r155, %r156;
	// end inline asm
	// begin inline asm
	shfl.sync.down.b32 %r142, %r143, %r144, %r155, %r156;
	// end inline asm
	mov.b64 	%rd94, {%r137, %r142};
	mov.b64 	%fd138, %rd94;
	add.s32 	%r163, %r106, 8;
	setp.gt.s32 	%p30, %r163, %r155;
	add.f64 	%fd139, %fd137, %fd138;
	selp.f64 	%fd140, %fd137, %fd139, %p30;
	mov.b64 	%rd95, %fd140;
	mov.b64 	{%r148, %r153}, %rd95;
	mov.b32 	%r154, 16;
	// begin inline asm
	shfl.sync.down.b32 %r147, %r148, %r154, %r155, %r156;
	// end inline asm
	// begin inline asm
	shfl.sync.down.b32 %r152, %r153, %r154, %r155, %r156;
	// end inline asm
	mov.b64 	%rd96, {%r147, %r152};
	mov.b64 	%fd141, %rd96;
	add.s32 	%r164, %r106, 16;
	setp.gt.s32 	%p31, %r164, %r155;
	add.f64 	%fd142, %fd140, %fd141;
	selp.f64 	%fd263, %fd140, %fd142, %p31;
	setp.ne.s32 	%p32, %r106, 0;
	@%p32 bra 	$L__BB6_19;
	shr.u32 	%r165, %r1, 2;
	and.b32  	%r166, %r165, 248;
	mov.u32 	%r167, _ZZN3cub18CUB_300001_SM_10006detail6reduce28DeviceReduceSingleTileKernelINS2_10policy_hubIdjN4cuda3std3__44plusIdEEE10Policy1000EPdSC_iS9_ddNS7_10__identityEEEvT0_T1_T2_T3_T4_T6_E12temp_storage;
	add.s32 	%r168, %r167, %r166;
	st.shared.f64 	[%r168+24], %fd263;
$L__BB6_19:
	bar.sync 	0;
	setp.ne.s32 	%p33, %r1, 0;
	@%p33 bra 	$L__BB6_37;
	setp.gt.s32 	%p34, %r36, 32;
	ld.shared.f64 	%fd143, [_ZZN3cub18CUB_300001_SM_10006detail6reduce28DeviceReduceSingleTileKernelINS2_10policy_hubIdjN4cuda3std3__44plusIdEEE10Policy1000EPdSC_iS9_ddNS7_10__identityEEEvT0_T1_T2_T3_T4_T6_E12temp_storage+32];
	add.f64 	%fd144, %fd263, %fd143;
	selp.f64 	%fd145, %fd144, %fd263, %p34;
	setp.gt.s32 	%p35, %r36, 64;
	ld.shared.f64 	%fd146, [_ZZN3cub18CUB_300001_SM_10006detail6reduce28DeviceReduceSingleTileKernelINS2_10policy_hubIdjN4cuda3std3__44plusIdEEE10Policy1000EPdSC_iS9_ddNS7_10__identityEEEvT0_T1_T2_T3_T4_T6_E12temp_storage+40];
	add.f64 	%fd147, %fd146, %fd145;
	selp.f64 	%fd148, %fd147, %fd145, %p35;
	setp.gt.s32 	%p36, %r36, 96;
	ld.shared.f64 	%fd149, [_ZZN3cub18CUB_300001_SM_10006detail6reduce28DeviceReduceSingleTileKernelINS2_10policy_hubIdjN4cuda3std3__44plusIdEEE10Policy1000EPdSC_iS9_ddNS7_10__identityEEEvT0_T1_T2_T3_T4_T6_E12temp_storage+48];
	add.f64 	%fd150, %fd149, %fd148;
	selp.f64 	%fd151, %fd150, %fd148, %p36;
	setp.gt.s32 	%p37, %r36, 128;
	ld.shared.f64 	%fd152, [_ZZN3cub18CUB_300001_SM_10006detail6reduce28DeviceReduceSingleTileKernelINS2_10policy_hubIdjN4cuda3std3__44plusIdEEE10Policy1000EPdSC_iS9_ddNS7_10__identityEEEvT0_T1_T2_T3_T4_T6_E12temp_storage+56];
	add.f64 	%fd153, %fd152, %fd151;
	selp.f64 	%fd154, %fd153, %fd151, %p37;
	setp.gt.s32 	%p38, %r36, 160;
	ld.shared.f64 	%fd155, [_ZZN3cub18CUB_300001_SM_10006detail6reduce28DeviceReduceSingleTileKernelINS2_10policy_hubIdjN4cuda3std3__44plusIdEEE10Policy1000EPdSC_iS9_ddNS7_10__identityEEEvT0_T1_T2_T3_T4_T6_E12temp_storage+64];
	add.f64 	%fd156, %fd155, %fd154;
	selp.f64 	%fd157, %fd156, %fd154, %p38;
	setp.gt.s32 	%p39, %r36, 192;
	ld.shared.f64 	%fd158, [_ZZN3cub18CUB_300001_SM_10006detail6reduce28DeviceReduceSingleTileKernelINS2_10policy_hubIdjN4cuda3std3__44plusIdEEE10Policy1000EPdSC_iS9_ddNS7_10__identityEEEvT0_T1_T2_T3_T4_T6_E12temp_storage+72];
	add.f64 	%fd159, %fd158, %fd157;
	selp.f64 	%fd160, %fd159, %fd157, %p39;
	setp.gt.s32 	%p40, %r36, 224;
	ld.shared.f64 	%fd161, [_ZZN3cub18CUB_300001_SM_10006detail6reduce28DeviceReduceSingleTileKernelINS2_10policy_hubIdjN4cuda3std3__44plusIdEEE10Policy1000EPdSC_iS9_ddNS7_10__identityEEEvT0_T1_T2_T3_T4_T6_E12temp_storage+80];
	add.f64 	%fd162, %fd161, %fd160;
	selp.f64 	%fd163, %fd162, %fd160, %p40;
	setp.gt.s32 	%p41, %r36, 256;
	ld.shared.f64 	%fd164, [_ZZN3cub18CUB_300001_SM_10006detail6reduce28DeviceReduceSingleTileKernelINS2_10policy_hubIdjN4cuda3std3__44plusIdEEE10Policy1000EPdSC_iS9_ddNS7_10__identityEEEvT0_T1_T2_T3_T4_T6_E12temp_storage+88];
	add.f64 	%fd165, %fd164, %fd163;
	selp.f64 	%fd166, %fd165, %fd163, %p41;
	setp.gt.s32 	%p42, %r36, 288;
	ld.shared.f64 	%fd167, [_ZZN3cub18CUB_300001_SM_10006detail6reduce28DeviceReduceSingleTileKernelINS2_10policy_hubIdjN4cuda3std3__44plusIdEEE10Policy1000EPdSC_iS9_ddNS7_10__identityEEEvT0_T1_T2_T3_T4_T6_E12temp_storage+96];
	add.f64 	%fd168, %fd167, %fd166;
	selp.f64 	%fd169, %fd168, %fd166, %p42;
	setp.gt.s32 	%p43, %r36, 320;
	ld.shared.f64 	%fd170, [_ZZN3cub18CUB_300001_SM_10006detail6reduce28DeviceReduceSingleTileKernelINS2_10policy_hubIdjN4cuda3std3__44plusIdEEE10Policy1000EPdSC_iS9_ddNS7_10__identityEEEvT0_T1_T2_T3_T4_T6_E12temp_storage+104];
	add.f64 	%fd171, %fd170, %fd169;
	selp.f64 	%fd172, %fd171, %fd169, %p43;
	setp.gt.s32 	%p44, %r36, 352;
	ld.shared.f64 	%fd173, [_ZZN3cub18CUB_300001_SM_10006detail6reduce28DeviceReduceSingleTileKernelINS2_10policy_hubIdjN4cuda3std3__44plusIdEEE10Policy1000EPdSC_iS9_ddNS7_10__identityEEEvT0_T1_T2_T3_T4_T6_E12temp_storage+112];
	add.f64 	%fd174, %fd173, %fd172;
	selp.f64 	%fd175, %fd174, %fd172, %p44;
	setp.gt.s32 	%p45, %r36, 384;
	ld.shared.f64 	%fd176, [_ZZN3cub18CUB_300001_SM_10006detail6reduce28DeviceReduceSingleTileKernelINS2_10policy_hubIdjN4cuda3std3__44plusIdEEE10Policy1000EPdSC_iS9_ddNS7_10__identityEEEvT0_T1_T2_T3_T4_T6_E12temp_storage+120];
	add.f64 	%fd177, %fd176, %fd175;
	selp.f64 	%fd178, %fd177, %fd175, %p45;
	setp.gt.s32 	%p46, %r36, 416;
	ld.shared.f64 	%fd179, [_ZZN3cub18CUB_300001_SM_10006detail6reduce28DeviceReduceSingleTileKernelINS2_10policy_hubIdjN4cuda3std3__44plusIdEEE10Policy1000EPdSC_iS9_ddNS7_10__identityEEEvT0_T1_T2_T3_T4_T6_E12temp_storage+128];
	add.f64 	%fd180, %fd179, %fd178;
	selp.f64 	%fd181, %fd180, %fd178, %p46;
	setp.gt.s32 	%p47, %r36, 448;
	ld.shared.f64 	%fd182, [_ZZN3cub18CUB_300001_SM_10006detail6reduce28DeviceReduceSingleTileKernelINS2_10policy_hubIdjN4cuda3std3__44plusIdEEE10Policy1000EPdSC_iS9_ddNS7_10__identityEEEvT0_T1_T2_T3_T4_T6_E12temp_storage+136];
	add.f64 	%fd183, %fd182, %fd181;
	selp.f64 	%fd184, %fd183, %fd181, %p47;
	setp.gt.s32 	%p48, %r36, 480;
	ld.shared.f64 	%fd185, [_ZZN3cub18CUB_300001_SM_10006detail6reduce28DeviceReduceSingleTileKernelINS2_10policy_hubIdjN4cuda3std3__44plusIdEEE10Policy1000EPdSC_iS9_ddNS7_10__identityEEEvT0_T1_T2_T3_T4_T6_E12temp_storage+144];
	add.f64 	%fd186, %fd185, %fd184;
	selp.f64 	%fd187, %fd186, %fd184, %p48;
	setp.gt.s32 	%p49, %r36, 512;
	ld.shared.f64 	%fd188, [_ZZN3cub18CUB_300001_SM_10006detail6reduce28DeviceReduceSingleTileKernelINS2_10policy_hubIdjN4cuda3std3__44plusIdEEE10Policy1000EPdSC_iS9_ddNS7_10__identityEEEvT0_T1_T2_T3_T4_T6_E12temp_storage+152];
	add.f64 	%fd189, %fd188, %fd187;
	selp.f64 	%fd190, %fd189, %fd187, %p49;
	setp.gt.s32 	%p50, %r36, 544;
	ld.shared.f64 	%fd191, [_ZZN3cub18CUB_300001_SM_10006detail6reduce28DeviceReduceSingleTileKernelINS2_10policy_hubIdjN4cuda3std3__44plusIdEEE10Policy1000EPdSC_iS9_ddNS7_10__identityEEEvT0_T1_T2_T3_T4_T6_E12temp_storage+160];
	add.f64 	%fd192, %fd191, %fd190;
	selp.f64 	%fd193, %fd192, %fd190, %p50;
	setp.gt.s32 	%p51, %r36, 576;
	ld.shared.f64 	%fd194, [_ZZN3cub18CUB_300001_SM_10006detail6reduce28DeviceReduceSingleTileKernelINS2_10policy_hubIdjN4cuda3std3__44plusIdEEE10Policy1000EPdSC_iS9_ddNS7_10__identityEEEvT0_T1_T2_T3_T4_T6_E12temp_storage+168];
	add.f64 	%fd195, %fd194, %fd193;
	selp.f64 	%fd196, %fd195, %fd193, %p51;
	setp.gt.s32 	%p52, %r36, 608;
	ld.shared.f64 	%fd197, [_ZZN3cub18CUB_300001_SM_10006detail6reduce28DeviceReduceSingleTileKernelINS2_10policy_hubIdjN4cuda3std3__44plusIdEEE10Policy1000EPdSC_iS9_ddNS7_10__identityEEEvT0_T1_T2_T3_T4_T6_E12temp_storage+176];
	add.f64 	%fd198, %fd197, %fd196;
	selp.f64 	%fd263, %fd198, %fd196, %p52;
	bra.uni 	$L__BB6_37;
$L__BB6_21:
	mov.u32 	%r14, %tid.x;
	mul.wide.u32 	%rd27, %r14, 8;
	add.s64 	%rd12, %rd9, %rd27;
	// begin inline asm
	ld.global.nc.u64 %rd11, [%rd12];
	// end inline asm
	mov.b64 	%fd31, %rd11;
	add.s64 	%rd14, %rd12, 5120;
	// begin inline asm
	ld.global.nc.u64 %rd13, [%rd14];
	// end inline asm
	mov.b64 	%fd32, %rd13;
	add.s64 	%rd16, %rd12, 10240;
	// begin inline asm
	ld.global.nc.u64 %rd15, [%rd16];
	// end inline asm
	mov.b64 	%fd33, %rd15;
	add.s64 	%rd18, %rd12, 15360;
	// begin inline asm
	ld.global.nc.u64 %rd17, [%rd18];
	// end inline asm
	mov.b64 	%fd34, %rd17;
	add.s64 	%rd20, %rd12, 20480;
	// begin inline asm
	ld.global.nc.u64 %rd19, [%rd20];
	// end inline asm
	mov.b64 	%fd35, %rd19;
	add.s64 	%rd22, %rd12, 25600;
	// begin inline asm
	ld.global.nc.u64 %rd21, [%rd22];
	// end inline asm
	mov.b64 	%fd36, %rd21;
	add.s64 	%rd24, %rd12, 30720;
	// begin inline asm
	ld.global.nc.u64 %rd23, [%rd24];
	// end inline asm
	mov.b64 	%fd37, %rd23;
	add.s64 	%rd26, %rd12, 35840;
	// begin inline asm
	ld.global.nc.u64 %rd25, [%rd26];
	// end inline asm
	mov.b64 	%fd38, %rd25;
	add.f64 	%fd39, %fd31, %fd32;
	add.f64 	%fd40, %fd39, %fd33;
	add.f64 	%fd41, %fd40, %fd34;
	add.f64 	%fd42, %fd41, %fd35;
	add.f64 	%fd43, %fd42, %fd36;
	add.f64 	%fd44, %fd43, %fd37;
	add.f64 	%fd262, %fd44, %fd38;
	setp.lt.u32 	%p3, %r36, 10240;
	mov.b32 	%r232, 5120;
	@%p3 bra 	$L__BB6_25;
	add.s32 	%r15, %r36, -5120;
	mov.b32 	%r232, 5120;
$L__BB6_23:
	mul.wide.s32 	%rd44, %r232, 8;
	add.s64 	%rd29, %rd12, %rd44;
	// begin inline asm
	ld.global.nc.u64 %rd28, [%rd29];
	// end inline asm
	mov.b64 	%fd45, %rd28;
	add.s64 	%rd31, %rd29, 5120;
	// begin inline asm
	ld.global.nc.u64 %rd30, [%rd31];
	// end inline asm
	mov.b64 	%fd46, %rd30;
	add.s64 	%rd33, %rd29, 10240;
	// begin inline asm
	ld.global.nc.u64 %rd32, [%rd33];
	// end inline asm
	mov.b64 	%fd47, %rd32;
	add.s64 	%rd35, %rd29, 15360;
	// begin inline asm
	ld.global.nc.u64 %rd34, [%rd35];
	// end inline asm
	mov.b64 	%fd48, %rd34;
	add.s64 	%rd37, %rd29, 20480;
	// begin inline asm
	ld.global.nc.u64 %rd36, [%rd37];
	// end inline asm
	mov.b64 	%fd49, %rd36;
	add.s64 	%rd39, %rd29, 25600;
	// begin inline asm
	ld.global.nc.u64 %rd38, [%rd39];
	// end inline asm
	mov.b64 	%fd50, %rd38;
	add.s64 	%rd41, %rd29, 30720;
	// begin inline asm
	ld.global.nc.u64 %rd40, [%rd41];
	// end inline asm
	mov.b64 	%fd51, %rd40;
	add.s64 	%rd43, %rd29, 35840;
	// begin inline asm
	ld.global.nc.u64 %rd42, [%rd43];
	// end inline asm
	mov.b64 	%fd52, %rd42;
	add.f64 	%fd53, %fd262, %fd45;
	add.f64 	%fd54, %fd53, %fd46;
	add.f64 	%fd55, %fd54, %fd47;
	add.f64 	%fd56, %fd55, %fd48;
	add.f64 	%fd57, %fd56, %fd49;
	add.f64 	%fd58, %fd57, %fd50;
	add.f64 	%fd59, %fd58, %fd51;
	add.f64 	%fd262, %fd59, %fd52;
	sub.s32 	%r39, %r36, %r232;
	setp.lt.s32 	%p4, %r39, 5120;
	@%p4 bra 	$L__BB6_33;
	add.s32 	%r232, %r232, 5120;
	setp.le.s32 	%p5, %r232, %r15;
	@%p5 bra 	$L__BB6_23;
$L__BB6_25:
	setp.le.s32 	%p6, %r36, %r232;
	@%p6 bra 	$L__BB6_33;
	sub.s32 	%r19, %r36, %r232;
	setp.ge.s32 	%p7, %r14, %r19;
	@%p7 bra 	$L__BB6_33;
	not.b32 	%r40, %r14;
	add.s32 	%r41, %r36, %r40;
	sub.s32 	%r20, %r41, %r232;
	mul.hi.u32 	%r42, %r20, -858993459;
	shr.u32 	%r43, %r42, 9;
	add.s32 	%r21, %r43, 1;
	and.b32  	%r44, %r43, 3;
	setp.eq.s32 	%p8, %r44, 3;
	mov.u32 	%r236, %r14;
	@%p8 bra 	$L__BB6_30;
	add.s32 	%r234, %r14, %r232;
	and.b32  	%r45, %r21, 3;
	neg.s32 	%r233, %r45;
	mov.u32 	%r236, %r14;
$L__BB6_29:
	.pragma "nounroll";
	mul.wide.u32 	%rd47, %r234, 8;
	add.s64 	%rd46, %rd9, %rd47;
	// begin inline asm
	ld.global.nc.u64 %rd45, [%rd46];
	// end inline asm
	mov.b64 	%fd61, %rd45;
	add.f64 	%fd262, %fd262, %fd61;
	add.s32 	%r236, %r236, 640;
	add.s32 	%r234, %r234, 640;
	add.s32 	%r233, %r233, 1;
	setp.ne.s32 	%p9, %r233, 0;
	@%p9 bra 	$L__BB6_29;
$L__BB6_30:
	setp.lt.u32 	%p10, %r20, 1920;
	@%p10 bra 	$L__BB6_33;
	cvt.u64.u32 	%rd48, %r236;
	cvt.u64.u32 	%rd49, %r232;
	add.s64 	%rd50, %rd48, %rd49;
	shl.b64 	%rd51, %rd50, 3;
	add.s64 	%rd52, %rd51, %rd9;
	add.s64 	%rd108, %rd52, 10240;
	add.s32 	%r237, %r236, %r232;
$L__BB6_32:
	mul.wide.u32 	%rd61, %r237, 8;
	add.s64 	%rd54, %rd9, %rd61;
	// begin inline asm
	ld.global.nc.u64 %rd53, [%rd54];
	// end inline asm
	mov.b64 	%fd62, %rd53;
	add.f64 	%fd63, %fd262, %fd62;
	add.s64 	%rd56, %rd108, -5120;
	// begin inline asm
	ld.global.nc.u64 %rd55, [%rd56];
	// end inline asm
	mov.b64 	%fd64, %rd55;
	add.f64 	%fd65, %fd63, %fd64;
	// begin inline asm
	ld.global.nc.u64 %rd57, [%rd108];
	// end inline asm
	mov.b64 	%fd66, %rd57;
	add.f64 	%fd67, %fd65, %fd66;
	add.s64 	%rd60, %rd108, 5120;
	// begin inline asm
	ld.global.nc.u64 %rd59, [%rd60];
	// end inline asm
	mov.b64 	%fd68, %rd59;
	add.f64 	%fd262, %fd67, %fd68;
	add.s32 	%r236, %r236, 2560;
	add.s64 	%rd108, %rd108, 20480;
	add.s32 	%r237, %r237, 2560;
	setp.lt.s32 	%p11, %r236, %r19;
	@%p11 bra 	$L__BB6_32;
$L__BB6_33:
	// begin inline asm
	mov.u32 %r46, %laneid;
	// end inline asm
	mov.b64 	%rd62, %fd262;
	mov.b64 	{%r48, %r53}, %rd62;
	mov.b32 	%r54, 1;
	mov.b32 	%r95, 31;
	mov.b32 	%r96, -1;
	// begin inline asm
	shfl.sync.down.b32 %r47, %r48, %r54, %r95, %r96;
	// end inline asm
	// begin inline asm
	shfl.sync.down.b32 %r52, %r53, %r54, %r95, %r96;
	// end inline asm
	mov.b64 	%rd63, {%r47, %r52};
	mov.b64 	%fd69, %rd63;
	setp.gt.s32 	%p12, %r46, 30;
	add.f64 	%fd70, %fd262, %fd69;
	selp.f64 	%fd71, %fd262, %fd70, %p12;
	mov.b64 	%rd64, %fd71;
	mov.b64 	{%r58, %r63}, %rd64;
	mov.b32 	%r64, 2;
	// begin inline asm
	shfl.sync.down.b32 %r57, %r58, %r64, %r95, %r96;
	// end inline asm
	// begin inline asm
	shfl.sync.down.b32 %r62, %r63, %r64, %r95, %r96;
	// end inline asm
	mov.b64 	%rd65, {%r57, %r62};
	mov.b64 	%fd72, %rd65;
	setp.gt.s32 	%p13, %r46, 29;
	add.f64 	%fd73, %fd71, %fd72;
	selp.f64 	%fd74, %fd71, %fd73, %p13;
	mov.b64 	%rd66, %fd74;
	mov.b64 	{%r68, %r73}, %rd66;
	mov.b32 	%r74, 4;
	// begin inline asm
	shfl.sync.down.b32 %r67, %r68, %r74, %r95, %r96;
	// end inline asm
	// begin inline asm
	shfl.sync.down.b32 %r72, %r73, %r74, %r95, %r96;
	// end inline asm
	mov.b64 	%rd67, {%r67, %r72};
	mov.b64 	%fd75, %rd67;
	setp.gt.s32 	%p14, %r46, 27;
	add.f64 	%fd76, %fd74, %fd75;
	selp.f64 	%fd77, %fd74, %fd76, %p14;
	mov.b64 	%rd68, %fd77;
	mov.b64 	{%r78, %r83}, %rd68;
	mov.b32 	%r84, 8;
	// begin inline asm
	shfl.sync.down.b32 %r77, %r78, %r84, %r95, %r96;
	// end inline asm
	// begin inline asm
	shfl.sync.down.b32 %r82, %r83, %r84, %r95, %r96;
	// end inline asm
	mov.b64 	%rd69, {%r77, %r82};
	mov.b64 	%fd78, %rd69;
	setp.gt.s32 	%p15, %r46, 23;
	add.f64 	%fd79, %fd77, %fd78;
	selp.f64 	%fd80, %fd77, %fd79, %p15;
	mov.b64 	%rd70, %fd80;
	mov.b64 	{%r88, %r93}, %rd70;
	mov.b32 	%r94, 16;
	// begin inline asm
	shfl.sync.down.b32 %r87, %r88, %r94, %r95, %r96;
	// end inline asm
	// begin inline asm
	shfl.sync.down.b32 %r92, %r93, %r94, %r95, %r96;
	// end inline asm
	mov.b64 	%rd71, {%r87, %r92};
	mov.b64 	%fd81, %rd71;
	setp.gt.s32 	%p16, %r46, 15;
	add.f64 	%fd26, %fd80, %fd81;
	selp.f64 	%fd263, %fd80, %fd26, %p16;
	setp.ne.s32 	%p17, %r46, 0;
	@%p17 bra 	$L__BB6_35;
	shr.u32 	%r97, %r14, 2;
	and.b32  	%r98, %r97, 248;
	mov.u32 	%r99, _ZZN3cub18CUB_300001_SM_10006detail6reduce28DeviceReduceSingleTileKernelINS2_10policy_hubIdjN4cuda3std3__44plusIdEEE10Policy1000EPdSC_iS9_ddNS7_10__identityEEEvT0_T1_T2_T3_T4_T6_E12temp_storage;
	add.s32 	%r100, %r99, %r98;
	st.shared.f64 	[%r100+24], %fd26;
$L__BB6_35:
	bar.sync 	0;
	setp.ne.s32 	%p18, %r14, 0;
	@%p18 bra 	$L__BB6_37;
	ld.shared.f64 	%fd82, [_ZZN3cub18CUB_300001_SM_10006detail6reduce28DeviceReduceSingleTileKernelINS2_10policy_hubIdjN4cuda3std3__44plusIdEEE10Policy1000EPdSC_iS9_ddNS7_10__identityEEEvT0_T1_T2_T3_T4_T6_E12temp_storage+32];
	add.f64 	%fd83, %fd263, %fd82;
	ld.shared.f64 	%fd84, [_ZZN3cub18CUB_300001_SM_10006detail6reduce28DeviceReduceSingleTileKernelINS2_10policy_hubIdjN4cuda3std3__44plusIdEEE10Policy1000EPdSC_iS9_ddNS7_10__identityEEEvT0_T1_T2_T3_T4_T6_E12temp_storage+40];
	add.f64 	%fd85, %fd83, %fd84;
	ld.shared.f64 	%fd86, [_ZZN3cub18CUB_300001_SM_10006detail6reduce28DeviceReduceSingleTileKernelINS2_10policy_hubIdjN4cuda3std3__44plusIdEEE10Policy1000EPdSC_iS9_ddNS7_10__identityEEEvT0_T1_T2_T3_T4_T6_E12temp_storage+48];
	add.f64 	%fd87, %fd85, %fd86;
	ld.shared.f64 	%fd88, [_ZZN3cub18CUB_300001_SM_10006detail6reduce28DeviceReduceSingleTileKernelINS2_10policy_hubIdjN4cuda3std3__44plusIdEEE10Policy1000EPdSC_iS9_ddNS7_10__identityEEEvT0_T1_T2_T3_T4_T6_E12temp_storage+56];
	add.f64 	%fd89, %fd87, %fd88;
	ld.shared.f64 	%fd90, [_ZZN3cub18CUB_300001_SM_10006detail6reduce28DeviceReduceSingleTileKernelINS2_10policy_hubIdjN4cuda3std3__44plusIdEEE10Policy1000EPdSC_iS9_ddNS7_10__identityEEEvT0_T1_T2_T3_T4_T6_E12temp_storage+64];
	add.f64 	%fd91, %fd89, %fd90;
	ld.shared.f64 	%fd92, [_ZZN3cub18CUB_300001_SM_10006detail6reduce28DeviceReduceSingleTileKernelINS2_10policy_hubIdjN4cuda3std3__44plusIdEEE10Policy1000EPdSC_iS9_ddNS7_10__identityEEEvT0_T1_T2_T3_T4_T6_E12temp_storage+72];
	add.f64 	%fd93, %fd91, %fd92;
	ld.shared.f64 	%fd94, [_ZZN3cub18CUB_300001_SM_10006detail6reduce28DeviceReduceSingleTileKernelINS2_10policy_hubIdjN4cuda3std3__44plusIdEEE10Policy1000EPdSC_iS9_ddNS7_10__identityEEEvT0_T1_T2_T3_T4_T6_E12temp_storage+80];
	add.f64 	%fd95, %fd93, %fd94;
	ld.shared.f64 	%fd96, [_ZZN3cub18CUB_300001_SM_10006detail6reduce28DeviceReduceSingleTileKernelINS2_10policy_hubIdjN4cuda3std3__44plusIdEEE10Policy1000EPdSC_iS9_ddNS7_10__identityEEEvT0_T1_T2_T3_T4_T6_E12temp_storage+88];
	add.f64 	%fd97, %fd95, %fd96;
	ld.shared.f64 	%fd98, [_ZZN3cub18CUB_300001_SM_10006detail6reduce28DeviceReduceSingleTileKernelINS2_10policy_hubIdjN4cuda3std3__44plusIdEEE10Policy1000EPdSC_iS9_ddNS7_10__identityEEEvT0_T1_T2_T3_T4_T6_E12temp_storage+96];
	add.f64 	%fd99, %fd97, %fd98;
	ld.shared.f64 	%fd100, [_ZZN3cub18CUB_300001_SM_10006detail6reduce28DeviceReduceSingleTileKernelINS2_10policy_hubIdjN4cuda3std3__44plusIdEEE10Policy1000EPdSC_iS9_ddNS7_10__identityEEEvT0_T1_T2_T3_T4_T6_E12temp_storage+104];
	add.f64 	%fd101, %fd99, %fd100;
	ld.shared.f64 	%fd102, [_ZZN3cub18CUB_300001_SM_10006detail6reduce28DeviceReduceSingleTileKernelINS2_10policy_hubIdjN4cuda3std3__44plusIdEEE10Policy1000EPdSC_iS9_ddNS7_10__identityEEEvT0_T1_T2_T3_T4_T6_E12temp_storage+112];
	add.f64 	%fd103, %fd101, %fd102;
	ld.shared.f64 	%fd104, [_ZZN3cub18CUB_300001_SM_10006detail6reduce28DeviceReduceSingleTileKernelINS2_10policy_hubIdjN4cuda3std3__44plusIdEEE10Policy1000EPdSC_iS9_ddNS7_10__identityEEEvT0_T1_T2_T3_T4_T6_E12temp_storage+120];
	add.f64 	%fd105, %fd103, %fd104;
	ld.shared.f64 	%fd106, [_ZZN3cub18CUB_300001_SM_10006detail6reduce28DeviceReduceSingleTileKernelINS2_10policy_hubIdjN4cuda3std3__44plusIdEEE10Policy1000EPdSC_iS9_ddNS7_10__identityEEEvT0_T1_T2_T3_T4_T6_E12temp_storage+128];
	add.f64 	%fd107, %fd105, %fd106;
	ld.shared.f64 	%fd108, [_ZZN3cub18CUB_300001_SM_10006detail6reduce28DeviceReduceSingleTileKernelINS2_10policy_hubIdjN4cuda3std3__44plusIdEEE10Policy1000EPdSC_iS9_ddNS7_10__identityEEEvT0_T1_T2_T3_T4_T6_E12temp_storage+136];
	add.f64 	%fd109, %fd107, %fd108;
	ld.shared.f64 	%fd110, [_ZZN3cub18CUB_300001_SM_10006detail6reduce28DeviceReduceSingleTileKernelINS2_10policy_hubIdjN4cuda3std3__44plusIdEEE10Policy1000EPdSC_iS9_ddNS7_10__identityEEEvT0_T1_T2_T3_T4_T6_E12temp_storage+144];
	add.f64 	%fd111, %fd109, %fd110;
	ld.shared.f64 	%fd112, [_ZZN3cub18CUB_300001_SM_10006detail6reduce28DeviceReduceSingleTileKernelINS2_10policy_hubIdjN4cuda3std3__44plusIdEEE10Policy1000EPdSC_iS9_ddNS7_10__identityEEEvT0_T1_T2_T3_T4_T6_E12temp_storage+152];
	add.f64 	%fd113, %fd111, %fd112;
	ld.shared.f64 	%fd114, [_ZZN3cub18CUB_300001_SM_10006detail6reduce28DeviceReduceSingleTileKernelINS2_10policy_hubIdjN4cuda3std3__44plusIdEEE10Policy1000EPdSC_iS9_ddNS7_10__identityEEEvT0_T1_T2_T3_T4_T6_E12temp_storage+160];
	add.f64 	%fd115, %fd113, %fd114;
	ld.shared.f64 	%fd116, [_ZZN3cub18CUB_300001_SM_10006detail6reduce28DeviceReduceSingleTileKernelINS2_10policy_hubIdjN4cuda3std3__44plusIdEEE10Policy1000EPdSC_iS9_ddNS7_10__identityEEEvT0_T1_T2_T3_T4_T6_E12temp_storage+168];
	add.f64 	%fd117, %fd115, %fd116;
	ld.shared.f64 	%fd118, [_ZZN3cub18CUB_300001_SM_10006detail6reduce28DeviceReduceSingleTileKernelINS2_10policy_hubIdjN4cuda3std3__44plusIdEEE10Policy1000EPdSC_iS9_ddNS7_10__identityEEEvT0_T1_T2_T3_T4_T6_E12temp_storage+176];
	add.f64 	%fd263, %fd117, %fd118;
$L__BB6_37:
	mov.u32 	%r224, %tid.x;
	setp.ne.s32 	%p60, %r224, 0;
	@%p60 bra 	$L__BB6_39;
	add.f64 	%fd249, %fd30, %fd263;
	st.global.f64 	[%rd1], %fd249;
$L__BB6_39:
	ret;

}
	// .globl	_ZN3cub18CUB_300001_SM_10006detail6reduce28DeviceReduceSingleTileKernelINS2_10policy_hubIdyN4cuda3std3__44plusIdEEE10Policy1000EN6thrust24THRUST_300001_SM_1000_NS6detail15normal_iteratorINSD_10device_ptrIdEEEEPdyS9_ddNS7_10__identityEEEvT0_T1_T2_T3_T4_T6_
.visible .entry _ZN3cub18CUB_300001_SM_10006detail6reduce28DeviceReduceSingleTileKernelINS2_10policy_hubIdyN4cuda3std3__44plusIdEEE10Policy1000EN6thrust24THRUST_300001_SM_1000_NS6detail15normal_iteratorINSD_10device_ptrIdEEEEPdyS9_ddNS7_10__identityEEEvT0_T1_T2_T3_T4_T6_(
	.param .align 8 .b8 _ZN3cub18CUB_300001_SM_10006detail6reduce28DeviceReduceSingleTileKernelINS2_10policy_hubIdyN4cuda3std3__44plusIdEEE10Policy1000EN6thrust24THRUST_300001_SM_1000_NS6detail15normal_iteratorINSD_10device_ptrIdEEEEPdyS9_ddNS7_10__identityEEEvT0_T1_T2_T3_T4_T6__param_0[8],
	.param .u64 .ptr .align 1 _ZN3cub18CUB_300001_SM_10006detail6reduce28DeviceReduceSingleTileKernelINS2_10policy_hubIdyN4cuda3std3__44plusIdEEE10Policy1000EN6thrust24THRUST_300001_SM_1000_NS6detail15normal_iteratorINSD_10device_ptrIdEEEEPdyS9_ddNS7_10__identityEEEvT0_T1_T2_T3_T4_T6__param_1,
	.param .u64 _ZN3cub18CUB_300001_SM_10006detail6reduce28DeviceReduceSingleTileKernelINS2_10policy_hubIdyN4cuda3std3__44plusIdEEE10Policy1000EN6thrust24THRUST_300001_SM_1000_NS6detail15normal_iteratorINSD_10device_ptrIdEEEEPdyS9_ddNS7_10__identityEEEvT0_T1_T2_T3_T4_T6__param_2,
	.param .align 1 .b8 _ZN3cub18CUB_300001_SM_10006detail6reduce28DeviceReduceSingleTileKernelINS2_10policy_hubIdyN4cuda3std3__44plusIdEEE10Policy1000EN6thrust24THRUST_300001_SM_1000_NS6detail15normal_iteratorINSD_10device_ptrIdEEEEPdyS9_ddNS7_10__identityEEEvT0_T1_T2_T3_T4_T6__param_3[1],
	.param .f64 _ZN3cub18CUB_300001_SM_10006detail6reduce28DeviceReduceSingleTileKernelINS2_10policy_hubIdyN4cuda3std3__44plusIdEEE10Policy1000EN6thrust24THRUST_300001_SM_1000_NS6detail15normal_iteratorINSD_10device_ptrIdEEEEPdyS9_ddNS7_10__identityEEEvT0_T1_T2_T3_T4_T6__param_4,
	.param .align 1 .b8 _ZN3cub18CUB_300001_SM_10006detail6reduce28DeviceReduceSingleTileKernelINS2_10policy_hubIdyN4cuda3std3__44plusIdEEE10Policy1000EN6thrust24THRUST_300001_SM_1000_NS6detail15normal_iteratorINSD_10device_ptrIdEEEEPdyS9_ddNS7_10__identityEEEvT0_T1_T2_T3_T4_T6__param_5[1]
)
.maxntid 512
.minnctapersm 1
{
	.reg .pred 	%p<67>;
	.reg .b32 	%r<246>;
	.reg .b64 	%rd<86>;
	.reg .b64 	%fd<348>;
	// demoted variable
	.shared .align 8 .b8 _ZZN3cub18CUB_300001_SM_10006detail6reduce28DeviceReduceSingleTileKernelINS2_10policy_hubIdyN4cuda3std3__44plusIdEEE10Policy1000EN6thrust24THRUST_300001_SM_1000_NS6detail15normal_iteratorINSD_10device_ptrIdEEEEPdyS9_ddNS7_10__identityEEEvT0_T1_T2_T3_T4_T6_E12temp_storage[152];
	ld.param.u64 	%rd18, [_ZN3cub18CUB_300001_SM_10006detail6reduce28DeviceReduceSingleTileKernelINS2_10policy_hubIdyN4cuda3std3__44plusIdEEE10Policy1000EN6thrust24THRUST_300001_SM_1000_NS6detail15normal_iteratorINSD_10device_ptrIdEEEEPdyS9_ddNS7_10__identityEEEvT0_T1_T2_T3_T4_T6__param_0];
	ld.param.u64 	%rd20, [_ZN3cub18CUB_300001_SM_10006detail6reduce28DeviceReduceSingleTileKernelINS2_10policy_hubIdyN4cuda3std3__44plusIdEEE10Policy1000EN6thrust24THRUST_300001_SM_1000_NS6detail15normal_iteratorINSD_10device_ptrIdEEEEPdyS9_ddNS7_10__identityEEEvT0_T1_T2_T3_T4_T6__param_1];
	ld.param.u64 	%rd19, [_ZN3cub18CUB_300001_SM_10006detail6reduce28DeviceReduceSingleTileKernelINS2_10policy_hubIdyN4cuda3std3__44plusIdEEE10Policy1000EN6thrust24THRUST_300001_SM_1000_NS6detail15normal_iteratorINSD_10device_ptrIdEEEEPdyS9_ddNS7_10__identityEEEvT0_T1_T2_T3_T4_T6__param_2];
	ld.param.f64 	%fd42, [_ZN3cub18CUB_300001_SM_10006detail6reduce28DeviceReduceSingleTileKernelINS2_10policy_hubIdyN4cuda3std3__44plusIdEEE10Policy1000EN6thrust24THRUST_300001_SM_1000_NS6detail15normal_iteratorINSD_10device_ptrIdEEEEPdyS9_ddNS7_10__identityEEEvT0_T1_T2_T3_T4_T6__param_4];
	cvta.to.global.u64 	%rd1, %rd20;
	setp.ne.s64 	%p1, %rd19, 0;
	@%p1 bra 	$L__BB7_3;
	mov.u32 	%r231, %tid.x;
	setp.ne.s32 	%p66, %r231, 0;
	@%p66 bra 	$L__BB7_51;
	st.global.f64 	[%rd1], %fd42;
	bra.uni 	$L__BB7_51;
$L__BB7_3:
	cvta.to.global.u64 	%rd2, %rd18;
	setp.gt.u64 	%p2, %rd19, 3583;
	@%p2 bra 	$L__BB7_28;
	cvt.u32.u64 	%r1, %rd19;
	mov.u32 	%r2, %tid.x;
	setp.ge.u32 	%p24, %r2, %r1;
	mov.f64 	%fd335, 0d0000000000000000;
	mov.u32 	%r235, %r2;
	@%p24 bra 	$L__BB7_6;
	mul.wide.u32 	%rd51, %r2, 8;
	add.s64 	%rd52, %rd2, %rd51;
	ld.global.f64 	%fd335, [%rd52];
	add.s32 	%r235, %r2, 512;
$L__BB7_6:
	setp.ge.u32 	%p25, %r235, %r1;
	@%p25 bra 	$L__BB7_19;
	not.b32 	%r108, %r235;
	add.s32 	%r109, %r108, %r1;
	shr.u32 	%r110, %r109, 9;
	add.s32 	%r5, %r110, 1;
	and.b32  	%r6, %r5, 15;
	setp.lt.u32 	%p26, %r109, 7680;
	@%p26 bra 	$L__BB7_10;
	and.b32  	%r111, %r5, 16777200;
	neg.s32 	%r233, %r111;
	mul.wide.u32 	%rd53, %r235, 8;
	add.s64 	%rd54, %rd53, %rd2;
	add.s64 	%rd81, %rd54, 32768;
$L__BB7_9:
	.pragma "nounroll";
	ld.global.f64 	%fd169, [%rd81+-32768];
	add.f64 	%fd170, %fd335, %fd169;
	ld.global.f64 	%fd171, [%rd81+-28672];
	add.f64 	%fd172, %fd170, %fd171;
	ld.global.f64 	%fd173, [%rd81+-24576];
	add.f64 	%fd174, %fd172, %fd173;
	ld.global.f64 	%fd175, [%rd81+-20480];
	add.f64 	%fd176, %fd174, %fd175;
	ld.global.f64 	%fd177, [%rd81+-16384];
	add.f64 	%fd178, %fd176, %fd177;
	ld.global.f64 	%fd179, [%rd81+-12288];
	add.f64 	%fd180, %fd178, %fd179;
	ld.global.f64 	%fd181, [%rd81+-8192];
	add.f64 	%fd182, %fd180, %fd181;
	ld.global.f64 	%fd183, [%rd81+-4096];
	add.f64 	%fd184, %fd182, %fd183;
	ld.global.f64 	%fd185, [%rd81];
	add.f64 	%fd186, %fd184, %fd185;
	ld.global.f64 	%fd187, [%rd81+4096];
	add.f64 	%fd188, %fd186, %fd187;
	ld.global.f64 	%fd189, [%rd81+8192];
	add.f64 	%fd190, %fd188, %fd189;
	ld.global.f64 	%fd191, [%rd81+12288];
	add.f64 	%fd192, %fd190, %fd191;
	ld.global.f64 	%fd193, [%rd81+16384];
	add.f64 	%fd194, %fd192, %fd193;
	ld.global.f64 	%fd195, [%rd81+20480];
	add.f64 	%fd196, %fd194, %fd195;
	ld.global.f64 	%fd197, [%rd81+24576];
	add.f64 	%fd198, %fd196, %fd197;
	ld.global.f64 	%fd199, [%rd81+28672];
	add.f64 	%fd335, %fd198, %fd199;
	add.s32 	%r235, %r235, 8192;
	add.s32 	%r233, %r233, 16;
	add.s64 	%rd81, %rd81, 65536;
	setp.ne.s32 	%p27, %r233, 0;
	@%p27 bra 	$L__BB7_9;
$L__BB7_10:
	setp.eq.s32 	%p28, %r6, 0;
	@%p28 bra 	$L__BB7_19;
	and.b32  	%r13, %r5, 7;
	setp.lt.u32 	%p29, %r6, 8;
	@%p29 bra 	$L__BB7_13;
	mul.wide.s32 	%rd55, %r235, 8;
	add.s64 	%rd56, %rd2, %rd55;
	ld.global.f64 	%fd201, [%rd56];
	add.f64 	%fd202, %fd335, %fd201;
	ld.global.f64 	%fd203, [%rd56+4096];
	add.f64 	%fd204, %fd202, %fd203;
	ld.global.f64 	%fd205, [%rd56+8192];
	add.f64 	%fd206, %fd204, %fd205;
	ld.global.f64 	%fd207, [%rd56+12288];
	add.f64 	%fd208, %fd206, %fd207;
	ld.global.f64 	%fd209, [%rd56+16384];
	add.f64 	%fd210, %fd208, %fd209;
	ld.global.f64 	%fd211, [%rd56+20480];
	add.f64 	%fd212, %fd210, %fd211;
	ld.global.f64 	%fd213, [%rd56+24576];
	add.f64 	%fd214, %fd212, %fd213;
	ld.global.f64 	%fd215, [%rd56+28672];
	add.f64 	%fd335, %fd214, %fd215;
	add.s32 	%r235, %r235, 4096;
$L__BB7_13:
	setp.eq.s32 	%p30, %r13, 0;
	@%p30 bra 	$L__BB7_19;
	and.b32  	%r16, %r5, 3;
	setp.lt.u32 	%p31, %r13, 4;
	@%p31 bra 	$L__BB7_16;
	mul.wide.s32 	%rd57, %r235, 8;
	add.s64 	%rd58, %rd2, %rd57;
	ld.global.f64 	%fd217, [%rd58];
	add.f64 	%fd218, %fd335, %fd217;
	ld.global.f64 	%fd219, [%rd58+4096];
	add.f64 	%fd220, %fd218, %fd219;
	ld.global.f64 	%fd221, [%rd58+8192];
	add.f64 	%fd222, %fd220, %fd221;
	ld.global.f64 	%fd223, [%rd58+12288];
	add.f64 	%fd335, %fd222, %fd223;
	add.s32 	%r235, %r235, 2048;
$L__BB7_16:
	setp.eq.s32 	%p32, %r16, 0;
	@%p32 bra 	$L__BB7_19;
	neg.s32 	%r238, %r16;
$L__BB7_18:
	.pragma "nounroll";
	mul.wide.s32 	%rd59, %r235, 8;
	add.s64 	%rd60, %rd2, %rd59;
	ld.global.f64 	%fd224, [%rd60];
	add.f64 	%fd335, %fd335, %fd224;
	add.s32 	%r235, %r235, 512;
	add.s32 	%r238, %r238, 1;
	setp.ne.s32 	%p33, %r238, 0;
	@%p33 bra 	$L__BB7_18;
$L__BB7_19:
	setp.lt.u64 	%p34, %rd19, 512;
	@%p34 bra 	$L__BB7_24;
	// begin inline asm
	mov.u32 %r175, %laneid;
	// end inline asm
	mov.b64 	%rd71, %fd335;
	mov.b64 	{%r177, %r182}, %rd71;
	mov.b32 	%r183, 1;
	mov.b32 	%r224, 31;
	mov.b32 	%r225, -1;
	// begin inline asm
	shfl.sync.down.b32 %r176, %r177, %r183, %r224, %r225;
	// end inline asm
	// begin inline asm
	shfl.sync.down.b32 %r181, %r182, %r183, %r224, %r225;
	// end inline asm
	mov.b64 	%rd72, {%r176, %r181};
	mov.b64 	%fd283, %rd72;
	setp.gt.s32 	%p58, %r175, 30;
	add.f64 	%fd284, %fd335, %fd283;
	selp.f64 	%fd285, %fd335, %fd284, %p58;
	mov.b64 	%rd73, %fd285;
	mov.b64 	{%r187, %r192}, %rd73;
	mov.b32 	%r193, 2;
	// begin inline asm
	shfl.sync.down.b32 %r186, %r187, %r193, %r224, %r225;
	// end inline asm
	// begin inline asm
	shfl.sync.down.b32 %r191, %r192, %r193, %r224, %r225;
	// end inline asm
	mov.b64 	%rd74, {%r186, %r191};
	mov.b64 	%fd286, %rd74;
	setp.gt.s32 	%p59, %r175, 29;
	add.f64 	%fd287, %fd285, %fd286;
	selp.f64 	%fd288, %fd285, %fd287, %p59;
	mov.b64 	%rd75, %fd288;
	mov.b64 	{%r197, %r202}, %rd75;
	mov.b32 	%r203, 4;
	// begin inline asm
	shfl.sync.down.b32 %r196, %r197, %r203, %r224, %r225;
	// end inline asm
	// begin inline asm
	shfl.sync.down.b32 %r201, %r202, %r203, %r224, %r225;
	// end inline asm
	mov.b64 	%rd76, {%r196, %r201};
	mov.b64 	%fd289, %rd76;
	setp.gt.s32 	%p60, %r175, 27;
	add.f64 	%fd290, %fd288, %fd289;
	selp.f64 	%fd291, %fd288, %fd290, %p60;
	mov.b64 	%rd77, %fd291;
	mov.b64 	{%r207, %r212}, %rd77;
	mov.b32 	%r213, 8;
	// begin inline asm
	shfl.sync.down.b32 %r206, %r207, %r213, %r224, %r225;
	// end inline asm
	// begin inline asm
	shfl.sync.down.b32 %r211, %r212, %r213, %r224, %r225;
	// end inline asm
	mov.b64 	%rd78, {%r206, %r211};
	mov.b64 	%fd292, %rd78;
	setp.gt.s32 	%p61, %r175, 23;
	add.f64 	%fd293, %fd291, %fd292;
	selp.f64 	%fd294, %fd291, %fd293, %p61;
	mov.b64 	%rd79, %fd294;
	mov.b64 	{%r217, %r222}, %rd79;
	mov.b32 	%r223, 16;
	// begin inline asm
	shfl.sync.down.b32 %r216, %r217, %r223, %r224, %r225;
	// end inline asm
	// begin inline asm
	shfl.sync.down.b32 %r221, %r222, %r223, %r224, %r225;
	// end inline asm
	mov.b64 	%rd80, {%r216, %r221};
	mov.b64 	%fd295, %rd80;
	setp.gt.s32 	%p62, %r175, 15;
	add.f64 	%fd16, %fd294, %fd295;
	selp.f64 	%fd347, %fd294, %fd16, %p62;
	setp.ne.s32 	%p63, %r175, 0;
	@%p63 bra 	$L__BB7_22;
	shr.u32 	%r226, %r2, 2;
	and.b32  	%r227, %r226, 248;
	mov.u32 	%r228, _ZZN3cub18CUB_300001_SM_10006detail6reduce28DeviceReduceSingleTileKernelINS2_10policy_hubIdyN4cuda3std3__44plusIdEEE10Policy1000EN6thrust24THRUST_300001_SM_1000_NS6detail15normal_iteratorINSD_10device_ptrIdEEEEPdyS9_ddNS7_10__identityEEEvT0_T1_T2_T3_T4_T6_E12temp_storage;
	add.s32 	%r229, %r228, %r227;
	st.shared.f64 	[%r229+16], %fd16;
$L__BB7_22:
	bar.sync 	0;
	setp.ne.s32 	%p64, %r2, 0;
	@%p64 bra 	$L__BB7_49;
	ld.shared.f64 	%fd296, [_ZZN3cub18CUB_300001_SM_10006detail6reduce28DeviceReduceSingleTileKernelINS2_10policy_hubIdyN4cuda3std3__44plusIdEEE10Policy1000EN6thrust24THRUST_300001_SM_1000_NS6detail15normal_iteratorINSD_10device_ptrIdEEEEPdyS9_ddNS7_10__identityEEEvT0_T1_T2_T3_T4_T6_E12temp_storage+24];
	add.f64 	%fd297, %fd347, %fd296;
	ld.shared.f64 	%fd298, [_ZZN3cub18CUB_300001_SM_10006detail6reduce28DeviceReduceSingleTileKernelINS2_10policy_hubIdyN4cuda3std3__44plusIdEEE10Policy1000EN6thrust24THRUST_300001_SM_1000_NS6detail15normal_iteratorINSD_10device_ptrIdEEEEPdyS9_ddNS7_10__identityEEEvT0_T1_T2_T3_T4_T6_E12temp_storage+32];
	add.f64 	%fd299, %fd297, %fd298;
	ld.shared.f64 	%fd300, [_ZZN3cub18CUB_300001_SM_10006detail6reduce28DeviceReduceSingleTileKernelINS2_10policy_hubIdyN4cuda3std3__44plusIdEEE10Policy1000EN6thrust24THRUST_300001_SM_1000_NS6detail15normal_iteratorINSD_10device_ptrIdEEEEPdyS9_ddNS7_10__identityEEEvT0_T1_T2_T3_T4_T6_E12temp_storage+40];
	add.f64 	%fd301, %fd299, %fd300;
	ld.shared.f64 	%fd302, [_ZZN3cub18CUB_300001_SM_10006detail6reduce28DeviceReduceSingleTileKernelINS2_10policy_hubIdyN4cuda3std3__44plusIdEEE10Policy1000EN6thrust24THRUST_300001_SM_1000_NS6detail15normal_iteratorINSD_10device_ptrIdEEEEPdyS9_ddNS7_10__identityEEEvT0_T1_T2_T3_T4_T6_E12temp_storage+48];
	add.f64 	%fd303, %fd301, %fd302;
	ld.shared.f64 	%fd304, [_ZZN3cub18CUB_300001_SM_10006detail6reduce28DeviceReduceSingleTileKernelINS2_10policy_hubIdyN4cuda3std3__44plusIdEEE10Policy1000EN6thrust24THRUST_300001_SM_1000_NS6detail15normal_iteratorINSD_10device_ptrIdEEEEPdyS9_ddNS7_10__identityEEEvT0_T1_T2_T3_T4_T6_E12temp_storage+56];
	add.f64 	%fd305, %fd303, %fd304;
	ld.shared.f64 	%fd306, [_ZZN3cub18CUB_300001_SM_10006detail6reduce28DeviceReduceSingleTileKernelINS2_10policy_hubIdyN4cuda3std3__44plusIdEEE10Policy1000EN6thrust24THRUST_300001_SM_1000_NS6detail15normal_iteratorINSD_10device_ptrIdEEEEPdyS9_ddNS7_10__identityEEEvT0_T1_T2_T3_T4_T6_E12temp_storage+64];
	add.f64 	%fd307, %fd305, %fd306;
	ld.shared.f64 	%fd308, [_ZZN3cub18CUB_300001_SM_10006detail6reduce28DeviceReduceSingleTileKernelINS2_10policy_hubIdyN4cuda3std3__44plusIdEEE10Policy1000EN6thrust24THRUST_300001_SM_1000_NS6detail15normal_iteratorINSD_10device_ptrIdEEEEPdyS9_ddNS7_10__identityEEEvT0_T1_T2_T3_T4_T6_E12temp_storage+72];
	add.f64 	%fd309, %fd307, %fd308;
	ld.shared.f64 	%fd310, [_ZZN3cub18CUB_300001_SM_10006detail6reduce28DeviceReduceSingleTileKernelINS2_10policy_hubIdyN4cuda3std3__44plusIdEEE10Policy1000EN6thrust24THRUST_300001_SM_1000_NS6detail15normal_iteratorINSD_10device_ptrIdEEEEPdyS9_ddNS7_10__identityEEEvT0_T1_T2_T3_T4_T6_E12temp_storage+80];
	add.f64 	%fd311, %fd309, %fd310;
	ld.shared.f64 	%fd312, [_ZZN3cub18CUB_300001_SM_10006detail6reduce28DeviceReduceSingleTileKernelINS2_10policy_hubIdyN4cuda3std3__44plusIdEEE10Policy1000EN6thrust24THRUST_300001_SM_1000_NS6detail15normal_iteratorINSD_10device_ptrIdEEEEPdyS9_ddNS7_10__identityEEEvT0_T1_T2_T3_T4_T6_E12temp_storage+88];
	add.f64 	%fd313, %fd311, %fd312;
	ld.shared.f64 	%fd314, [_ZZN3cub18CUB_300001_SM_10006detail6reduce28DeviceReduceSingleTileKernelINS2_10policy_hubIdyN4cuda3std3__44plusIdEEE10Policy1000EN6thrust24THRUST_300001_SM_1000_NS6detail15normal_iteratorINSD_10device_ptrIdEEEEPdyS9_ddNS7_10__identityEEEvT0_T1_T2_T3_T4_T6_E12temp_storage+96];
	add.f64 	%fd315, %fd313, %fd314;
	ld.shared.f64 	%fd316, [_ZZN3cub18CUB_300001_SM_10006detail6reduce28DeviceReduceSingleTileKernelINS2_10policy_hubIdyN4cuda3std3__44plusIdEEE10Policy1000EN6thrust24THRUST_300001_SM_1000_NS6detail15normal_iteratorINSD_10device_ptrIdEEEEPdyS9_ddNS7_10__identityEEEvT0_T1_T2_T3_T4_T6_E12temp_storage+104];
	add.f64 	%fd317, %fd315, %fd316;
	ld.shared.f64 	%fd318, [_ZZN3cub18CUB_300001_SM_10006detail6reduce28DeviceReduceSingleTileKernelINS2_10policy_hubIdyN4cuda3std3__44plusIdEEE10Policy1000EN6thrust24THRUST_300001_SM_1000_NS6detail15normal_iteratorINSD_10device_ptrIdEEEEPdyS9_ddNS7_10__identityEEEvT0_T1_T2_T3_T4_T6_E12temp_storage+112];
	add.f64 	%fd319, %fd317, %fd318;
	ld.shared.f64 	%fd320, [_ZZN3cub18CUB_300001_SM_10006detail6reduce28DeviceReduceSingleTileKernelINS2_10policy_hubIdyN4cuda3std3__44plusIdEEE10Policy1000EN6thrust24THRUST_300001_SM_1000_NS6detail15normal_iteratorINSD_10device_ptrIdEEEEPdyS9_ddNS7_10__identityEEEvT0_T1_T2_T3_T4_T6_E12temp_storage+120];
	add.f64 	%fd321, %fd319, %fd320;
	ld.shared.f64 	%fd322, [_ZZN3cub18CUB_300001_SM_10006detail6reduce28DeviceReduceSingleTileKernelINS2_10policy_hubIdyN4cuda3std3__44plusIdEEE10Policy1000EN6thrust24THRUST_300001_SM_1000_NS6detail15normal_iteratorINSD_10device_ptrIdEEEEPdyS9_ddNS7_10__identityEEEvT0_T1_T2_T3_T4_T6_E12temp_storage+128];
	add.f64 	%fd323, %fd321, %fd322;
	ld.shared.f64 	%fd324, [_ZZN3cub18CUB_300001_SM_10006detail6reduce28DeviceReduceSingleTileKernelINS2_10policy_hubIdyN4cuda3std3__44plusIdEEE10Policy1000EN6thrust24THRUST_300001_SM_1000_NS6detail15normal_iteratorINSD_10device_ptrIdEEEEPdyS9_ddNS7_10__identityEEEvT0_T1_T2_T3_T4_T6_E12temp_storage+136];
	add.f64 	%fd347, %fd323, %fd324;
	bra.uni 	$L__BB7_49;
$L__BB7_24:
	// begin inline asm
	mov.u32 %r112, %laneid;
	// end inline asm
	and.b32  	%r163, %r2, 992;
	add.s32 	%r164, %r163, 32;
	setp.gt.u32 	%p35, %r164, %r1;
	not.b32 	%r165, %r163;
	add.s32 	%r166, %r1, %r165;
	selp.b32 	%r161, %r166, 31, %p35;
	mov.b64 	%rd61, %fd335;
	mov.b64 	{%r114, %r119}, %rd61;
	mov.b32 	%r120, 1;
	mov.b32 	%r162, -1;
	// begin inline asm
	shfl.sync.down.b32 %r113, %r114, %r120, %r161, %r162;
	// end inline asm
	// begin inline asm
	shfl.sync.down.b32 %r118, %r119, %r120, %r161, %r162;
	// end inline asm
	mov.b64 	%rd62, {%r113, %r118};
	mov.b64 	%fd225, %rd62;
	setp.lt.s32 	%p36, %r112, %r161;
	add.f64 	%fd226, %fd335, %fd225;
	selp.f64 	%fd227, %fd226, %fd335, %p36;
	mov.b64 	%rd63, %fd227;
	mov.b64 	{%r124, %r129}, %rd63;
	mov.b32 	%r130, 2;
	// begin inline asm
	shfl.sync.down.b32 %r123, %r124, %r130, %r161, %r162;
	// end inline asm
	// begin inline asm
	shfl.sync.down.b32 %r128, %r129, %r130, %r161, %r162;
	// end inline asm
	mov.b64 	%rd64, {%r123, %r128};
	mov.b64 	%fd228, %rd64;
	add.s32 	%r167, %r112, 2;
	setp.gt.s32 	%p37, %r167, %r161;
	add.f64 	%fd229, %fd227, %fd228;
	selp.f64 	%fd230, %fd227, %fd229, %p37;
	mov.b64 	%rd65, %fd230;
	mov.b64 	{%r134, %r139}, %rd65;
	mov.b32 	%r140, 4;
	// begin inline asm
	shfl.sync.down.b32 %r133, %r134, %r140, %r161, %r162;
	// end inline asm
	// begin inline asm
	shfl.sync.down.b32 %r138, %r139, %r140, %r161, %r162;
	// end inline asm
	mov.b64 	%rd66, {%r133, %r138};
	mov.b64 	%fd231, %rd66;
	add.s32 	%r168, %r112, 4;
	setp.gt.s32 	%p38, %r168, %r161;
	add.f64 	%fd232, %fd230, %fd231;
	selp.f64 	%fd233, %fd230, %fd232, %p38;
	mov.b64 	%rd67, %fd233;
	mov.b64 	{%r144, %r149}, %rd67;
	mov.b32 	%r150, 8;
	// begin inline asm
	shfl.sync.down.b32 %r143, %r144, %r150, %r161, %r162;
	// end inline asm
	// begin inline asm
	shfl.sync.down.b32 %r148, %r149, %r150, %r161, %r162;
	// end inline asm
	mov.b64 	%rd68, {%r143, %r148};
	mov.b64 	%fd234, %rd68;
	add.s32 	%r169, %r112, 8;
	setp.gt.s32 	%p39, %r169, %r161;
	add.f64 	%fd235, %fd233, %fd234;
	selp.f64 	%fd236, %fd233, %fd235, %p39;
	mov.b64 	%rd69, %fd236;
	mov.b64 	{%r154, %r159}, %rd69;
	mov.b32 	%r160, 16;
	// begin inline asm
	shfl.sync.down.b32 %r153, %r154, %r160, %r161, %r162;
	// end inline asm
	// begin inline asm
	shfl.sync.down.b32 %r158, %r159, %r160, %r161, %r162;
	// end inline asm
	mov.b64 	%rd70, {%r153, %r158};
	mov.b64 	%fd237, %rd70;
	add.s32 	%r170, %r112, 16;
	setp.gt.s32 	%p40, %r170, %r161;
	add.f64 	%fd238, %fd236, %fd237;
	selp.f64 	%fd347, %fd236, %fd238, %p40;
	setp.ne.s32 	%p41, %r112, 0;
	@%p41 bra 	$L__BB7_26;
	shr.u32 	%r171, %r2, 2;
	and.b32  	%r172, %r171, 248;
	mov.u32 	%r173, _ZZN3cub18CUB_300001_SM_10006detail6reduce28DeviceReduceSingleTileKernelINS2_10policy_hubIdyN4cuda3std3__44plusIdEEE10Policy1000EN6thrust24THRUST_300001_SM_1000_NS6detail15normal_iteratorINSD_10device_ptrIdEEEEPdyS9_ddNS7_10__identityEEEvT0_T1_T2_T3_T4_T6_E12temp_storage;
	add.s32 	%r174, %r173, %r172;
	st.shared.f64 	[%r174+16], %fd347;
$L__BB7_26:
	bar.sync 	0;
	setp.ne.s32 	%p42, %r2, 0;
	@%p42 bra 	$L__BB7_49;
	setp.gt.u64 	%p43, %rd19, 32;
	ld.shared.f64 	%fd239, [_ZZN3cub18CUB_300001_SM_10006detail6reduce28DeviceReduceSingleTileKernelINS2_10policy_hubIdyN4cuda3std3__44plusIdEEE10Policy1000EN6thrust24THRUST_300001_SM_1000_NS6detail15normal_iteratorINSD_10device_ptrIdEEEEPdyS9_ddNS7_10__identityEEEvT0_T1_T2_T3_T4_T6_E12temp_storage+24];
	add.f64 	%fd240, %fd347, %fd239;
	selp.f64 	%fd241, %fd240, %fd347, %p43;
	setp.gt.u64 	%p44, %rd19, 64;
	ld.shared.f64 	%fd242, [_ZZN3cub18CUB_300001_SM_10006detail6reduce28DeviceReduceSingleTileKernelINS2_10policy_hubIdyN4cuda3std3__44plusIdEEE10Policy1000EN6thrust24THRUST_300001_SM_1000_NS6detail15normal_iteratorINSD_10device_ptrIdEEEEPdyS9_ddNS7_10__identityEEEvT0_T1_T2_T3_T4_T6_E12temp_storage+32];
	add.f64 	%fd243, %fd242, %fd241;
	selp.f64 	%fd244, %fd243, %fd241, %p44;
	setp.gt.u64 	%p45, %rd19, 96;
	ld.shared.f64 	%fd245, [_ZZN3cub18CUB_300001_SM_10006detail6reduce28DeviceReduceSingleTileKernelINS2_10policy_hubIdyN4cuda3std3__44plusIdEEE10Policy1000EN6thrust24THRUST_300001_SM_1000_NS6detail15normal_iteratorINSD_10device_ptrIdEEEEPdyS9_ddNS7_10__identityEEEvT0_T1_T2_T3_T4_T6_E12temp_storage+40];
	add.f64 	%fd246, %fd245, %fd244;
	selp.f64 	%fd247, %fd246, %fd244, %p45;
	setp.gt.u64 	%p46, %rd19, 128;
	ld.shared.f64 	%fd248, [_ZZN3cub18CUB_300001_SM_10006detail6reduce28DeviceReduceSingleTileKernelINS2_10policy_hubIdyN4cuda3std3__44plusIdEEE10Policy1000EN6thrust24THRUST_300001_SM_1000_NS6detail15normal_iteratorINSD_10device_ptrIdEEEEPdyS9_ddNS7_10__identityEEEvT0_T1_T2_T3_T4_T6_E12temp_storage+48];
	add.f64 	%fd249, %fd248, %fd247;
	selp.f64 	%fd250, %fd249, %fd247, %p46;
	setp.gt.u64 	%p47, %rd19, 160;
	ld.shared.f64 	%fd251, [_ZZN3cub18CUB_300001_SM_10006detail6reduce28DeviceReduceSingleTileKernelINS2_10policy_hubIdyN4cuda3std3__44plusIdEEE10Policy1000EN6thrust24THRUST_300001_SM_1000_NS6detail15normal_iteratorINSD_10device_ptrIdEEEEPdyS9_ddNS7_10__identityEEEvT0_T1_T2_T3_T4_T6_E12temp_storage+56];
	add.f64 	%fd252, %fd251, %fd250;
	selp.f64 	%fd253, %fd252, %fd250, %p47;
	setp.gt.u64 	%p48, %rd19, 192;
	ld.shared.f64 	%fd254, [_ZZN3cub18CUB_300001_SM_10006detail6reduce28DeviceReduceSingleTileKernelINS2_10policy_hubIdyN4cuda3std3__44plusIdEEE10Policy1000EN6thrust24THRUST_300001_SM_1000_NS6detail15normal_iteratorINSD_10device_ptrIdEEEEPdyS9_ddNS7_10__identityEEEvT0_T1_T2_T3_T4_T6_E12temp_storage+64];
	add.f64 	%fd255, %fd254, %fd253;
	selp.f64 	%fd256, %fd255, %fd253, %p48;
	setp.gt.u64 	%p49, %rd19, 224;
	ld.shared.f64 	%fd257, [_ZZN3cub18CUB_300001_SM_10006detail6reduce28DeviceReduceSingleTileKernelINS2_10policy_hubIdyN4cuda3std3__44plusIdEEE10Policy1000EN6thrust24THRUST_300001_SM_1000_NS6detail15normal_iteratorINSD_10device_ptrIdEEEEPdyS9_ddNS7_10__identityEEEvT0_T1_T2_T3_T4_T6_E12temp_storage+72];
	add.f64 	%fd258, %fd257, %fd256;
	selp.f64 	%fd259, %fd258, %fd256, %p49;
	setp.gt.u64 	%p50, %rd19, 256;
	ld.shared.f64 	%fd260, [_ZZN3cub18CUB_300001_SM_10006detail6reduce28DeviceReduceSingleTileKernelINS2_10policy_hubIdyN4cuda3std3__44plusIdEEE10Policy1000EN6thrust24THRUST_300001_SM_1000_NS6detail15normal_iteratorINSD_10device_ptrIdEEEEPdyS9_ddNS7_10__identityEEEvT0_T1_T2_T3_T4_T6_E12temp_storage+80];
	add.f64 	%fd261, %fd260, %fd259;
	selp.f64 	%fd262, %fd261, %fd259, %p50;
	setp.gt.u64 	%p51, %rd19, 288;
	ld.shared.f64 	%fd263, [_ZZN3cub18CUB_300001_SM_10006detail6reduce28DeviceReduceSingleTileKernelINS2_10policy_hubIdyN4cuda3std3__44plusIdEEE10Policy1000EN6thrust24THRUST_300001_SM_1000_NS6detail15normal_iteratorINSD_10device_ptrIdEEEEPdyS9_ddNS7_10__identityEEEvT0_T1_T2_T3_T4_T6_E12temp_storage+88];
	add.f64 	%fd264, %fd263, %fd262;
	selp.f64 	%fd265, %fd264, %fd262, %p51;
	setp.gt.u64 	%p52, %rd19, 320;
	ld.shared.f64 	%fd266, [_ZZN3cub18CUB_300001_SM_10006detail6reduce28DeviceReduceSingleTileKernelINS2_10policy_hubIdyN4cuda3std3__44plusIdEEE10Policy1000EN6thrust24THRUST_300001_SM_1000_NS6detail15normal_iteratorINSD_10device_ptrIdEEEEPdyS9_ddNS7_10__identityEEEvT0_T1_T2_T3_T4_T6_E12temp_storage+96];
	add.f64 	%fd267, %fd266, %fd265;
	selp.f64 	%fd268, %fd267, %fd265, %p52;
	setp.gt.u64 	%p53, %rd19, 352;
	ld.shared.f64 	%fd269, [_ZZN3cub18CUB_300001_SM_10006detail6reduce28DeviceReduceSingleTileKernelINS2_10policy_hubIdyN4cuda3std3__44plusIdEEE10Policy1000EN6thrust24THRUST_300001_SM_1000_NS6detail15normal_iteratorINSD_10device_ptrIdEEEEPdyS9_ddNS7_10__identityEEEvT0_T1_T2_T3_T4_T6_E12temp_storage+104];
	add.f64 	%fd270, %fd269, %fd268;
	selp.f64 	%fd271, %fd270, %fd268, %p53;
	setp.gt.u64 	%p54, %rd19, 384;
	ld.shared.f64 	%fd272, [_ZZN3cub18CUB_300001_SM_10006detail6reduce28DeviceReduceSingleTileKernelINS2_10policy_hubIdyN4cuda3std3__44plusIdEEE10Policy1000EN6thrust24THRUST_300001_SM_1000_NS6detail15normal_iteratorINSD_10device_ptrIdEEEEPdyS9_ddNS7_10__identityEEEvT0_T1_T2_T3_T4_T6_E12temp_storage+112];
	add.f64 	%fd273, %fd272, %fd271;
	selp.f64 	%fd274, %fd273, %fd271, %p54;
	setp.gt.u64 	%p55, %rd19, 416;
	ld.shared.f64 	%fd275, [_ZZN3cub18CUB_300001_SM_10006detail6reduce28DeviceReduceSingleTileKernelINS2_10policy_hubIdyN4cuda3std3__44plusIdEEE10Policy1000EN6thrust24THRUST_300001_SM_1000_NS6detail15normal_iteratorINSD_10device_ptrIdEEEEPdyS9_ddNS7_10__identityEEEvT0_T1_T2_T3_T4_T6_E12temp_storage+120];
	add.f64 	%fd276, %fd275, %fd274;
	selp.f64 	%fd277, %fd276, %fd274, %p55;
	setp.gt.u64 	%p56, %rd19, 448;
	ld.shared.f64 	%fd278, [_ZZN3cub18CUB_300001_SM_10006detail6reduce28DeviceReduceSingleTileKernelINS2_10policy_hubIdyN4cuda3std3__44plusIdEEE10Policy1000EN6thrust24THRUST_300001_SM_1000_NS6detail15normal_iteratorINSD_10device_ptrIdEEEEPdyS9_ddNS7_10__identityEEEvT0_T1_T2_T3_T4_T6_E12temp_storage+128];
	add.f64 	%fd279, %fd278, %fd277;
	selp.f64 	%fd280, %fd279, %fd277, %p56;
	setp.gt.u64 	%p57, %rd19, 480;
	ld.shared.f64 	%fd281, [_ZZN3cub18CUB_300001_SM_10006detail6reduce28DeviceReduceSingleTileKernelINS2_10policy_hubIdyN4cuda3std3__44plusIdEEE10Policy1000EN6thrust24THRUST_300001_SM_1000_NS6detail15normal_iteratorINSD_10device_ptrIdEEEEPdyS9_ddNS7_10__identityEEEvT0_T1_T2_T3_T4_T6_E12temp_storage+136];
	add.f64 	%fd282, %fd281, %fd280;
	selp.f64 	%fd347, %fd282, %fd280, %p57;
	bra.uni 	$L__BB7_49;
$L__BB7_28:
	mov.u32 	%r24, %tid.x;
	cvt.u64.u32 	%rd6, %r24;
	mul.wide.u32 	%rd22, %r24, 8;
	add.s64 	%rd7, %rd2, %rd22;
	ld.global.f64 	%fd43, [%rd7];
	ld.global.f64 	%fd44, [%rd7+4096];
	ld.global.f64 	%fd45, [%rd7+8192];
	ld.global.f64 	%fd46, [%rd7+12288];
	ld.global.f64 	%fd47, [%rd7+16384];
	ld.global.f64 	%fd48, [%rd7+20480];
	ld.global.f64 	%fd49, [%rd7+24576];
	add.f64 	%fd50, %fd43, %fd44;
	add.f64 	%fd51, %fd50, %fd45;
	add.f64 	%fd52, %fd51, %fd46;
	add.f64 	%fd53, %fd52, %fd47;
	add.f64 	%fd54, %fd53, %fd48;
	add.f64 	%fd346, %fd54, %fd49;
	add.s64 	%rd8, %rd19, -3584;
	setp.lt.u64 	%p3, %rd8, 3584;
	mov.b64 	%rd83, 3584;
	@%p3 bra 	$L__BB7_32;
	mov.b64 	%rd83, 3584;
$L__BB7_30:
	shl.b64 	%rd24, %rd83, 3;
	add.s64 	%rd25, %rd7, %rd24;
	ld.global.f64 	%fd55, [%rd25];
	ld.global.f64 	%fd56, [%rd25+4096];
	ld.global.f64 	%fd57, [%rd25+8192];
	ld.global.f64 	%fd58, [%rd25+12288];
	ld.global.f64 	%fd59, [%rd25+16384];
	ld.global.f64 	%fd60, [%rd25+20480];
	ld.global.f64 	%fd61, [%rd25+24576];
	add.f64 	%fd62, %fd346, %fd55;
	add.f64 	%fd63, %fd62, %fd56;
	add.f64 	%fd64, %fd63, %fd57;
	add.f64 	%fd65, %fd64, %fd58;
	add.f64 	%fd66, %fd65, %fd59;
	add.f64 	%fd67, %fd66, %fd60;
	add.f64 	%fd346, %fd67, %fd61;
	sub.s64 	%rd26, %rd19, %rd83;
	setp.lt.u64 	%p4, %rd26, 3584;
	@%p4 bra 	$L__BB7_45;
	add.s64 	%rd83, %rd83, 3584;
	setp.le.u64 	%p5, %rd83, %rd8;
	@%p5 bra 	$L__BB7_30;
$L__BB7_32:
	setp.le.u64 	%p6, %rd19, %rd83;
	cvt.u32.u64 	%r42, %rd83;
	cvt.u32.u64 	%r43, %rd19;
	sub.s32 	%r44, %r43, %r42;
	setp.ge.s32 	%p7, %r24, %r44;
	or.pred  	%p8, %p6, %p7;
	@%p8 bra 	$L__BB7_45;
	not.b32 	%r47, %r24;
	add.s32 	%r48, %r47, %r43;
	sub.s32 	%r50, %r48, %r42;
	shr.u32 	%r51, %r50, 9;
	add.s32 	%r25, %r51, 1;
	and.b32  	%r26, %r25, 15;
	setp.lt.u32 	%p9, %r50, 7680;
	mov.u32 	%r242, %r24;
	@%p9 bra 	$L__BB7_36;
	and.b32  	%r52, %r25, 16777200;
	neg.s32 	%r240, %r52;
	add.s64 	%rd27, %rd83, %rd6;
	shl.b64 	%rd28, %rd27, 3;
	add.s64 	%rd29, %rd28, %rd2;
	add.s64 	%rd84, %rd29, 32768;
	mov.u32 	%r242, %r24;
$L__BB7_35:
	.pragma "nounroll";
	ld.global.f64 	%fd69, [%rd84+-32768];
	add.f64 	%fd70, %fd346, %fd69;
	ld.global.f64 	%fd71, [%rd84+-28672];
	add.f64 	%fd72, %fd70, %fd71;
	ld.global.f64 	%fd73, [%rd84+-24576];
	add.f64 	%fd74, %fd72, %fd73;
	ld.global.f64 	%fd75, [%rd84+-20480];
	add.f64 	%fd76, %fd74, %fd75;
	ld.global.f64 	%fd77, [%rd84+-16384];
	add.f64 	%fd78, %fd76, %fd77;
	ld.global.f64 	%fd79, [%rd84+-12288];
	add.f64 	%fd80, %fd78, %fd79;
	ld.global.f64 	%fd81, [%rd84+-8192];
	add.f64 	%fd82, %fd80, %fd81;
	ld.global.f64 	%fd83, [%rd84+-4096];
	add.f64 	%fd84, %fd82, %fd83;
	ld.global.f64 	%fd85, [%rd84];
	add.f64 	%fd86, %fd84, %fd85;
	ld.global.f64 	%fd87, [%rd84+4096];
	add.f64 	%fd88, %fd86, %fd87;
	ld.global.f64 	%fd89, [%rd84+8192];
	add.f64 	%fd90, %fd88, %fd89;
	ld.global.f64 	%fd91, [%rd84+12288];
	add.f64 	%fd92, %fd90, %fd91;
	ld.global.f64 	%fd93, [%rd84+16384];
	add.f64 	%fd94, %fd92, %fd93;
	ld.global.f64 	%fd95, [%rd84+20480];
	add.f64 	%fd96, %fd94, %fd95;
	ld.global.f64 	%fd97, [%rd84+24576];
	add.f64 	%fd98, %fd96, %fd97;
	ld.global.f64 	%fd99, [%rd84+28672];
	add.f64 	%fd346, %fd98, %fd99;
	add.s32 	%r242, %r242, 8192;
	add.s32 	%r240, %r240, 16;
	add.s64 	%rd84, %rd84, 65536;
	setp.ne.s32 	%p10, %r240, 0;
	@%p10 bra 	$L__BB7_35;
$L__BB7_36:
	setp.eq.s32 	%p11, %r26, 0;
	@%p11 bra 	$L__BB7_45;
	and.b32  	%r33, %r25, 7;
	setp.lt.u32 	%p12, %r26, 8;
	@%p12 bra 	$L__BB7_39;
	cvt.u64.u32 	%rd30, %r242;
	add.s64 	%rd31, %rd83, %rd30;
	shl.b64 	%rd32, %rd31, 3;
	add.s64 	%rd33, %rd2, %rd32;
	ld.global.f64 	%fd101, [%rd33];
	add.f64 	%fd102, %fd346, %fd101;
	ld.global.f64 	%fd103, [%rd33+4096];
	add.f64 	%fd104, %fd102, %fd103;
	ld.global.f64 	%fd105, [%rd33+8192];
	add.f64 	%fd106, %fd104, %fd105;
	ld.global.f64 	%fd107, [%rd33+12288];
	add.f64 	%fd108, %fd106, %fd107;
	ld.global.f64 	%fd109, [%rd33+16384];
	add.f64 	%fd110, %fd108, %fd109;
	ld.global.f64 	%fd111, [%rd33+20480];
	add.f64 	%fd112, %fd110, %fd111;
	ld.global.f64 	%fd113, [%rd33+24576];
	add.f64 	%fd114, %fd112, %fd113;
	ld.global.f64 	%fd115, [%rd33+28672];
	add.f64 	%fd346, %fd114, %fd115;
	add.s32 	%r242, %r242, 4096;
$L__BB7_39:
	setp.eq.s32 	%p13, %r33, 0;
	@%p13 bra 	$L__BB7_45;
	and.b32  	%r36, %r25, 3;
	setp.lt.u32 	%p14, %r33, 4;
	@%p14 bra 	$L__BB7_42;
	cvt.u64.u32 	%rd34, %r242;
	add.s64 	%rd35, %rd83, %rd34;
	shl.b64 	%rd36, %rd35, 3;
	add.s64 	%rd37, %rd2, %rd36;
	ld.global.f64 	%fd117, [%rd37];
	add.f64 	%fd118, %fd346, %fd117;
	ld.global.f64 	%fd119, [%rd37+4096];
	add.f64 	%fd120, %fd118, %fd119;
	ld.global.f64 	%fd121, [%rd37+8192];
	add.f64 	%fd122, %fd120, %fd121;
	ld.global.f64 	%fd123, [%rd37+12288];
	add.f64 	%fd346, %fd122, %fd123;
	add.s32 	%r242, %r242, 2048;
$L__BB7_42:
	setp.eq.s32 	%p15, %r36, 0;
	@%p15 bra 	$L__BB7_45;
	cvt.u64.u32 	%rd38, %r242;
	add.s64 	%rd39, %rd83, %rd38;
	shl.b64 	%rd40, %rd39, 3;
	add.s64 	%rd85, %rd2, %rd40;
	neg.s32 	%r245, %r36;
$L__BB7_44:
	.pragma "nounroll";
	ld.global.f64 	%fd124, [%rd85];
	add.f64 	%fd346, %fd346, %fd124;
	add.s64 	%rd85, %rd85, 4096;
	add.s32 	%r245, %r245, 1;
	setp.ne.s32 	%p16, %r245, 0;
	@%p16 bra 	$L__BB7_44;
$L__BB7_45:
	// begin inline asm
	mov.u32 %r53, %laneid;
	// end inline asm
	mov.b64 	%rd41, %fd346;
	mov.b64 	{%r55, %r60}, %rd41;
	mov.b32 	%r61, 1;
	mov.b32 	%r102, 31;
	mov.b32 	%r103, -1;
	// begin inline asm
	shfl.sync.down.b32 %r54, %r55, %r61, %r102, %r103;
	// end inline asm
	// begin inline asm
	shfl.sync.down.b32 %r59, %r60, %r61, %r102, %r103;
	// end inline asm
	mov.b64 	%rd42, {%r54, %r59};
	mov.b64 	%fd125, %rd42;
	setp.gt.s32 	%p17, %r53, 30;
	add.f64 	%fd126, %fd346, %fd125;
	selp.f64 	%fd127, %fd346, %fd126, %p17;
	mov.b64 	%rd43, %fd127;
	mov.b64 	{%r65, %r70}, %rd43;
	mov.b32 	%r71, 2;
	// begin inline asm
	shfl.sync.down.b32 %r64, %r65, %r71, %r102, %r103;
	// end inline asm
	// begin inline asm
	shfl.sync.down.b32 %r69, %r70, %r71, %r102, %r103;
	// end inline asm
	mov.b64 	%rd44, {%r64, %r69};
	mov.b64 	%fd128, %rd44;
	setp.gt.s32 	%p18, %r53, 29;
	add.f64 	%fd129, %fd127, %fd128;
	selp.f64 	%fd130, %fd127, %fd129, %p18;
	mov.b64 	%rd45, %fd130;
	mov.b64 	{%r75, %r80}, %rd45;
	mov.b32 	%r81, 4;
	// begin inline asm
	shfl.sync.down.b32 %r74, %r75, %r81, %r102, %r103;
	// end inline asm
	// begin inline asm
	shfl.sync.down.b32 %r79, %r80, %r81, %r102, %r103;
	// end inline asm
	mov.b64 	%rd46, {%r74, %r79};
	mov.b64 	%fd131, %rd46;
	setp.gt.s32 	%p19, %r53, 27;
	add.f64 	%fd132, %fd130, %fd131;
	selp.f64 	%fd133, %fd130, %fd132, %p19;
	mov.b64 	%rd47, %fd133;
	mov.b64 	{%r85, %r90}, %rd47;
	mov.b32 	%r91, 8;
	// begin inline asm
	shfl.sync.down.b32 %r84, %r85, %r91, %r102, %r103;
	// end inline asm
	// begin inline asm
	shfl.sync.down.b32 %r89, %r90, %r91, %r102, %r103;
	// end inline asm
	mov.b64 	%rd48, {%r84, %r89};
	mov.b64 	%fd134, %rd48;
	setp.gt.s32 	%p20, %r53, 23;
	add.f64 	%fd135, %fd133, %fd134;
	selp.f64 	%fd136, %fd133, %fd135, %p20;
	mov.b64 	%rd49, %fd136;
	mov.b64 	{%r95, %r100}, %rd49;
	mov.b32 	%r101, 16;
	// begin inline asm
	shfl.sync.down.b32 %r94, %r95, %r101, %r102, %r103;
	// end inline asm
	// begin inline asm
	shfl.sync.down.b32 %r99, %r100, %r101, %r102, %r103;
	// end inline asm
	mov.b64 	%rd50, {%r94, %r99};
	mov.b64 	%fd137, %rd50;
	setp.gt.s32 	%p21, %r53, 15;
	add.f64 	%fd38, %fd136, %fd137;
	selp.f64 	%fd347, %fd136, %fd38, %p21;
	setp.ne.s32 	%p22, %r53, 0;
	@%p22 bra 	$L__BB7_47;
	shr.u32 	%r104, %r24, 2;
	and.b32  	%r105, %r104, 248;
	mov.u32 	%r106, _ZZN3cub18CUB_300001_SM_10006detail6reduce28DeviceReduceSingleTileKernelINS2_10policy_hubIdyN4cuda3std3__44plusIdEEE10Policy1000EN6thrust24THRUST_300001_SM_1000_NS6detail15normal_iteratorINSD_10device_ptrIdEEEEPdyS9_ddNS7_10__identityEEEvT0_T1_T2_T3_T4_T6_E12temp_storage;
	add.s32 	%r107, %r106, %r105;
	st.shared.f64 	[%r107+16], %fd38;
$L__BB7_47:
	bar.sync 	0;
	setp.ne.s32 	%p23, %r24, 0;
	@%p23 bra 	$L__BB7_49;
	ld.shared.f64 	%fd138, [_ZZN3cub18CUB_300001_SM_10006detail6reduce28DeviceReduceSingleTileKernelINS2_10policy_hubIdyN4cuda3std3__44plusIdEEE10Policy1000EN6thrust24THRUST_300001_SM_1000_NS6detail15normal_iteratorINSD_10device_ptrIdEEEEPdyS9_ddNS7_10__identityEEEvT0_T1_T2_T3_T4_T6_E12temp_storage+24];
	add.f64 	%fd139, %fd347, %fd138;
	ld.shared.f64 	%fd140, [_ZZN3cub18CUB_300001_SM_10006detail6reduce28DeviceReduceSingleTileKernelINS2_10policy_hubIdyN4cuda3std3__44plusIdEEE10Policy1000EN6thrust24THRUST_300001_SM_1000_NS6detail15normal_iteratorINSD_10device_ptrIdEEEEPdyS9_ddNS7_10__identityEEEvT0_T1_T2_T3_T4_T6_E12temp_storage+32];
	add.f64 	%fd141, %fd139, %fd140;
	ld.shared.f64 	%fd142, [_ZZN3cub18CUB_300001_SM_10006detail6reduce28DeviceReduceSingleTileKernelINS2_10policy_hubIdyN4cuda3std3__44plusIdEEE10Policy1000EN6thrust24THRUST_300001_SM_1000_NS6detail15normal_iteratorINSD_10device_ptrIdEEEEPdyS9_ddNS7_10__identityEEEvT0_T1_T2_T3_T4_T6_E12temp_storage+40];
	add.f64 	%fd143, %fd141, %fd142;
	ld.shared.f64 	%fd144, [_ZZN3cub18CUB_300001_SM_10006detail6reduce28DeviceReduceSingleTileKernelINS2_10policy_hubIdyN4cuda3std3__44plusIdEEE10Policy1000EN6thrust24THRUST_300001_SM_1000_NS6detail15normal_iteratorINSD_10device_ptrIdEEEEPdyS9_ddNS7_10__identityEEEvT0_T1_T2_T3_T4_T6_E12temp_storage+48];
	add.f64 	%fd145, %fd143, %fd144;
	ld.shared.f64 	%fd146, [_ZZN3cub18CUB_300001_SM_10006detail6reduce28DeviceReduceSingleTileKernelINS2_10policy_hubIdyN4cuda3std3__44plusIdEEE10Policy1000EN6thrust24THRUST_300001_SM_1000_NS6detail15normal_iteratorINSD_10device_ptrIdEEEEPdyS9_ddNS7_10__identityEEEvT0_T1_T2_T3_T4_T6_E12temp_storage+56];
	add.f64 	%fd147, %fd145, %fd146;
	ld.shared.f64 	%fd148, [_ZZN3cub18CUB_300001_SM_10006detail6reduce28DeviceReduceSingleTileKernelINS2_10policy_hubIdyN4cuda3std3__44plusIdEEE10Policy1000EN6thrust24THRUST_300001_SM_1000_NS6detail15normal_iteratorINSD_10device_ptrIdEEEEPdyS9_ddNS7_10__identityEEEvT0_T1_T2_T3_T4_T6_E12temp_storage+64];
	add.f64 	%fd149, %fd147, %fd148;
	ld.shared.f64 	%fd150, [_ZZN3cub18CUB_300001_SM_10006detail6reduce28DeviceReduceSingleTileKernelINS2_10policy_hubIdyN4cuda3std3__44plusIdEEE10Policy1000EN6thrust24THRUST_300001_SM_1000_NS6detail15normal_iteratorINSD_10device_ptrIdEEEEPdyS9_ddNS7_10__identityEEEvT0_T1_T2_T3_T4_T6_E12temp_storage+72];
	add.f64 	%fd151, %fd149, %fd150;
	ld.shared.f64 	%fd152, [_ZZN3cub18CUB_300001_SM_10006detail6reduce28DeviceReduceSingleTileKernelINS2_10policy_hubIdyN4cuda3std3__44plusIdEEE10Policy1000EN6thrust24THRUST_300001_SM_1000_NS6detail15normal_iteratorINSD_10device_ptrIdEEEEPdyS9_ddNS7_10__identityEEEvT0_T1_T2_T3_T4_T6_E12temp_storage+80];
	add.f64 	%fd153, %fd151, %fd152;
	ld.shared.f64 	%fd154, [_ZZN3cub18CUB_300001_SM_10006detail6reduce28DeviceReduceSingleTileKernelINS2_10policy_hubIdyN4cuda3std3__44plusIdEEE10Policy1000EN6thrust24THRUST_300001_SM_1000_NS6detail15normal_iteratorINSD_10device_ptrIdEEEEPdyS9_ddNS7_10__identityEEEvT0_T1_T2_T3_T4_T6_E12temp_storage+88];
	add.f64 	%fd155, %fd153, %fd154;
	ld.shared.f64 	%fd156, [_ZZN3cub18CUB_300001_SM_10006detail6reduce28DeviceReduceSingleTileKernelINS2_10policy_hubIdyN4cuda3std3__44plusIdEEE10Policy1000EN6thrust24THRUST_300001_SM_1000_NS6detail15normal_iteratorINSD_10device_ptrIdEEEEPdyS9_ddNS7_10__identityEEEvT0_T1_T2_T3_T4_T6_E12temp_storage+96];
	add.f64 	%fd157, %fd155, %fd156;
	ld.shared.f64 	%fd158, [_ZZN3cub18CUB_300001_SM_10006detail6reduce28DeviceReduceSingleTileKernelINS2_10policy_hubIdyN4cuda3std3__44plusIdEEE10Policy1000EN6thrust24THRUST_300001_SM_1000_NS6detail15normal_iteratorINSD_10device_ptrIdEEEEPdyS9_ddNS7_10__identityEEEvT0_T1_T2_T3_T4_T6_E12temp_storage+104];
	add.f64 	%fd159, %fd157, %fd158;
	ld.shared.f64 	%fd160, [_ZZN3cub18CUB_300001_SM_10006detail6reduce28DeviceReduceSingleTileKernelINS2_10policy_hubIdyN4cuda3std3__44plusIdEEE10Policy1000EN6thrust24THRUST_300001_SM_1000_NS6detail15normal_iteratorINSD_10device_ptrIdEEEEPdyS9_ddNS7_10__identityEEEvT0_T1_T2_T3_T4_T6_E12temp_storage+112];
	add.f64 	%fd161, %fd159, %fd160;
	ld.shared.f64 	%fd162, [_ZZN3cub18CUB_300001_SM_10006detail6reduce28DeviceReduceSingleTileKernelINS2_10policy_hubIdyN4cuda3std3__44plusIdEEE10Policy1000EN6thrust24THRUST_300001_SM_1000_NS6detail15normal_iteratorINSD_10device_ptrIdEEEEPdyS9_ddNS7_10__identityEEEvT0_T1_T2_T3_T4_T6_E12temp_storage+120];
	add.f64 	%fd163, %fd161, %fd162;
	ld.shared.f64 	%fd164, [_ZZN3cub18CUB_300001_SM_10006detail6reduce28DeviceReduceSingleTileKernelINS2_10policy_hubIdyN4cuda3std3__44plusIdEEE10Policy1000EN6thrust24THRUST_300001_SM_1000_NS6detail15normal_iteratorINSD_10device_ptrIdEEEEPdyS9_ddNS7_10__identityEEEvT0_T1_T2_T3_T4_T6_E12temp_storage+128];
	add.f64 	%fd165, %fd163, %fd164;
	ld.shared.f64 	%fd166, [_ZZN3cub18CUB_300001_SM_10006detail6reduce28DeviceReduceSingleTileKernelINS2_10policy_hubIdyN4cuda3std3__44plusIdEEE10Policy1000EN6thrust24THRUST_300001_SM_1000_NS6detail15normal_iteratorINSD_10device_ptrIdEEEEPdyS9_ddNS7_10__identityEEEvT0_T1_T2_T3_T4_T6_E12temp_storage+136];
	add.f64 	%fd347, %fd165, %fd166;
$L__BB7_49:
	mov.u32 	%r230, %tid.x;
	setp.ne.s32 	%p65, %r230, 0;
	@%p65 bra 	$L__BB7_51;
	add.f64 	%fd325, %fd42, %fd347;
	st.global.f64 	[%rd1], %fd325;
$L__BB7_51:
	ret;

}
	// .globl	_ZN3cub18CUB_300001_SM_10006detail6reduce18DeviceReduceKernelINS2_10policy_hubIdyN4cuda3std3__44plusIdEEE10Policy1000EN6thrust24THRUST_300001_SM_1000_NS6detail15normal_iteratorINSD_10device_ptrIdEEEEyS9_dNS7_10__identityEEEvT0_PT3_T1_NS0_13GridEvenShareISN_EET2_T4_
.visible .entry _ZN3cub18CUB_300001_SM_10006detail6reduce18DeviceReduceKernelINS2_10policy_hubIdyN4cuda3std3__44plusIdEEE10Policy1000EN6thrust24THRUST_300001_SM_1000_NS6detail15normal_iteratorINSD_10device_ptrIdEEEEyS9_dNS7_10__identityEEEvT0_PT3_T1_NS0_13GridEvenShareISN_EET2_T4_(
	.param .align 8 .b8 _ZN3cub18CUB_300001_SM_10006detail6reduce18DeviceReduceKernelINS2_10policy_hubIdyN4cuda3std3__44plusIdEEE10Policy1000EN6thrust24THRUST_300001_SM_1000_NS6detail15normal_iteratorINSD_10device_ptrIdEEEEyS9_dNS7_10__identityEEEvT0_PT3_T1_NS0_13GridEvenShareISN_EET2_T4__param_0[8],
	.param .u64 .ptr .align 1 _ZN3cub18CUB_300001_SM_10006detail6reduce18DeviceReduceKernelINS2_10policy_hubIdyN4cuda3std3__44plusIdEEE10Policy1000EN6thrust24THRUST_300001_SM_1000_NS6detail15normal_iteratorINSD_10device_ptrIdEEEEyS9_dNS7_10__identityEEEvT0_PT3_T1_NS0_13GridEvenShareISN_EET2_T4__param_1,
	.param .u64 _ZN3cub18CUB_300001_SM_10006detail6reduce18DeviceReduceKernelINS2_10policy_hubIdyN4cuda3std3__44plusIdEEE10Policy1000EN6thrust24THRUST_300001_SM_1000_NS6detail15normal_iteratorINSD_10device_ptrIdEEEEyS9_dNS7_10__identityEEEvT0_PT3_T1_NS0_13GridEvenShareISN_EET2_T4__param_2,
	.param .align 8 .b8 _ZN3cub18CUB_300001_SM_10006detail6reduce18DeviceReduceKernelINS2_10policy_hubIdyN4cuda3std3__44plusIdEEE10Policy1000EN6thrust24THRUST_300001_SM_1000_NS6detail15normal_iteratorINSD_10device_ptrIdEEEEyS9_dNS7_10__identityEEEvT0_PT3_T1_NS0_13GridEvenShareISN_EET2_T4__param_3[72],
	.param .align 1 .b8 _ZN3cub18CUB_300001_SM_10006detail6reduce18DeviceReduceKernelINS2_10policy_hubIdyN4cuda3std3__44plusIdEEE10Policy1000EN6thrust24THRUST_300001_SM_1000_NS6detail15normal_iteratorINSD_10device_ptrIdEEEEyS9_dNS7_10__identityEEEvT0_PT3_T1_NS0_13GridEvenShareISN_EET2_T4__param_4[1],
	.param .align 1 .b8 _ZN3cub18CUB_300001_SM_10006detail6reduce18DeviceReduceKernelINS2_10policy_hubIdyN4cuda3std3__44plusIdEEE10Policy1000EN6thrust24THRUST_300001_SM_1000_NS6detail15normal_iteratorINSD_10device_ptrIdEEEEyS9_dNS7_10__identityEEEvT0_PT3_T1_NS0_13GridEvenShareISN_EET2_T4__param_5[1]
)
.maxntid 512
{
	.reg .pred 	%p<65>;
	.reg .b16 	%rs<4>;
	.reg .b32 	%r<280>;
	.reg .b64 	%rd<107>;
	.reg .b64 	%fd<344>;
	// demoted variable
	.shared .align 8 .b8 _ZZN3cub18CUB_300001_SM_10006detail6reduce18DeviceReduceKernelINS2_10policy_hubIdyN4cuda3std3__44plusIdEEE10Policy1000EN6thrust24THRUST_300001_SM_1000_NS6detail15normal_iteratorINSD_10device_ptrIdEEEEyS9_dNS7_10__identityEEEvT0_PT3_T1_NS0_13GridEvenShareISN_EET2_T4_E12temp_storage[152];
	ld.param.u64 	%rd1, [_ZN3cub18CUB_300001_SM_10006detail6reduce18DeviceReduceKernelINS2_10policy_hubIdyN4cuda3std3__44plusIdEEE10Policy1000EN6thrust24THRUST_300001_SM_1000_NS6detail15normal_iteratorINSD_10device_ptrIdEEEEyS9_dNS7_10__identityEEEvT0_PT3_T1_NS0_13GridEvenShareISN_EET2_T4__param_3+32];
	ld.param.u32 	%r1, [_ZN3cub18CUB_300001_SM_10006detail6reduce18DeviceReduceKernelINS2_10policy_hubIdyN4cuda3std3__44plusIdEEE10Policy1000EN6thrust24THRUST_300001_SM_1000_NS6detail15normal_iteratorINSD_10device_ptrIdEEEEyS9_dNS7_10__identityEEEvT0_PT3_T1_NS0_13GridEvenShareISN_EET2_T4__param_3+40];
	ld.param.u64 	%rd26, [_ZN3cub18CUB_300001_SM_10006detail6reduce18DeviceReduceKernelINS2_10policy_hubIdyN4cuda3std3__44plusIdEEE10Policy1000EN6thrust24THRUST_300001_SM_1000_NS6detail15normal_iteratorINSD_10device_ptrIdEEEEyS9_dNS7_10__identityEEEvT0_PT3_T1_NS0_13GridEvenShareISN_EET2_T4__param_0];
	cvta.to.global.u64 	%rd2, %rd26;
	mov.u32 	%r2, %ctaid.x;
	mul.lo.s32 	%r50, %r1, 3584;
	cvt.s64.s32 	%rd3, %r50;
	mul.lo.s32 	%r51, %r2, 3584;
	cvt.u64.u32 	%rd4, %r51;
	sub.s64 	%rd5, %rd1, %rd4;
	setp.gt.u64 	%p1, %rd5, 3583;
	@%p1 bra 	$L__BB8_25;
	cvt.u32.u64 	%r136, %rd4;
	cvt.u32.u64 	%r3, %rd1;
	sub.s32 	%r4, %r3, %r136;
	mov.u32 	%r5, %tid.x;
	setp.ge.s32 	%p23, %r5, %r4;
	mov.f64 	%fd332, 0d0000000000000000;
	mov.u32 	%r267, %r5;
	@%p23 bra 	$L__BB8_3;
	add.s32 	%r138, %r136, %r5;
	mul.wide.u32 	%rd60, %r138, 8;
	add.s64 	%rd61, %rd2, %rd60;
	ld.global.f64 	%fd332, [%rd61];
	add.s32 	%r267, %r5, 512;
$L__BB8_3:
	setp.ge.s32 	%p24, %r267, %r4;
	@%p24 bra 	$L__BB8_16;
	not.b32 	%r140, %r267;
	add.s32 	%r141, %r140, %r3;
	sub.s32 	%r142, %r141, %r136;
	shr.u32 	%r143, %r142, 9;
	add.s32 	%r8, %r143, 1;
	and.b32  	%r9, %r8, 15;
	setp.lt.u32 	%p25, %r142, 7680;
	@%p25 bra 	$L__BB8_7;
	and.b32  	%r144, %r8, 16777200;
	neg.s32 	%r265, %r144;
	mul.wide.u32 	%rd62, %r2, 28672;
	mul.wide.u32 	%rd63, %r267, 8;
	add.s64 	%rd64, %rd62, %rd63;
	add.s64 	%rd65, %rd64, %rd2;
	add.s64 	%rd101, %rd65, 32768;
$L__BB8_6:
	.pragma "nounroll";
	ld.global.f64 	%fd167, [%rd101+-32768];
	add.f64 	%fd168, %fd332, %fd167;
	ld.global.f64 	%fd169, [%rd101+-28672];
	add.f64 	%fd170, %fd168, %fd169;
	ld.global.f64 	%fd171, [%rd101+-24576];
	add.f64 	%fd172, %fd170, %fd171;
	ld.global.f64 	%fd173, [%rd101+-20480];
	add.f64 	%fd174, %fd172, %fd173;
	ld.global.f64 	%fd175, [%rd101+-16384];
	add.f64 	%fd176, %fd174, %fd175;
	ld.global.f64 	%fd177, [%rd101+-12288];
	add.f64 	%fd178, %fd176, %fd177;
	ld.global.f64 	%fd179, [%rd101+-8192];
	add.f64 	%fd180, %fd178, %fd179;
	ld.global.f64 	%fd181, [%rd101+-4096];
	add.f64 	%fd182, %fd180, %fd181;
	ld.global.f64 	%fd183, [%rd101];
	add.f64 	%fd184, %fd182, %fd183;
	ld.global.f64 	%fd185, [%rd101+4096];
	add.f64 	%fd186, %fd184, %fd185;
	ld.global.f64 	%fd187, [%rd101+8192];
	add.f64 	%fd188, %fd186, %fd187;
	ld.global.f64 	%fd189, [%rd101+12288];
	add.f64 	%fd190, %fd188, %fd189;
	ld.global.f64 	%fd191, [%rd101+16384];
	add.f64 	%fd192, %fd190, %fd191;
	ld.global.f64 	%fd193, [%rd101+20480];
	add.f64 	%fd194, %fd192, %fd193;
	ld.global.f64 	%fd195, [%rd101+24576];
	add.f64 	%fd196, %fd194, %fd195;
	ld.global.f64 	%fd197, [%rd101+28672];
	add.f64 	%fd332, %fd196, %fd197;
	add.s32 	%r267, %r267, 8192;
	add.s32 	%r265, %r265, 16;
	add.s64 	%rd101, %rd101, 65536;
	setp.ne.s32 	%p26, %r265, 0;
	@%p26 bra 	$L__BB8_6;
$L__BB8_7:
	setp.eq.s32 	%p27, %r9, 0;
	@%p27 bra 	$L__BB8_16;
	and.b32  	%r16, %r8, 7;
	setp.lt.u32 	%p28, %r9, 8;
	@%p28 bra 	$L__BB8_10;
	cvt.s64.s32 	%rd66, %r267;
	add.s64 	%rd67, %rd66, %rd4;
	shl.b64 	%rd68, %rd67, 3;
	add.s64 	%rd69, %rd2, %rd68;
	ld.global.f64 	%fd199, [%rd69];
	add.f64 	%fd200, %fd332, %fd199;
	ld.global.f64 	%fd201, [%rd69+4096];
	add.f64 	%fd202, %fd200, %fd201;
	ld.global.f64 	%fd203, [%rd69+8192];
	add.f64 	%fd204, %fd202, %fd203;
	ld.global.f64 	%fd205, [%rd69+12288];
	add.f64 	%fd206, %fd204, %fd205;
	ld.global.f64 	%fd207, [%rd69+16384];
	add.f64 	%fd208, %fd206, %fd207;
	ld.global.f64 	%fd209, [%rd69+20480];
	add.f64 	%fd210, %fd208, %fd209;
	ld.global.f64 	%fd211, [%rd69+24576];
	add.f64 	%fd212, %fd210, %fd211;
	ld.global.f64 	%fd213, [%rd69+28672];
	add.f64 	%fd332, %fd212, %fd213;
	add.s32 	%r267, %r267, 4096;
$L__BB8_10:
	setp.eq.s32 	%p29, %r16, 0;
	@%p29 bra 	$L__BB8_16;
	and.b32  	%r19, %r8, 3;
	setp.lt.u32 	%p30, %r16, 4;
	@%p30 bra 	$L__BB8_13;
	cvt.s64.s32 	%rd70, %r267;
	add.s64 	%rd71, %rd70, %rd4;
	shl.b64 	%rd72, %rd71, 3;
	add.s64 	%rd73, %rd2, %rd72;
	ld.global.f64 	%fd215, [%rd73];
	add.f64 	%fd216, %fd332, %fd215;
	ld.global.f64 	%fd217, [%rd73+4096];
	add.f64 	%fd218, %fd216, %fd217;
	ld.global.f64 	%fd219, [%rd73+8192];
	add.f64 	%fd220, %fd218, %fd219;
	ld.global.f64 	%fd221, [%rd73+12288];
	add.f64 	%fd332, %fd220, %fd221;
	add.s32 	%r267, %r267, 2048;
$L__BB8_13:
	setp.eq.s32 	%p31, %r19, 0;
	@%p31 bra 	$L__BB8_16;
	mul.wide.u32 	%rd74, %r2, 28672;
	add.s64 	%rd9, %rd2, %rd74;
	neg.s32 	%r270, %r19;
$L__BB8_15:
	.pragma "nounroll";
	mul.wide.s32 	%rd75, %r267, 8;
	add.s64 	%rd76, %rd9, %rd75;
	ld.global.f64 	%fd222, [%rd76];
	add.f64 	%fd332, %fd332, %fd222;
	add.s32 	%r267, %r267, 512;
	add.s32 	%r270, %r270, 1;
	setp.ne.s32 	%p32, %r270, 0;
	@%p32 bra 	$L__BB8_15;
$L__BB8_16:
	setp.lt.s32 	%p33, %r4, 512;
	@%p33 bra 	$L__BB8_21;
	// begin inline asm
	mov.u32 %r208, %laneid;
	// end inline asm
	mov.b64 	%rd87, %fd332;
	mov.b64 	{%r210, %r215}, %rd87;
	mov.b32 	%r216, 1;
	mov.b32 	%r257, 31;
	mov.b32 	%r258, -1;
	// begin inline asm
	shfl.sync.down.b32 %r209, %r210, %r216, %r257, %r258;
	// end inline asm
	// begin inline asm
	shfl.sync.down.b32 %r214, %r215, %r216, %r257, %r258;
	// end inline asm
	mov.b64 	%rd88, {%r209, %r214};
	mov.b64 	%fd281, %rd88;
	setp.gt.s32 	%p57, %r208, 30;
	add.f64 	%fd282, %fd332, %fd281;
	selp.f64 	%fd283, %fd332, %fd282, %p57;
	mov.b64 	%rd89, %fd283;
	mov.b64 	{%r220, %r225}, %rd89;
	mov.b32 	%r226, 2;
	// begin inline asm
	shfl.sync.down.b32 %r219, %r220, %r226, %r257, %r258;
	// end inline asm
	// begin inline asm
	shfl.sync.down.b32 %r224, %r225, %r226, %r257, %r258;
	// end inline asm
	mov.b64 	%rd90, {%r219, %r224};
	mov.b64 	%fd284, %rd90;
	setp.gt.s32 	%p58, %r208, 29;
	add.f64 	%fd285, %fd283, %fd284;
	selp.f64 	%fd286, %fd283, %fd285, %p58;
	mov.b64 	%rd91, %fd286;
	mov.b64 	{%r230, %r235}, %rd91;
	mov.b32 	%r236, 4;
	// begin inline asm
	shfl.sync.down.b32 %r229, %r230, %r236, %r257, %r258;
	// end inline asm
	// begin inline asm
	shfl.sync.down.b32 %r234, %r235, %r236, %r257, %r258;
	// end inline asm
	mov.b64 	%rd92, {%r229, %r234};
	mov.b64 	%fd287, %rd92;
	setp.gt.s32 	%p59, %r208, 27;
	add.f64 	%fd288, %fd286, %fd287;
	selp.f64 	%fd289, %fd286, %fd288, %p59;
	mov.b64 	%rd93, %fd289;
	mov.b64 	{%r240, %r245}, %rd93;
	mov.b32 	%r246, 8;
	// begin inline asm
	shfl.sync.down.b32 %r239, %r240, %r246, %r257, %r258;
	// end inline asm
	// begin inline asm
	shfl.sync.down.b32 %r244, %r245, %r246, %r257, %r258;
	// end inline asm
	mov.b64 	%rd94, {%r239, %r244};
	mov.b64 	%fd290, %rd94;
	setp.gt.s32 	%p60, %r208, 23;
	add.f64 	%fd291, %fd289, %fd290;
	selp.f64 	%fd292, %fd289, %fd291, %p60;
	mov.b64 	%rd95, %fd292;
	mov.b64 	{%r250, %r255}, %rd95;
	mov.b32 	%r256, 16;
	// begin inline asm
	shfl.sync.down.b32 %r249, %r250, %r256, %r257, %r258;
	// end inline asm
	// begin inline asm
	shfl.sync.down.b32 %r254, %r255, %r256, %r257, %r258;
	// end inline asm
	mov.b64 	%rd96, {%r249, %r254};
	mov.b64 	%fd293, %rd96;
	setp.gt.s32 	%p61, %r208, 15;
	add.f64 	%fd16, %fd292, %fd293;
	selp.f64 	%fd343, %fd292, %fd16, %p61;
	setp.ne.s32 	%p62, %r208, 0;
	@%p62 bra 	$L__BB8_19;
	shr.u32 	%r259, %r5, 2;
	and.b32  	%r260, %r259, 248;
	mov.u32 	%r261, _ZZN3cub18CUB_300001_SM_10006detail6reduce18DeviceReduceKernelINS2_10policy_hubIdyN4cuda3std3__44plusIdEEE10Policy1000EN6thrust24THRUST_300001_SM_1000_NS6detail15normal_iteratorINSD_10device_ptrIdEEEEyS9_dNS7_10__identityEEEvT0_PT3_T1_NS0_13GridEvenShareISN_EET2_T4_E12temp_storage;
	add.s32 	%r262, %r261, %r260;
	st.shared.f64 	[%r262+16], %fd16;
$L__BB8_19:
	bar.sync 	0;
	setp.ne.s32 	%p63, %r5, 0;
	@%p63 bra 	$L__BB8_46;
	ld.shared.f64 	%fd294, [_ZZN3cub18CUB_300001_SM_10006detail6reduce18DeviceReduceKernelINS2_10policy_hubIdyN4cuda3std3__44plusIdEEE10Policy1000EN6thrust24THRUST_300001_SM_1000_NS6detail15normal_iteratorINSD_10device_ptrIdEEEEyS9_dNS7_10__identityEEEvT0_PT3_T1_NS0_13GridEvenShareISN_EET2_T4_E12temp_storage+24];
	add.f64 	%fd295, %fd343, %fd294;
	ld.shared.f64 	%fd296, [_ZZN3cub18CUB_300001_SM_10006detail6reduce18DeviceReduceKernelINS2_10policy_hubIdyN4cuda3std3__44plusIdEEE10Policy1000EN6thrust24THRUST_300001_SM_1000_NS6detail15normal_iteratorINSD_10device_ptrIdEEEEyS9_dNS7_10__identityEEEvT0_PT3_T1_NS0_13GridEvenShareISN_EET2_T4_E12temp_storage+32];
	add.f64 	%fd297, %fd295, %fd296;
	ld.shared.f64 	%fd298, [_ZZN3cub18CUB_300001_SM_10006detail6reduce18DeviceReduceKernelINS2_10policy_hubIdyN4cuda3std3__44plusIdEEE10Policy1000EN6thrust24THRUST_300001_SM_1000_NS6detail15normal_iteratorINSD_10device_ptrIdEEEEyS9_dNS7_10__identityEEEvT0_PT3_T1_NS0_13GridEvenShareISN_EET2_T4_E12temp_storage+40];
	add.f64 	%fd299, %fd297, %fd298;
	ld.shared.f64 	%fd300, [_ZZN3cub18CUB_300001_SM_10006detail6reduce18DeviceReduceKernelINS2_10policy_hubIdyN4cuda3std3__44plusIdEEE10Policy1000EN6thrust24THRUST_300001_SM_1000_NS6detail15normal_iteratorINSD_10device_ptrIdEEEEyS9_dNS7_10__identityEEEvT0_PT3_T1_NS0_13GridEvenShareISN_EET2_T4_E12temp_storage+48];
	add.f64 	%fd301, %fd299, %fd300;
	ld.shared.f64 	%fd302, [_ZZN3cub18CUB_300001_SM_10006detail6reduce18DeviceReduceKernelINS2_10policy_hubIdyN4cuda3std3__44plusIdEEE10Policy1000EN6thrust24THRUST_300001_SM_1000_NS6detail15normal_iteratorINSD_10device_ptrIdEEEEyS9_dNS7_10__identityEEEvT0_PT3_T1_NS0_13GridEvenShareISN_EET2_T4_E12temp_storage+56];
	add.f64 	%fd303, %fd301, %fd302;
	ld.shared.f64 	%fd304, [_ZZN3cub18CUB_300001_SM_10006detail6reduce18DeviceReduceKernelINS2_10policy_hubIdyN4cuda3std3__44plusIdEEE10Policy1000EN6thrust24THRUST_300001_SM_1000_NS6detail15normal_iteratorINSD_10device_ptrIdEEEEyS9_dNS7_10__identityEEEvT0_PT3_T1_NS0_13GridEvenShareISN_EET2_T4_E12temp_storage+64];
	add.f64 	%fd305, %fd303, %fd304;
	ld.shared.f64 	%fd306, [_ZZN3cub18CUB_300001_SM_10006detail6reduce18DeviceReduceKernelINS2_10policy_hubIdyN4cuda3std3__44plusIdEEE10Policy1000EN6thrust24THRUST_300001_SM_1000_NS6detail15normal_iteratorINSD_10device_ptrIdEEEEyS9_dNS7_10__identityEEEvT0_PT3_T1_NS0_13GridEvenShareISN_EET2_T4_E12temp_storage+72];
	add.f64 	%fd307, %fd305, %fd306;
	ld.shared.f64 	%fd308, [_ZZN3cub18CUB_300001_SM_10006detail6reduce18DeviceReduceKernelINS2_10policy_hubIdyN4cuda3std3__44plusIdEEE10Policy1000EN6thrust24THRUST_300001_SM_1000_NS6detail15normal_iteratorINSD_10device_ptrIdEEEEyS9_dNS7_10__identityEEEvT0_PT3_T1_NS0_13GridEvenShareISN_EET2_T4_E12temp_storage+80];
	add.f64 	%fd309, %fd307, %fd308;
	ld.shared.f64 	%fd310, [_ZZN3cub18CUB_300001_SM_10006detail6reduce18DeviceReduceKernelINS2_10policy_hubIdyN4cuda3std3__44plusIdEEE10Policy1000EN6thrust24THRUST_300001_SM_1000_NS6detail15normal_iteratorINSD_10device_ptrIdEEEEyS9_dNS7_10__identityEEEvT0_PT3_T1_NS0_13GridEvenShareISN_EET2_T4_E12temp_storage+88];
	add.f64 	%fd311, %fd309, %fd310;
	ld.shared.f64 	%fd312, [_ZZN3cub18CUB_300001_SM_10006detail6reduce18DeviceReduceKernelINS2_10policy_hubIdyN4cuda3std3__44plusIdEEE10Policy1000EN6thrust24THRUST_300001_SM_1000_NS6detail15normal_iteratorINSD_10device_ptrIdEEEEyS9_dNS7_10__identityEEEvT0_PT3_T1_NS0_13GridEvenShareISN_EET2_T4_E12temp_storage+96];
	add.f64 	%fd313, %fd311, %fd312;
	ld.shared.f64 	%fd314, [_ZZN3cub18CUB_300001_SM_10006detail6reduce18DeviceReduceKernelINS2_10policy_hubIdyN4cuda3std3__44plusIdEEE10Policy1000EN6thrust24THRUST_300001_SM_1000_NS6detail15normal_iteratorINSD_10device_ptrIdEEEEyS9_dNS7_10__identityEEEvT0_PT3_T1_NS0_13GridEvenShareISN_EET2_T4_E12temp_storage+104];
	add.f64 	%fd315, %fd313, %fd314;
	ld.shared.f64 	%fd316, [_ZZN3cub18CUB_300001_SM_10006detail6reduce18DeviceReduceKernelINS2_10policy_hubIdyN4cuda3std3__44plusIdEEE10Policy1000EN6thrust24THRUST_300001_SM_1000_NS6detail15normal_iteratorINSD_10device_ptrIdEEEEyS9_dNS7_10__identityEEEvT0_PT3_T1_NS0_13GridEvenShareISN_EET2_T4_E12temp_storage+112];
	add.f64 	%fd317, %fd315, %fd316;
	ld.shared.f64 	%fd318, [_ZZN3cub18CUB_300001_SM_10006detail6reduce18DeviceReduceKernelINS2_10policy_hubIdyN4cuda3std3__44plusIdEEE10Policy1000EN6thrust24THRUST_300001_SM_1000_NS6detail15normal_iteratorINSD_10device_ptrIdEEEEyS9_dNS7_10__identityEEEvT0_PT3_T1_NS0_13GridEvenShareISN_EET2_T4_E12temp_storage+120];
	add.f64 	%fd319, %fd317, %fd318;
	ld.shared.f64 	%fd320, [_ZZN3cub18CUB_300001_SM_10006detail6reduce18DeviceReduceKernelINS2_10policy_hubIdyN4cuda3std3__44plusIdEEE10Policy1000EN6thrust24THRUST_300001_SM_1000_NS6detail15normal_iteratorINSD_10device_ptrIdEEEEyS9_dNS7_10__identityEEEvT0_PT3_T1_NS0_13GridEvenShareISN_EET2_T4_E12temp_storage+128];
	add.f64 	%fd321, %fd319, %fd320;
	ld.shared.f64 	%fd322, [_ZZN3cub18CUB_300001_SM_10006detail6reduce18DeviceReduceKernelINS2_10policy_hubIdyN4cuda3std3__44plusIdEEE10Policy1000EN6thrust24THRUST_300001_SM_1000_NS6detail15normal_iteratorINSD_10device_ptrIdEEEEyS9_dNS7_10__identityEEEvT0_PT3_T1_NS0_13GridEvenShareISN_EET2_T4_E12temp_storage+136];
	add.f64 	%fd343, %fd321, %fd322;
	bra.uni 	$L__BB8_46;
$L__BB8_21:
	// begin inline asm
	mov.u32 %r145, %laneid;
	// end inline asm
	and.b32  	%r196, %r5, 992;
	add.s32 	%r197, %r196, 32;
	setp.gt.s32 	%p34, %r197, %r4;
	not.b32 	%r198, %r196;
	add.s32 	%r199, %r4, %r198;
	selp.b32 	%r194, %r199, 31, %p34;
	mov.b64 	%rd77, %fd332;
	mov.b64 	{%r147, %r152}, %rd77;
	mov.b32 	%r153, 1;
	mov.b32 	%r195, -1;
	// begin inline asm
	shfl.sync.down.b32 %r146, %r147, %r153, %r194, %r195;
	// end inline asm
	// begin inline asm
	shfl.sync.down.b32 %r151, %r152, %r153, %r194, %r195;
	// end inline asm
	mov.b64 	%rd78, {%r146, %r151};
	mov.b64 	%fd223, %rd78;
	setp.lt.s32 	%p35, %r145, %r194;
	add.f64 	%fd224, %fd332, %fd223;
	selp.f64 	%fd225, %fd224, %fd332, %p35;
	mov.b64 	%rd79, %fd225;
	mov.b64 	{%r157, %r162}, %rd79;
	mov.b32 	%r163, 2;
	// begin inline asm
	shfl.sync.down.b32 %r156, %r157, %r163, %r194, %r195;
	// end inline asm
	// begin inline asm
	shfl.sync.down.b32 %r161, %r162, %r163, %r194, %r195;
	// end inline asm
	mov.b64 	%rd80, {%r156, %r161};
	mov.b64 	%fd226, %rd80;
	add.s32 	%r200, %r145, 2;
	setp.gt.s32 	%p36, %r200, %r194;
	add.f64 	%fd227, %fd225, %fd226;
	selp.f64 	%fd228, %fd225, %fd227, %p36;
	mov.b64 	%rd81, %fd228;
	mov.b64 	{%r167, %r172}, %rd81;
	mov.b32 	%r173, 4;
	// begin inline asm
	shfl.sync.down.b32 %r166, %r167, %r173, %r194, %r195;
	// end inline asm
	// begin inline asm
	shfl.sync.down.b32 %r171, %r172, %r173, %r194, %r195;
	// end inline asm
	mov.b64 	%rd82, {%r166, %r171};
	mov.b64 	%fd229, %rd82;
	add.s32 	%r201, %r145, 4;
	setp.gt.s32 	%p37, %r201, %r194;
	add.f64 	%fd230, %fd228, %fd229;
	selp.f64 	%fd231, %fd228, %fd230, %p37;
	mov.b64 	%rd83, %fd231;
	mov.b64 	{%r177, %r182}, %rd83;
	mov.b32 	%r183, 8;
	// begin inline asm
	shfl.sync.down.b32 %r176, %r177, %r183, %r194, %r195;
	// end inline asm
	// begin inline asm
	shfl.sync.down.b32 %r181, %r182, %r183, %r194, %r195;
	// end inline asm
	mov.b64 	%rd84, {%r176, %r181};
	mov.b64 	%fd232, %rd84;
	add.s32 	%r202, %r145, 8;
	setp.gt.s32 	%p38, %r202, %r194;
	add.f64 	%fd233, %fd231, %fd232;
	selp.f64 	%fd234, %fd231, %fd233, %p38;
	mov.b64 	%rd85, %fd234;
	mov.b64 	{%r187, %r192}, %rd85;
	mov.b32 	%r193, 16;
	// begin inline asm
	shfl.sync.down.b32 %r186, %r187, %r193, %r194, %r195;
	// end inline asm
	// begin inline asm
	shfl.sync.down.b32 %r191, %r192, %r193, %r194, %r195;
	// end inline asm
	mov.b64 	%rd86, {%r186, %r191};
	mov.b64 	%fd235, %rd86;
	add.s32 	%r203, %r145, 16;
	setp.gt.s32 	%p39, %r203, %r194;
	add.f64 	%fd236, %fd234, %fd235;
	selp.f64 	%fd343, %fd234, %fd236, %p39;
	setp.ne.s32 	%p40, %r145, 0;
	@%p40 bra 	$L__BB8_23;
	shr.u32 	%r204, %r5, 2;
	and.b32  	%r205, %r204, 248;
	mov.u32 	%r206, _ZZN3cub18CUB_300001_SM_10006detail6reduce18DeviceReduceKernelINS2_10policy_hubIdyN4cuda3std3__44plusIdEEE10Policy1000EN6thrust24THRUST_300001_SM_1000_NS6detail15normal_iteratorINSD_10device_ptrIdEEEEyS9_dNS7_10__identityEEEvT0_PT3_T1_NS0_13GridEvenShareISN_EET2_T4_E12temp_storage;
	add.s32 	%r207, %r206, %r205;
	st.shared.f64 	[%r207+16], %fd343;
$L__BB8_23:
	bar.sync 	0;
	setp.ne.s32 	%p41, %r5, 0;
	@%p41 bra 	$L__BB8_46;
	setp.gt.s32 	%p42, %r4, 32;
	ld.shared.f64 	%fd237, [_ZZN3cub18CUB_300001_SM_10006detail6reduce18DeviceReduceKernelINS2_10policy_hubIdyN4cuda3std3__44plusIdEEE10Policy1000EN6thrust24THRUST_300001_SM_1000_NS6detail15normal_iteratorINSD_10device_ptrIdEEEEyS9_dNS7_10__identityEEEvT0_PT3_T1_NS0_13GridEvenShareISN_EET2_T4_E12temp_storage+24];
	add.f64 	%fd238, %fd343, %fd237;
	selp.f64 	%fd239, %fd238, %fd343, %p42;
	setp.gt.s32 	%p43, %r4, 64;
	ld.shared.f64 	%fd240, [_ZZN3cub18CUB_300001_SM_10006detail6reduce18DeviceReduceKernelINS2_10policy_hubIdyN4cuda3std3__44plusIdEEE10Policy1000EN6thrust24THRUST_300001_SM_1000_NS6detail15normal_iteratorINSD_10device_ptrIdEEEEyS9_dNS7_10__identityEEEvT0_PT3_T1_NS0_13GridEvenShareISN_EET2_T4_E12temp_storage+32];
	add.f64 	%fd241, %fd240, %fd239;
	selp.f64 	%fd242, %fd241, %fd239, %p43;
	setp.gt.s32 	%p44, %r4, 96;
	ld.shared.f64 	%fd243, [_ZZN3cub18CUB_300001_SM_10006detail6reduce18DeviceReduceKernelINS2_10policy_hubIdyN4cuda3std3__44plusIdEEE10Policy1000EN6thrust24THRUST_300001_SM_1000_NS6detail15normal_iteratorINSD_10device_ptrIdEEEEyS9_dNS7_10__identityEEEvT0_PT3_T1_NS0_13GridEvenShareISN_EET2_T4_E12temp_storage+40];
	add.f64 	%fd244, %fd243, %fd242;
	selp.f64 	%fd245, %fd244, %fd242, %p44;
	setp.gt.s32 	%p45, %r4, 128;
	ld.shared.f64 	%fd246, [_ZZN3cub18CUB_300001_SM_10006detail6reduce18DeviceReduceKernelINS2_10policy_hubIdyN4cuda3std3__44plusIdEEE10Policy1000EN6thrust24THRUST_300001_SM_1000_NS6detail15normal_iteratorINSD_10device_ptrIdEEEEyS9_dNS7_10__identityEEEvT0_PT3_T1_NS0_13GridEvenShareISN_EET2_T4_E12temp_storage+48];
	add.f64 	%fd247, %fd246, %fd245;
	selp.f64 	%fd248, %fd247, %fd245, %p45;
	setp.gt.s32 	%p46, %r4, 160;
	ld.shared.f64 	%fd249, [_ZZN3cub18CUB_300001_SM_10006detail6reduce18DeviceReduceKernelINS2_10policy_hubIdyN4cuda3std3__44plusIdEEE10Policy1000EN6thrust24THRUST_300001_SM_1000_NS6detail15normal_iteratorINSD_10device_ptrIdEEEEyS9_dNS7_10__identityEEEvT0_PT3_T1_NS0_13GridEvenShareISN_EET2_T4_E12temp_storage+56];
	add.f64 	%fd250, %fd249, %fd248;
	selp.f64 	%fd251, %fd250, %fd248, %p46;
	setp.gt.s32 	%p47, %r4, 192;
	ld.shared.f64 	%fd252, [_ZZN3cub18CUB_300001_SM_10006detail6reduce18DeviceReduceKernelINS2_10policy_hubIdyN4cuda3std3__44plusIdEEE10Policy1000EN6thrust24THRUST_300001_SM_1000_NS6detail15normal_iteratorINSD_10device_ptrIdEEEEyS9_dNS7_10__identityEEEvT0_PT3_T1_NS0_13GridEvenShareISN_EET2_T4_E12temp_storage+64];
	add.f64 	%fd253, %fd252, %fd251;
	selp.f64 	%fd254, %fd253, %fd251, %p47;
	setp.gt.s32 	%p48, %r4, 224;
	ld.shared.f64 	%fd255, [_ZZN3cub18CUB_300001_SM_10006detail6reduce18DeviceReduceKernelINS2_10policy_hubIdyN4cuda3std3__44plusIdEEE10Policy1000EN6thrust24THRUST_300001_SM_1000_NS6detail15normal_iteratorINSD_10device_ptrIdEEEEyS9_dNS7_10__identityEEEvT0_PT3_T1_NS0_13GridEvenShareISN_EET2_T4_E12temp_storage+72];
	add.f64 	%fd256, %fd255, %fd254;
	selp.f64 	%fd257, %fd256, %fd254, %p48;
	setp.gt.s32 	%p49, %r4, 256;
	ld.shared.f64 	%fd258, [_ZZN3cub18CUB_300001_SM_10006detail6reduce18DeviceReduceKernelINS2_10policy_hubIdyN4cuda3std3__44plusIdEEE10Policy1000EN6thrust24THRUST_300001_SM_1000_NS6detail15normal_iteratorINSD_10device_ptrIdEEEEyS9_dNS7_10__identityEEEvT0_PT3_T1_NS0_13GridEvenShareISN_EET2_T4_E12temp_storage+80];
	add.f64 	%fd259, %fd258, %fd257;
	selp.f64 	%fd260, %fd259, %fd257, %p49;
	setp.gt.s32 	%p50, %r4, 288;
	ld.shared.f64 	%fd261, [_ZZN3cub18CUB_300001_SM_10006detail6reduce18DeviceReduceKernelINS2_10policy_hubIdyN4cuda3std3__44plusIdEEE10Policy1000EN6thrust24THRUST_300001_SM_1000_NS6detail15normal_iteratorINSD_10device_ptrIdEEEEyS9_dNS7_10__identityEEEvT0_PT3_T1_NS0_13GridEvenShareISN_EET2_T4_E12temp_storage+88];
	add.f64 	%fd262, %fd261, %fd260;
	selp.f64 	%fd263, %fd262, %fd260, %p50;
	setp.gt.s32 	%p51, %r4, 320;
	ld.shared.f64 	%fd264, [_ZZN3cub18CUB_300001_SM_10006detail6reduce18DeviceReduceKernelINS2_10policy_hubIdyN4cuda3std3__44plusIdEEE10Policy1000EN6thrust24THRUST_300001_SM_1000_NS6detail15normal_iteratorINSD_10device_ptrIdEEEEyS9_dNS7_10__identityEEEvT0_PT3_T1_NS0_13GridEvenShareISN_EET2_T4_E12temp_storage+96];
	add.f64 	%fd265, %fd264, %fd263;
	selp.f64 	%fd266, %fd265, %fd263, %p51;
	setp.gt.s32 	%p52, %r4, 352;
	ld.shared.f64 	%fd267, [_ZZN3cub18CUB_300001_SM_10006detail6reduce18DeviceReduceKernelINS2_10policy_hubIdyN4cuda3std3__44plusIdEEE10Policy1000EN6thrust24THRUST_300001_SM_1000_NS6detail15normal_iteratorINSD_10device_ptrIdEEEEyS9_dNS7_10__identityEEEvT0_PT3_T1_NS0_13GridEvenShareISN_EET2_T4_E12temp_storage+104];
	add.f64 	%fd268, %fd267, %fd266;
	selp.f64 	%fd269, %fd268, %fd266, %p52;
	setp.gt.s32 	%p53, %r4, 384;
	ld.shared.f64 	%fd270, [_ZZN3cub18CUB_300001_SM_10006detail6reduce18DeviceReduceKernelINS2_10policy_hubIdyN4cuda3std3__44plusIdEEE10Policy1000EN6thrust24THRUST_300001_SM_1000_NS6detail15normal_iteratorINSD_10device_ptrIdEEEEyS9_dNS7_10__identityEEEvT0_PT3_T1_NS0_13GridEvenShareISN_EET2_T4_E12temp_storage+112];
	add.f64 	%fd271, %fd270, %fd269;
	selp.f64 	%fd272, %fd271, %fd269, %p53;
	setp.gt.s32 	%p54, %r4, 416;
	ld.shared.f64 	%fd273, [_ZZN3cub18CUB_300001_SM_10006detail6reduce18DeviceReduceKernelINS2_10policy_hubIdyN4cuda3std3__44plusIdEEE10Policy1000EN6thrust24THRUST_300001_SM_1000_NS6detail15normal_iteratorINSD_10device_ptrIdEEEEyS9_dNS7_10__identityEEEvT0_PT3_T1_NS0_13GridEvenShareISN_EET2_T4_E12temp_storage+120];
	add.f64 	%fd274, %fd273, %fd272;
	selp.f64 	%fd275, %fd274, %fd272, %p54;
	setp.gt.s32 	%p55, %r4, 448;
	ld.shared.f64 	%fd276, [_ZZN3cub18CUB_300001_SM_10006detail6reduce18DeviceReduceKernelINS2_10policy_hubIdyN4cuda3std3__44plusIdEEE10Policy1000EN6thrust24THRUST_300001_SM_1000_NS6detail15normal_iteratorINSD_10device_ptrIdEEEEyS9_dNS7_10__identityEEEvT0_PT3_T1_NS0_13GridEvenShareISN_EET2_T4_E12temp_storage+128];
	add.f64 	%fd277, %fd276, %fd275;
	selp.f64 	%fd278, %fd277, %fd275, %p55;
	setp.gt.s32 	%p56, %r4, 480;
	ld.shared.f64 	%fd279, [_ZZN3cub18CUB_300001_SM_10006detail6reduce18DeviceReduceKernelINS2_10policy_hubIdyN4cuda3std3__44plusIdEEE10Policy1000EN6thrust24THRUST_300001_SM_1000_NS6detail15normal_iteratorINSD_10device_ptrIdEEEEyS9_dNS7_10__identityEEEvT0_PT3_T1_NS0_13GridEvenShareISN_EET2_T4_E12temp_storage+136];
	add.f64 	%fd280, %fd279, %fd278;
	selp.f64 	%fd343, %fd280, %fd278, %p56;
	bra.uni 	$L__BB8_46;
$L__BB8_25:
	cvt.u32.u64 	%r52, %rd4;
	mov.u32 	%r27, %tid.x;
	add.s32 	%r53, %r52, %r27;
	mul.wide.u32 	%rd27, %r53, 8;
	add.s64 	%rd28, %rd2, %rd27;
	ld.global.f64 	%fd41, [%rd28];
	ld.global.f64 	%fd42, [%rd28+4096];
	ld.global.f64 	%fd43, [%rd28+8192];
	ld.global.f64 	%fd44, [%rd28+12288];
	ld.global.f64 	%fd45, [%rd28+16384];
	ld.global.f64 	%fd46, [%rd28+20480];
	ld.global.f64 	%fd47, [%rd28+24576];
	add.f64 	%fd48, %fd41, %fd42;
	add.f64 	%fd49, %fd48, %fd43;
	add.f64 	%fd50, %fd49, %fd44;
	add.f64 	%fd51, %fd50, %fd45;
	add.f64 	%fd52, %fd51, %fd46;
	add.f64 	%fd342, %fd52, %fd47;
	setp.lt.u64 	%p2, %rd5, %rd3;
	@%p2 bra 	$L__BB8_42;
	cvt.u32.u64 	%r55, %rd3;
	cvt.u64.u32 	%rd10, %r27;
	add.s64 	%rd103, %rd4, %rd3;
	cvt.u32.u64 	%r28, %rd1;
	not.b32 	%r57, %r27;
	add.s32 	%r58, %r57, %r28;
	sub.s32 	%r59, %r58, %r55;
	sub.s32 	%r272, %r59, %r52;
	add.s64 	%rd29, %rd103, %rd10;
	shl.b64 	%rd30, %rd29, 3;
	add.s64 	%rd31, %rd30, %rd2;
	add.s64 	%rd102, %rd31, 32768;
	mov.b32 	%r273, 0;
	mov.u64 	%rd104, %rd4;
$L__BB8_27:
	cvt.s64.s32 	%rd16, %r50;
	add.s64 	%rd104, %rd104, %rd16;
	add.s64 	%rd32, %rd1, -3584;
	setp.gt.u64 	%p3, %rd104, %rd32;
	@%p3 bra 	$L__BB8_29;
	mul.lo.s32 	%r61, %r1, 3584;
	cvt.s64.s32 	%rd33, %r61;
	add.s64 	%rd34, %rd104, %rd10;
	shl.b64 	%rd35, %rd34, 3;
	add.s64 	%rd36, %rd2, %rd35;
	ld.global.f64 	%fd53, [%rd36];
	ld.global.f64 	%fd54, [%rd36+4096];
	ld.global.f64 	%fd55, [%rd36+8192];
	ld.global.f64 	%fd56, [%rd36+12288];
	ld.global.f64 	%fd57, [%rd36+16384];
	ld.global.f64 	%fd58, [%rd36+20480];
	ld.global.f64 	%fd59, [%rd36+24576];
	add.f64 	%fd60, %fd342, %fd53;
	add.f64 	%fd61, %fd60, %fd54;
	add.f64 	%fd62, %fd61, %fd55;
	add.f64 	%fd63, %fd62, %fd56;
	add.f64 	%fd64, %fd63, %fd57;
	add.f64 	%fd65, %fd64, %fd58;
	add.f64 	%fd342, %fd65, %fd59;
	sub.s64 	%rd37, %rd1, %rd104;
	setp.lt.u64 	%p4, %rd37, %rd33;
	add.s32 	%r273, %r273, 1;
	add.s64 	%rd103, %rd103, %rd33;
	sub.s32 	%r272, %r272, %r61;
	mul.wide.s32 	%rd38, %r61, 8;
	add.s64 	%rd102, %rd102, %rd38;
	@%p4 bra 	$L__BB8_42;
	bra.uni 	$L__BB8_27;
$L__BB8_29:
	setp.le.u64 	%p5, %rd1, %rd104;
	cvt.u32.u64 	%r62, %rd104;
	cvt.u32.u64 	%r63, %rd1;
	sub.s32 	%r64, %r63, %r62;
	setp.ge.s32 	%p6, %r27, %r64;
	or.pred  	%p7, %p5, %p6;
	@%p7 bra 	$L__BB8_42;
	cvt.u32.u64 	%r66, %rd16;
	cvt.u32.u64 	%r67, %rd4;
	not.b32 	%r68, %r27;
	add.s32 	%r69, %r68, %r28;
	add.s32 	%r70, %r66, %r67;
	sub.s32 	%r71, %r69, %r70;
	mul.lo.s32 	%r72, %r1, %r273;
	mad.lo.s32 	%r73, %r72, -3584, %r71;
	shr.u32 	%r74, %r73, 9;
	add.s32 	%r34, %r74, 1;
	and.b32  	%r35, %r34, 15;
	setp.lt.u32 	%p8, %r73, 7680;
	mov.u32 	%r276, %r27;
	@%p8 bra 	$L__BB8_33;
	shr.u32 	%r75, %r272, 9;
	add.s32 	%r76, %r75, 1;
	and.b32  	%r77, %r76, 16777200;
	neg.s32 	%r274, %r77;
	mov.u32 	%r276, %r27;
$L__BB8_32:
	.pragma "nounroll";
	ld.global.f64 	%fd67, [%rd102+-32768];
	add.f64 	%fd68, %fd342, %fd67;
	ld.global.f64 	%fd69, [%rd102+-28672];
	add.f64 	%fd70, %fd68, %fd69;
	ld.global.f64 	%fd71, [%rd102+-24576];
	add.f64 	%fd72, %fd70, %fd71;
	ld.global.f64 	%fd73, [%rd102+-20480];
	add.f64 	%fd74, %fd72, %fd73;
	ld.global.f64 	%fd75, [%rd102+-16384];
	add.f64 	%fd76, %fd74, %fd75;
	ld.global.f64 	%fd77, [%rd102+-12288];
	add.f64 	%fd78, %fd76, %fd77;
	ld.global.f64 	%fd79, [%rd102+-8192];
	add.f64 	%fd80, %fd78, %fd79;
	ld.global.f64 	%fd81, [%rd102+-4096];
	add.f64 	%fd82, %fd80, %fd81;
	ld.global.f64 	%fd83, [%rd102];
	add.f64 	%fd84, %fd82, %fd83;
	ld.global.f64 	%fd85, [%rd102+4096];
	add.f64 	%fd86, %fd84, %fd85;
	ld.global.f64 	%fd87, [%rd102+8192];
	add.f64 	%fd88, %fd86, %fd87;
	ld.global.f64 	%fd89, [%rd102+12288];
	add.f64 	%fd90, %fd88, %fd89;
	ld.global.f64 	%fd91, [%rd102+16384];
	add.f64 	%fd92, %fd90, %fd91;
	ld.global.f64 	%fd93, [%rd102+20480];
	add.f64 	%fd94, %fd92, %fd93;
	ld.global.f64 	%fd95, [%rd102+24576];
	add.f64 	%fd96, %fd94, %fd95;
	ld.global.f64 	%fd97, [%rd102+28672];
	add.f64 	%fd342, %fd96, %fd97;
	add.s32 	%r276, %r276, 8192;
	add.s32 	%r274, %r274, 16;
	add.s64 	%rd102, %rd102, 65536;
	setp.ne.s32 	%p9, %r274, 0;
	@%p9 bra 	$L__BB8_32;
$L__BB8_33:
	setp.eq.s32 	%p10, %r35, 0;
	@%p10 bra 	$L__BB8_42;
	and.b32  	%r42, %r34, 7;
	setp.lt.u32 	%p11, %r35, 8;
	@%p11 bra 	$L__BB8_36;
	cvt.u64.u32 	%rd39, %r276;
	add.s64 	%rd40, %rd104, %rd39;
	shl.b64 	%rd41, %rd40, 3;
	add.s64 	%rd42, %rd2, %rd41;
	ld.global.f64 	%fd99, [%rd42];
	add.f64 	%fd100, %fd342, %fd99;
	ld.global.f64 	%fd101, [%rd42+4096];
	add.f64 	%fd102, %fd100, %fd101;
	ld.global.f64 	%fd103, [%rd42+8192];
	add.f64 	%fd104, %fd102, %fd103;
	ld.global.f64 	%fd105, [%rd42+12288];
	add.f64 	%fd106, %fd104, %fd105;
	ld.global.f64 	%fd107, [%rd42+16384];
	add.f64 	%fd108, %fd106, %fd107;
	ld.global.f64 	%fd109, [%rd42+20480];
	add.f64 	%fd110, %fd108, %fd109;
	ld.global.f64 	%fd111, [%rd42+24576];
	add.f64 	%fd112, %fd110, %fd111;
	ld.global.f64 	%fd113, [%rd42+28672];
	add.f64 	%fd342, %fd112, %fd113;
	add.s32 	%r276, %r276, 4096;
$L__BB8_36:
	setp.eq.s32 	%p12, %r42, 0;
	@%p12 bra 	$L__BB8_42;
	setp.lt.u32 	%p13, %r42, 4;
	@%p13 bra 	$L__BB8_39;
	cvt.u64.u32 	%rd43, %r276;
	add.s64 	%rd44, %rd104, %rd43;
	shl.b64 	%rd45, %rd44, 3;
	add.s64 	%rd46, %rd2, %rd45;
	ld.global.f64 	%fd115, [%rd46];
	add.f64 	%fd116, %fd342, %fd115;
	ld.global.f64 	%fd117, [%rd46+4096];
	add.f64 	%fd118, %fd116, %fd117;
	ld.global.f64 	%fd119, [%rd46+8192];
	add.f64 	%fd120, %fd118, %fd119;
	ld.global.f64 	%fd121, [%rd46+12288];
	add.f64 	%fd342, %fd120, %fd121;
	add.s32 	%r276, %r276, 2048;
$L__BB8_39:
	and.b32  	%r78, %r34, 3;
	setp.eq.s32 	%p14, %r78, 0;
	@%p14 bra 	$L__BB8_42;
	cvt.u64.u32 	%rd47, %r276;
	add.s64 	%rd48, %rd47, %rd103;
	shl.b64 	%rd49, %rd48, 3;
	add.s64 	%rd106, %rd2, %rd49;
	cvt.u16.u32 	%rs1, %r272;
	shr.u16 	%rs2, %rs1, 9;
	add.s16 	%rs3, %rs2, 1;
	cvt.u32.u16 	%r79, %rs3;
	and.b32  	%r80, %r79, 3;
	neg.s32 	%r279, %r80;
$L__BB8_41:
	.pragma "nounroll";
	ld.global.f64 	%fd122, [%rd106];
	add.f64 	%fd342, %fd342, %fd122;
	add.s64 	%rd106, %rd106, 4096;
	add.s32 	%r279, %r279, 1;
	setp.ne.s32 	%p15, %r279, 0;
	@%p15 bra 	$L__BB8_41;
$L__BB8_42:
	// begin inline asm
	mov.u32 %r81, %laneid;
	// end inline asm
	mov.b64 	%rd50, %fd342;
	mov.b64 	{%r83, %r88}, %rd50;
	mov.b32 	%r89, 1;
	mov.b32 	%r130, 31;
	mov.b32 	%r131, -1;
	// begin inline asm
	shfl.sync.down.b32 %r82, %r83, %r89, %r130, %r131;
	// end inline asm
	// begin inline asm
	shfl.sync.down.b32 %r87, %r88, %r89, %r130, %r131;
	// end inline asm
	mov.b64 	%rd51, {%r82, %r87};
	mov.b64 	%fd123, %rd51;
	setp.gt.s32 	%p16, %r81, 30;
	add.f64 	%fd124, %fd342, %fd123;
	selp.f64 	%fd125, %fd342, %fd124, %p16;
	mov.b64 	%rd52, %fd125;
	mov.b64 	{%r93, %r98}, %rd52;
	mov.b32 	%r99, 2;
	// begin inline asm
	shfl.sync.down.b32 %r92, %r93, %r99, %r130, %r131;
	// end inline asm
	// begin inline asm
	shfl.sync.down.b32 %r97, %r98, %r99, %r130, %r131;
	// end inline asm
	mov.b64 	%rd53, {%r92, %r97};
	mov.b64 	%fd126, %rd53;
	setp.gt.s32 	%p17, %r81, 29;
	add.f64 	%fd127, %fd125, %fd126;
	selp.f64 	%fd128, %fd125, %fd127, %p17;
	mov.b64 	%rd54, %fd128;
	mov.b64 	{%r103, %r108}, %rd54;
	mov.b32 	%r109, 4;
	// begin inline asm
	shfl.sync.down.b32 %r102, %r103, %r109, %r130, %r131;
	// end inline asm
	// begin inline asm
	shfl.sync.down.b32 %r107, %r108, %r109, %r130, %r131;
	// end inline asm
	mov.b64 	%rd55, {%r102, %r107};
	mov.b64 	%fd129, %rd55;
	setp.gt.s32 	%p18, %r81, 27;
	add.f64 	%fd130, %fd128, %fd129;
	selp.f64 	%fd131, %fd128, %fd130, %p18;
	mov.b64 	%rd56, %fd131;
	mov.b64 	{%r113, %r118}, %rd56;
	mov.b32 	%r119, 8;
	// begin inline asm
	shfl.sync.down.b32 %r112, %r113, %r119, %r130, %r131;
	// end inline asm
	// begin inline asm
	shfl.sync.down.b32 %r117, %r118, %r119, %r130, %r131;
	// end inline asm
	mov.b64 	%rd57, {%r112, %r117};
	mov.b64 	%fd132, %rd57;
	setp.gt.s32 	%p19, %r81, 23;
	add.f64 	%fd133, %fd131, %fd132;
	selp.f64 	%fd134, %fd131, %fd133, %p19;
	mov.b64 	%rd58, %fd134;
	mov.b64 	{%r123, %r128}, %rd58;
	mov.b32 	%r129, 16;
	// begin inline asm
	shfl.sync.down.b32 %r122, %r123, %r129, %r130, %r131;
	// end inline asm
	// begin inline asm
	shfl.sync.down.b32 %r127, %r128, %r129, %r130, %r131;
	// end inline asm
	mov.b64 	%rd59, {%r122, %r127};
	mov.b64 	%fd135, %rd59;
	setp.gt.s32 	%p20, %r81, 15;
	add.f64 	%fd37, %fd134, %fd135;
	selp.f64 	%fd343, %fd134, %fd37, %p20;
	setp.ne.s32 	%p21, %r81, 0;
	@%p21 bra 	$L__BB8_44;
	shr.u32 	%r132, %r27, 2;
	and.b32  	%r133, %r132, 248;
	mov.u32 	%r134, _ZZN3cub18CUB_300001_SM_10006detail6reduce18DeviceReduceKernelINS2_10policy_hubIdyN4cuda3std3__44plusIdEEE10Policy1000EN6thrust24THRUST_300001_SM_1000_NS6detail15normal_iteratorINSD_10device_ptrIdEEEEyS9_dNS7_10__identityEEEvT0_PT3_T1_NS0_13GridEvenShareISN_EET2_T4_E12temp_storage;
	add.s32 	%r135, %r134, %r133;
	st.shared.f64 	[%r135+16], %fd37;
$L__BB8_44:
	bar.sync 	0;
	setp.ne.s32 	%p22, %r27, 0;
	@%p22 bra 	$L__BB8_46;
	ld.shared.f64 	%fd136, [_ZZN3cub18CUB_300001_SM_10006detail6reduce18DeviceReduceKernelINS2_10policy_hubIdyN4cuda3std3__44plusIdEEE10Policy1000EN6thrust24THRUST_300001_SM_1000_NS6detail15normal_iteratorINSD_10device_ptrIdEEEEyS9_dNS7_10__identityEEEvT0_PT3_T1_NS0_13GridEvenShareISN_EET2_T4_E12temp_storage+24];
	add.f64 	%fd137, %fd343, %fd136;
	ld.shared.f64 	%fd138, [_ZZN3cub18CUB_300001_SM_10006detail6reduce18DeviceReduceKernelINS2_10policy_hubIdyN4cuda3std3__44plusIdEEE10Policy1000EN6thrust24THRUST_300001_SM_1000_NS6detail15normal_iteratorINSD_10device_ptrIdEEEEyS9_dNS7_10__identityEEEvT0_PT3_T1_NS0_13GridEvenShareISN_EET2_T4_E12temp_storage+32];
	add.f64 	%fd139, %fd137, %fd138;
	ld.shared.f64 	%fd140, [_ZZN3cub18CUB_300001_SM_10006detail6reduce18DeviceReduceKernelINS2_10policy_hubIdyN4cuda3std3__44plusIdEEE10Policy1000EN6thrust24THRUST_300001_SM_1000_NS6detail15normal_iteratorINSD_10device_ptrIdEEEEyS9_dNS7_10__identityEEEvT0_PT3_T1_NS0_13GridEvenShareISN_EET2_T4_E12temp_storage+40];
	add.f64 	%fd141, %fd139, %fd140;
	ld.shared.f64 	%fd142, [_ZZN3cub18CUB_300001_SM_10006detail6reduce18DeviceReduceKernelINS2_10policy_hubIdyN4cuda3std3__44plusIdEEE10Policy1000EN6thrust24THRUST_300001_SM_1000_NS6detail15normal_iteratorINSD_10device_ptrIdEEEEyS9_dNS7_10__identityEEEvT0_PT3_T1_NS0_13GridEvenShareISN_EET2_T4_E12temp_storage+48];
	add.f64 	%fd143, %fd141, %fd142;
	ld.shared.f64 	%fd144, [_ZZN3cub18CUB_300001_SM_10006detail6reduce18DeviceReduceKernelINS2_10policy_hubIdyN4cuda3std3__44plusIdEEE10Policy1000EN6thrust24THRUST_300001_SM_1000_NS6detail15normal_iteratorINSD_10device_ptrIdEEEEyS9_dNS7_10__identityEEEvT0_PT3_T1_NS0_13GridEvenShareISN_EET2_T4_E12temp_storage+56];
	add.f64 	%fd145, %fd143, %fd144;
	ld.shared.f64 	%fd146, [_ZZN3cub18CUB_300001_SM_10006detail6reduce18DeviceReduceKernelINS2_10policy_hubIdyN4cuda3std3__44plusIdEEE10Policy1000EN6thrust24THRUST_300001_SM_1000_NS6detail15normal_iteratorINSD_10device_ptrIdEEEEyS9_dNS7_10__identityEEEvT0_PT3_T1_NS0_13GridEvenShareISN_EET2_T4_E12temp_storage+64];
	add.f64 	%fd147, %fd145, %fd146;
	ld.shared.f64 	%fd148, [_ZZN3cub18CUB_300001_SM_10006detail6reduce18DeviceReduceKernelINS2_10policy_hubIdyN4cuda3std3__44plusIdEEE10Policy1000EN6thrust24THRUST_300001_SM_1000_NS6detail15normal_iteratorINSD_10device_ptrIdEEEEyS9_dNS7_10__identityEEEvT0_PT3_T1_NS0_13GridEvenShareISN_EET2_T4_E12temp_storage+72];
	add.f64 	%fd149, %fd147, %fd148;
	ld.shared.f64 	%fd150, [_ZZN3cub18CUB_300001_SM_10006detail6reduce18DeviceReduceKernelINS2_10policy_hubIdyN4cuda3std3__44plusIdEEE10Policy1000EN6thrust24THRUST_300001_SM_1000_NS6detail15normal_iteratorINSD_10device_ptrIdEEEEyS9_dNS7_10__identityEEEvT0_PT3_T1_NS0_13GridEvenShareISN_EET2_T4_E12temp_storage+80];
	add.f64 	%fd151, %fd149, %fd150;
	ld.shared.f64 	%fd152, [_ZZN3cub18CUB_300001_SM_10006detail6reduce18DeviceReduceKernelINS2_10policy_hubIdyN4cuda3std3__44plusIdEEE10Policy1000EN6thrust24THRUST_300001_SM_1000_NS6detail15normal_iteratorINSD_10device_ptrIdEEEEyS9_dNS7_10__identityEEEvT0_PT3_T1_NS0_13GridEvenShareISN_EET2_T4_E12temp_storage+88];
	add.f64 	%fd153, %fd151, %fd152;
	ld.shared.f64 	%fd154, [_ZZN3cub18CUB_300001_SM_10006detail6reduce18DeviceReduceKernelINS2_10policy_hubIdyN4cuda3std3__44plusIdEEE10Policy1000EN6thrust24THRUST_300001_SM_1000_NS6detail15normal_iteratorINSD_10device_ptrIdEEEEyS9_dNS7_10__identityEEEvT0_PT3_T1_NS0_13GridEvenShareISN_EET2_T4_E12temp_storage+96];
	add.f64 	%fd155, %fd153, %fd154;
	ld.shared.f64 	%fd156, [_ZZN3cub18CUB_300001_SM_10006detail6reduce18DeviceReduceKernelINS2_10policy_hubIdyN4cuda3std3__44plusIdEEE10Policy1000EN6thrust24THRUST_300001_SM_1000_NS6detail15normal_iteratorINSD_10device_ptrIdEEEEyS9_dNS7_10__identityEEEvT0_PT3_T1_NS0_13GridEvenShareISN_EET2_T4_E12temp_storage+104];
	add.f64 	%fd157, %fd155, %fd156;
	ld.shared.f64 	%fd158, [_ZZN3cub18CUB_300001_SM_10006detail6reduce18DeviceReduceKernelINS2_10policy_hubIdyN4cuda3std3__44plusIdEEE10Policy1000EN6thrust24THRUST_300001_SM_1000_NS6detail15normal_iteratorINSD_10device_ptrIdEEEEyS9_dNS7_10__identityEEEvT0_PT3_T1_NS0_13GridEvenShareISN_EET2_T4_E12temp_storage+112];
	add.f64 	%fd159, %fd157, %fd158;
	ld.shared.f64 	%fd160, [_ZZN3cub18CUB_300001_SM_10006detail6reduce18DeviceReduceKernelINS2_10policy_hubIdyN4cuda3std3__44plusIdEEE10Policy1000EN6thrust24THRUST_300001_SM_1000_NS6detail15normal_iteratorINSD_10device_ptrIdEEEEyS9_dNS7_10__identityEEEvT0_PT3_T1_NS0_13GridEvenShareISN_EET2_T4_E12temp_storage+120];
	add.f64 	%fd161, %fd159, %fd160;
	ld.shared.f64 	%fd162, [_ZZN3cub18CUB_300001_SM_10006detail6reduce18DeviceReduceKernelINS2_10policy_hubIdyN4cuda3std3__44plusIdEEE10Policy1000EN6thrust24THRUST_300001_SM_1000_NS6detail15normal_iteratorINSD_10device_ptrIdEEEEyS9_dNS7_10__identityEEEvT0_PT3_T1_NS0_13GridEvenShareISN_EET2_T4_E12temp_storage+128];
	add.f64 	%fd163, %fd161, %fd162;
	ld.shared.f64 	%fd164, [_ZZN3cub18CUB_300001_SM_10006detail6reduce18DeviceReduceKernelINS2_10policy_hubIdyN4cuda3std3__44plusIdEEE10Policy1000EN6thrust24THRUST_300001_SM_1000_NS6detail15normal_iteratorINSD_10device_ptrIdEEEEyS9_dNS7_10__identityEEEvT0_PT3_T1_NS0_13GridEvenShareISN_EET2_T4_E12temp_storage+136];
	add.f64 	%fd343, %fd163, %fd164;
$L__BB8_46:
	mov.u32 	%r263, %tid.x;
	setp.ne.s32 	%p64, %r263, 0;
	@%p64 bra 	$L__BB8_48;
	ld.param.u64 	%rd100, [_ZN3cub18CUB_300001_SM_10006detail6reduce18DeviceReduceKernelINS2_10policy_hubIdyN4cuda3std3__44plusIdEEE10Policy1000EN6thrust24THRUST_300001_SM_1000_NS6detail15normal_iteratorINSD_10device_ptrIdEEEEyS9_dNS7_10__identityEEEvT0_PT3_T1_NS0_13GridEvenShareISN_EET2_T4__param_1];
	cvta.to.global.u64 	%rd97, %rd100;
	mul.wide.u32 	%rd98, %r2, 8;
	add.s64 	%rd99, %rd97, %rd98;
	st.global.f64 	[%rd99], %fd343;
$L__BB8_48:
	ret;

}
	// .globl	_ZN3cub18CUB_300001_SM_10006detail6reduce28DeviceReduceSingleTileKernelINS2_10policy_hubIdyN4cuda3std3__44plusIdEEE10Policy1000EPdSC_iS9_ddNS7_10__identityEEEvT0_T1_T2_T3_T4_T6_
.visible .entry _ZN3cub18CUB_300001_SM_10006detail6reduce28DeviceReduceSingleTileKernelINS2_10policy_hubIdyN4cuda3std3__44plusIdEEE10Policy1000EPdSC_iS9_ddNS7_10__identityEEEvT0_T1_T2_T3_T4_T6_(
	.param .u64 .ptr .align 1 _ZN3cub18CUB_300001_SM_10006detail6reduce28DeviceReduceSingleTileKernelINS2_10policy_hubIdyN4cuda3std3__44plusIdEEE10Policy1000EPdSC_iS9_ddNS7_10__identityEEEvT0_T1_T2_T3_T4_T6__param_0,
	.param .u64 .ptr .align 1 _ZN3cub18CUB_300001_SM_10006detail6reduce28DeviceReduceSingleTileKernelINS2_10policy_hubIdyN4cuda3std3__44plusIdEEE10Policy1000EPdSC_iS9_ddNS7_10__identityEEEvT0_T1_T2_T3_T4_T6__param_1,
	.param .u32 _ZN3cub18CUB_300001_SM_10006detail6reduce28DeviceReduceSingleTileKernelINS2_10policy_hubIdyN4cuda3std3__44plusIdEEE10Policy1000EPdSC_iS9_ddNS7_10__identityEEEvT0_T1_T2_T3_T4_T6__param_2,
	.param .align 1 .b8 _ZN3cub18CUB_300001_SM_10006detail6reduce28DeviceReduceSingleTileKernelINS2_10policy_hubIdyN4cuda3std3__44plusIdEEE10Policy1000EPdSC_iS9_ddNS7_10__identityEEEvT0_T1_T2_T3_T4_T6__param_3[1],
	.param .f64 _ZN3cub18CUB_300001_SM_10006detail6reduce28DeviceReduceSingleTileKernelINS2_10policy_hubIdyN4cuda3std3__44plusIdEEE10Policy1000EPdSC_iS9_ddNS7_10__identityEEEvT0_T1_T2_T3_T4_T6__param_4,
	.param .align 1 .b8 _ZN3cub18CUB_300001_SM_10006detail6reduce28DeviceReduceSingleTileKernelINS2_10policy_hubIdyN4cuda3std3__44plusIdEEE10Policy1000EPdSC_iS9_ddNS7_10__identityEEEvT0_T1_T2_T3_T4_T6__param_5[1]
)
.maxntid 512
.minnctapersm 1
{
	.reg .pred 	%p<58>;
	.reg .b32 	%r<238>;
	.reg .b64 	%rd<104>;
	.reg .b64 	%fd<232>;
	// demoted variable
	.shared .align 8 .b8 _ZZN3cub18CUB_300001_SM_10006detail6reduce28DeviceReduceSingleTileKernelINS2_10policy_hubIdyN4cuda3std3__44plusIdEEE10Policy1000EPdSC_iS9_ddNS7_10__identityEEEvT0_T1_T2_T3_T4_T6_E12temp_storage[152];
	ld.param.u64 	%rd8, [_ZN3cub18CUB_300001_SM_10006detail6reduce28DeviceReduceSingleTileKernelINS2_10policy_hubIdyN4cuda3std3__44plusIdEEE10Policy1000EPdSC_iS9_ddNS7_10__identityEEEvT0_T1_T2_T3_T4_T6__param_0];
	ld.param.u64 	%rd9, [_ZN3cub18CUB_300001_SM_10006detail6reduce28DeviceReduceSingleTileKernelINS2_10policy_hubIdyN4cuda3std3__44plusIdEEE10Policy1000EPdSC_iS9_ddNS7_10__identityEEEvT0_T1_T2_T3_T4_T6__param_1];
	ld.param.u32 	%r34, [_ZN3cub18CUB_300001_SM_10006detail6reduce28DeviceReduceSingleTileKernelINS2_10policy_hubIdyN4cuda3std3__44plusIdEEE10Policy1000EPdSC_iS9_ddNS7_10__identityEEEvT0_T1_T2_T3_T4_T6__param_2];
	ld.param.f64 	%fd30, [_ZN3cub18CUB_300001_SM_10006detail6reduce28DeviceReduceSingleTileKernelINS2_10policy_hubIdyN4cuda3std3__44plusIdEEE10Policy1000EPdSC_iS9_ddNS7_10__identityEEEvT0_T1_T2_T3_T4_T6__param_4];
	cvta.to.global.u64 	%rd1, %rd9;
	setp.ne.s32 	%p1, %r34, 0;
	@%p1 bra 	$L__BB9_3;
	mov.u32 	%r224, %tid.x;
	setp.ne.s32 	%p57, %r224, 0;
	@%p57 bra 	$L__BB9_39;
	st.global.f64 	[%rd1], %fd30;
	bra.uni 	$L__BB9_39;
$L__BB9_3:
	setp.gt.s32 	%p2, %r34, 3583;
	@%p2 bra 	$L__BB9_21;
	mov.u32 	%r1, %tid.x;
	setp.ge.s32 	%p19, %r1, %r34;
	mov.f64 	%fd223, 0d0000000000000000;
	mov.u32 	%r228, %r1;
	@%p19 bra 	$L__BB9_6;
	mul.wide.u32 	%rd69, %r1, 8;
	add.s64 	%rd68, %rd8, %rd69;
	// begin inline asm
	ld.global.nc.u64 %rd67, [%rd68];
	// end inline asm
	mov.b64 	%fd223, %rd67;
	add.s32 	%r228, %r1, 512;
$L__BB9_6:
	setp.ge.s32 	%p20, %r228, %r34;
	@%p20 bra 	$L__BB9_12;
	not.b32 	%r100, %r228;
	add.s32 	%r4, %r34, %r100;
	and.b32  	%r101, %r4, 1536;
	setp.eq.s32 	%p21, %r101, 1536;
	@%p21 bra 	$L__BB9_10;
	mul.wide.u32 	%rd70, %r228, 8;
	add.s64 	%rd102, %rd8, %rd70;
	shr.u32 	%r102, %r4, 9;
	add.s32 	%r103, %r102, 1;
	and.b32  	%r104, %r103, 3;
	neg.s32 	%r226, %r104;
$L__BB9_9:
	.pragma "nounroll";
	// begin inline asm
	ld.global.nc.u64 %rd71, [%rd102];
	// end inline asm
	mov.b64 	%fd109, %rd71;
	add.f64 	%fd223, %fd223, %fd109;
	add.s32 	%r228, %r228, 512;
	add.s64 	%rd102, %rd102, 4096;
	add.s32 	%r226, %r226, 1;
	setp.ne.s32 	%p22, %r226, 0;
	@%p22 bra 	$L__BB9_9;
$L__BB9_10:
	setp.lt.u32 	%p23, %r4, 1536;
	@%p23 bra 	$L__BB9_12;
$L__BB9_11:
	mul.wide.s32 	%rd81, %r228, 8;
	add.s64 	%rd74, %rd8, %rd81;
	// begin inline asm
	ld.global.nc.u64 %rd73, [%rd74];
	// end inline asm
	mov.b64 	%fd110, %rd73;
	add.f64 	%fd111, %fd223, %fd110;
	add.s64 	%rd76, %rd74, 4096;
	// begin inline asm
	ld.global.nc.u64 %rd75, [%rd76];
	// end inline asm
	mov.b64 	%fd112, %rd75;
	add.f64 	%fd113, %fd111, %fd112;
	add.s64 	%rd78, %rd74, 8192;
	// begin inline asm
	ld.global.nc.u64 %rd77, [%rd78];
	// end inline asm
	mov.b64 	%fd114, %rd77;
	add.f64 	%fd115, %fd113, %fd114;
	add.s64 	%rd80, %rd74, 12288;
	// begin inline asm
	ld.global.nc.u64 %rd79, [%rd80];
	// end inline asm
	mov.b64 	%fd116, %rd79;
	add.f64 	%fd223, %fd115, %fd116;
	add.s32 	%r228, %r228, 2048;
	setp.lt.s32 	%p24, %r228, %r34;
	@%p24 bra 	$L__BB9_11;
$L__BB9_12:
	setp.lt.s32 	%p25, %r34, 512;
	@%p25 bra 	$L__BB9_17;
	// begin inline asm
	mov.u32 %r168, %laneid;
	// end inline asm
	mov.b64 	%rd92, %fd223;
	mov.b64 	{%r170, %r175}, %rd92;
	mov.b32 	%r176, 1;
	mov.b32 	%r217, 31;
	mov.b32 	%r218, -1;
	// begin inline asm
	shfl.sync.down.b32 %r169, %r170, %r176, %r217, %r218;
	// end inline asm
	// begin inline asm
	shfl.sync.down.b32 %r174, %r175, %r176, %r217, %r218;
	// end inline asm
	mov.b64 	%rd93, {%r169, %r174};
	mov.b64 	%fd175, %rd93;
	setp.gt.s32 	%p49, %r168, 30;
	add.f64 	%fd176, %fd223, %fd175;
	selp.f64 	%fd177, %fd223, %fd176, %p49;
	mov.b64 	%rd94, %fd177;
	mov.b64 	{%r180, %r185}, %rd94;
	mov.b32 	%r186, 2;
	// begin inline asm
	shfl.sync.down.b32 %r179, %r180, %r186, %r217, %r218;
	// end inline asm
	// begin inline asm
	shfl.sync.down.b32 %r184, %r185, %r186, %r217, %r218;
	// end inline asm
	mov.b64 	%rd95, {%r179, %r184};
	mov.b64 	%fd178, %rd95;
	setp.gt.s32 	%p50, %r168, 29;
	add.f64 	%fd179, %fd177, %fd178;
	selp.f64 	%fd180, %fd177, %fd179, %p50;
	mov.b64 	%rd96, %fd180;
	mov.b64 	{%r190, %r195}, %rd96;
	mov.b32 	%r196, 4;
	// begin inline asm
	shfl.sync.down.b32 %r189, %r190, %r196, %r217, %r218;
	// end inline asm
	// begin inline asm
	shfl.sync.down.b32 %r194, %r195, %r196, %r217, %r218;
	// end inline asm
	mov.b64 	%rd97, {%r189, %r194};
	mov.b64 	%fd181, %rd97;
	setp.gt.s32 	%p51, %r168, 27;
	add.f64 	%fd182, %fd180, %fd181;
	selp.f64 	%fd183, %fd180, %fd182, %p51;
	mov.b64 	%rd98, %fd183;
	mov.b64 	{%r200, %r205}, %rd98;
	mov.b32 	%r206, 8;
	// begin inline asm
	shfl.sync.down.b32 %r199, %r200, %r206, %r217, %r218;
	// end inline asm
	// begin inline asm
	shfl.sync.down.b32 %r204, %r205, %r206, %r217, %r218;
	// end inline asm
	mov.b64 	%rd99, {%r199, %r204};
	mov.b64 	%fd184, %rd99;
	setp.gt.s32 	%p52, %r168, 23;
	add.f64 	%fd185, %fd183, %fd184;
	selp.f64 	%fd186, %fd183, %fd185, %p52;
	mov.b64 	%rd100, %fd186;
	mov.b64 	{%r210, %r215}, %rd100;
	mov.b32 	%r216, 16;
	// begin inline asm
	shfl.sync.down.b32 %r209, %r210, %r216, %r217, %r218;
	// end inline asm
	// begin inline asm
	shfl.sync.down.b32 %r214, %r215, %r216, %r217, %r218;
	// end inline asm
	mov.b64 	%rd101, {%r209, %r214};
	mov.b64 	%fd187, %rd101;
	setp.gt.s32 	%p53, %r168, 15;
	add.f64 	%fd10, %fd186, %fd187;
	selp.f64 	%fd231, %fd186, %fd10, %p53;
	setp.ne.s32 	%p54, %r168, 0;
	@%p54 bra 	$L__BB9_15;
	shr.u32 	%r219, %r1, 2;
	and.b32  	%r220, %r219, 248;
	mov.u32 	%r221, _ZZN3cub18CUB_300001_SM_10006detail6reduce28DeviceReduceSingleTileKernelINS2_10policy_hubIdyN4cuda3std3__44plusIdEEE10Policy1000EPdSC_iS9_ddNS7_10__identityEEEvT0_T1_T2_T3_T4_T6_E12temp_storage;
	add.s32 	%r222, %r221, %r220;
	st.shared.f64 	[%r222+16], %fd10;
$L__BB9_15:
	bar.sync 	0;
	setp.ne.s32 	%p55, %r1, 0;
	@%p55 bra 	$L__BB9_37;
	ld.shared.f64 	%fd188, [_ZZN3cub18CUB_300001_SM_10006detail6reduce28DeviceReduceSingleTileKernelINS2_10policy_hubIdyN4cuda3std3__44plusIdEEE10Policy1000EPdSC_iS9_ddNS7_10__identityEEEvT0_T1_T2_T3_T4_T6_E12temp_storage+24];
	add.f64 	%fd189, %fd231, %fd188;
	ld.shared.f64 	%fd190, [_ZZN3cub18CUB_300001_SM_10006detail6reduce28DeviceReduceSingleTileKernelINS2_10policy_hubIdyN4cuda3std3__44plusIdEEE10Policy1000EPdSC_iS9_ddNS7_10__identityEEEvT0_T1_T2_T3_T4_T6_E12temp_storage+32];
	add.f64 	%fd191, %fd189, %fd190;
	ld.shared.f64 	%fd192, [_ZZN3cub18CUB_300001_SM_10006detail6reduce28DeviceReduceSingleTileKernelINS2_10policy_hubIdyN4cuda3std3__44plusIdEEE10Policy1000EPdSC_iS9_ddNS7_10__identityEEEvT0_T1_T2_T3_T4_T6_E12temp_storage+40];
	add.f64 	%fd193, %fd191, %fd192;
	ld.shared.f64 	%fd194, [_ZZN3cub18CUB_300001_SM_10006detail6reduce28DeviceReduceSingleTileKernelINS2_10policy_hubIdyN4cuda3std3__44plusIdEEE10Policy1000EPdSC_iS9_ddNS7_10__identityEEEvT0_T1_T2_T3_T4_T6_E12temp_storage+48];
	add.f64 	%fd195, %fd193, %fd194;
	ld.shared.f64 	%fd196, [_ZZN3cub18CUB_300001_SM_10006detail6reduce28DeviceReduceSingleTileKernelINS2_10policy_hubIdyN4cuda3std3__44plusIdEEE10Policy1000EPdSC_iS9_ddNS7_10__identityEEEvT0_T1_T2_T3_T4_T6_E12temp_storage+56];
	add.f64 	%fd197, %fd195, %fd196;
	ld.shared.f64 	%fd198, [_ZZN3cub18CUB_300001_SM_10006detail6reduce28DeviceReduceSingleTileKernelINS2_10policy_hubIdyN4cuda3std3__44plusIdEEE10Policy1000EPdSC_iS9_ddNS7_10__identityEEEvT0_T1_T2_T3_T4_T6_E12temp_storage+64];
	add.f64 	%fd199, %fd197, %fd198;
	ld.shared.f64 	%fd200, [_ZZN3cub18CUB_300001_SM_10006detail6reduce28DeviceReduceSingleTileKernelINS2_10policy_hubIdyN4cuda3std3__44plusIdEEE10Policy1000EPdSC_iS9_ddNS7_10__identityEEEvT0_T1_T2_T3_T4_T6_E12temp_storage+72];
	add.f64 	%fd201, %fd199, %fd200;
	ld.shared.f64 	%fd202, [_ZZN3cub18CUB_300001_SM_10006detail6reduce28DeviceReduceSingleTileKernelINS2_10policy_hubIdyN4cuda3std3__44plusIdEEE10Policy1000EPdSC_iS9_ddNS7_10__identityEEEvT0_T1_T2_T3_T4_T6_E12temp_storage+80];
	add.f64 	%fd203, %fd201, %fd202;
	ld.shared.f64 	%fd204, [_ZZN3cub18CUB_300001_SM_10006detail6reduce28DeviceReduceSingleTileKernelINS2_10policy_hubIdyN4cuda3std3__44plusIdEEE10Policy1000EPdSC_iS9_ddNS7_10__identityEEEvT0_T1_T2_T3_T4_T6_E12temp_storage+88];
	add.f64 	%fd205, %fd203, %fd204;
	ld.shared.f64 	%fd206, [_ZZN3cub18CUB_300001_SM_10006detail6reduce28DeviceReduceSingleTileKernelINS2_10policy_hubIdyN4cuda3std3__44plusIdEEE10Policy1000EPdSC_iS9_ddNS7_10__identityEEEvT0_T1_T2_T3_T4_T6_E12temp_storage+96];
	add.f64 	%fd207, %fd205, %fd206;
	ld.shared.f64 	%fd208, [_ZZN3cub18CUB_300001_SM_10006detail6reduce28DeviceReduceSingleTileKernelINS2_10policy_hubIdyN4cuda3std3__44plusIdEEE10Policy1000EPdSC_iS9_ddNS7_10__identityEEEvT0_T1_T2_T3_T4_T6_E12temp_storage+104];
	add.f64 	%fd209, %fd207, %fd208;
	ld.shared.f64 	%fd210, [_ZZN3cub18CUB_300001_SM_10006detail6reduce28DeviceReduceSingleTileKernelINS2_10policy_hubIdyN4cuda3std3__44plusIdEEE10Policy1000EPdSC_iS9_ddNS7_10__identityEEEvT0_T1_T2_T3_T4_T6_E12temp_storage+112];
	add.f64 	%fd211, %fd209, %fd210;
	ld.shared.f64 	%fd212, [_ZZN3cub18CUB_300001_SM_10006detail6reduce28DeviceReduceSingleTileKernelINS2_10policy_hubIdyN4cuda3std3__44plusIdEEE10Policy1000EPdSC_iS9_ddNS7_10__identityEEEvT0_T1_T2_T3_T4_T6_E12temp_storage+120];
	add.f64 	%fd213, %fd211, %fd212;
	ld.shared.f64 	%fd214, [_ZZN3cub18CUB_300001_SM_10006detail6reduce28DeviceReduceSingleTileKernelINS2_10policy_hubIdyN4cuda3std3__44plusIdEEE10Policy1000EPdSC_iS9_ddNS7_10__identityEEEvT0_T1_T2_T3_T4_T6_E12temp_storage+128];
	add.f64 	%fd215, %fd213, %fd214;
	ld.shared.f64 	%fd216, [_ZZN3cub18CUB_300001_SM_10006detail6reduce28DeviceReduceSingleTileKernelINS2_10policy_hubIdyN4cuda3std3__44plusIdEEE10Policy1000EPdSC_iS9_ddNS7_10__identityEEEvT0_T1_T2_T3_T4_T6_E12temp_storage+136];
	add.f64 	%fd231, %fd215, %fd216;
	bra.uni 	$L__BB9_37;
$L__BB9_17:
	// begin inline asm
	mov.u32 %r105, %laneid;
	// end inline asm
	and.b32  	%r156, %r1, 992;
	add.s32 	%r157, %r156, 32;
	setp.gt.s32 	%p26, %r157, %r34;
	not.b32 	%r158, %r156;
	add.s32 	%r159, %r34, %r158;
	selp.b32 	%r154, %r159, 31, %p26;
	mov.b64 	%rd82, %fd223;
	mov.b64 	{%r107, %r112}, %rd82;
	mov.b32 	%r113, 1;
	mov.b32 	%r155, -1;
	// begin inline asm
	shfl.sync.down.b32 %r106, %r107, %r113, %r154, %r155;
	// end inline asm
	// begin inline asm
	shfl.sync.down.b32 %r111, %r112, %r113, %r154, %r155;
	// end inline asm
	mov.b64 	%rd83, {%r106, %r111};
	mov.b64 	%fd117, %rd83;
	setp.lt.s32 	%p27, %r105, %r154;
	add.f64 	%fd118, %fd223, %fd117;
	selp.f64 	%fd119, %fd118, %fd223, %p27;
	mov.b64 	%rd84, %fd119;
	mov.b64 	{%r117, %r122}, %rd84;
	mov.b32 	%r123, 2;
	// begin inline asm
	shfl.sync.down.b32 %r116, %r117, %r123, %r154, %r155;
	// end inline asm
	// begin inline asm
	shfl.sync.down.b32 %r121, %r122, %r123, %r154, %r155;
	// end inline asm
	mov.b64 	%rd85, {%r116, %r121};
	mov.b64 	%fd120, %rd85;
	add.s32 	%r160, %r105, 2;
	setp.gt.s32 	%p28, %r160, %r154;
	add.f64 	%fd121, %fd119, %fd120;
	selp.f64 	%fd122, %fd119, %fd121, %p28;
	mov.b64 	%rd86, %fd122;
	mov.b64 	{%r127, %r132}, %rd86;
	mov.b32 	%r133, 4;
	// begin inline asm
	shfl.sync.down.b32 %r126, %r127, %r133, %r154, %r155;
	// end inline asm
	// begin inline asm
	shfl.sync.down.b32 %r131, %r132, %r133, %r154, %r155;
	// end inline asm
	mov.b64 	%rd87, {%r126, %r131};
	mov.b64 	%fd123, %rd87;
	add.s32 	%r161, %r105, 4;
	setp.gt.s32 	%p29, %r161, %r154;
	add.f64 	%fd124, %fd122, %fd123;
	selp.f64 	%fd125, %fd122, %fd124, %p29;
	mov.b64 	%rd88, %fd125;
	mov.b64 	{%r137, %r142}, %rd88;
	mov.b32 	%r143, 8;
	// begin inline asm
	shfl.sync.down.b32 %r136, %r137, %r143, %r154, %r155;
	// end inline asm
	// begin inline asm
	shfl.sync.down.b32 %r141, %r142, %r143, %r154, %r155;
	// end inline asm
	mov.b64 	%rd89, {%r136, %r141};
	mov.b64 	%fd126, %rd89;
	add.s32 	%r162, %r105, 8;
	setp.gt.s32 	%p30, %r162, %r154;
	add.f64 	%fd127, %fd125, %fd126;
	selp.f64 	%fd128, %fd125, %fd127, %p30;
	mov.b64 	%rd90, %fd128;
	mov.b64 	{%r147, %r152}, %rd90;
	mov.b32 	%r153, 16;
	// begin inline asm
	shfl.sync.down.b32 %r146, %r147, %r153, %r154, %r155;
	// end inline asm
	// begin inline asm
	shfl.sync.down.b32 %r151, %r152, %r153, %r154, %r155;
	// end inline asm
	mov.b64 	%rd91, {%r146, %r151};
	mov.b64 	%fd129, %rd91;
	add.s32 	%r163, %r105, 16;
	setp.gt.s32 	%p31, %r163, %r154;
	add.f64 	%fd130, %fd128, %fd129;
	selp.f64 	%fd231, %fd128, %fd130, %p31;
	setp.ne.s32 	%p32, %r105, 0;
	@%p32 bra 	$L__BB9_19;
	shr.u32 	%r164, %r1, 2;
	and.b32  	%r165, %r164, 248;
	mov.u32 	%r166, _ZZN3cub18CUB_300001_SM_10006detail6reduce28DeviceReduceSingleTileKernelINS2_10policy_hubIdyN4cuda3std3__44plusIdEEE10Policy1000EPdSC_iS9_ddNS7_10__identityEEEvT0_T1_T2_T3_T4_T6_E12temp_storage;
	add.s32 	%r167, %r166, %r165;
	st.shared.f64 	[%r167+16], %fd231;
$L__BB9_19:
	bar.sync 	0;
	setp.ne.s32 	%p33, %r1, 0;
	@%p33 bra 	$L__BB9_37;
	setp.gt.s32 	%p34, %r34, 32;
	ld.shared.f64 	%fd131, [_ZZN3cub18CUB_300001_SM_10006detail6reduce28DeviceReduceSingleTileKernelINS2_10policy_hubIdyN4cuda3std3__44plusIdEEE10Policy1000EPdSC_iS9_ddNS7_10__identityEEEvT0_T1_T2_T3_T4_T6_E12temp_storage+24];
	add.f64 	%fd132, %fd231, %fd131;
	selp.f64 	%fd133, %fd132, %fd231, %p34;
	setp.gt.s32 	%p35, %r34, 64;
	ld.shared.f64 	%fd134, [_ZZN3cub18CUB_300001_SM_10006detail6reduce28DeviceReduceSingleTileKernelINS2_10policy_hubIdyN4cuda3std3__44plusIdEEE10Policy1000EPdSC_iS9_ddNS7_10__identityEEEvT0_T1_T2_T3_T4_T6_E12temp_storage+32];
	add.f64 	%fd135, %fd134, %fd133;
	selp.f64 	%fd136, %fd135, %fd133, %p35;
	setp.gt.s32 	%p36, %r34, 96;
	ld.shared.f64 	%fd137, [_ZZN3cub18CUB_300001_SM_10006detail6reduce28DeviceReduceSingleTileKernelINS2_10policy_hubIdyN4cuda3std3__44plusIdEEE10Policy1000EPdSC_iS9_ddNS7_10__identityEEEvT0_T1_T2_T3_T4_T6_E12temp_storage+40];
	add.f64 	%fd138, %fd137, %fd136;
	selp.f64 	%fd139, %fd138, %fd136, %p36;
	setp.gt.s32 	%p37, %r34, 128;
	ld.shared.f64 	%fd140, [_ZZN3cub18CUB_300001_SM_10006detail6reduce28DeviceReduceSingleTileKernelINS2_10policy_hubIdyN4cuda3std3__44plusIdEEE10Policy1000EPdSC_iS9_ddNS7_10__identityEEEvT0_T1_T2_T3_T4_T6_E12temp_storage+48];
	add.f64 	%fd141, %fd140, %fd139;
	selp.f64 	%fd142, %fd141, %fd139, %p37;
	setp.gt.s32 	%p38, %r34, 160;
	ld.shared.f64 	%fd143, [_ZZN3cub18CUB_300001_SM_10006detail6reduce28DeviceReduceSingleTileKernelINS2_10policy_hubIdyN4cuda3std3__44plusIdEEE10Policy1000EPdSC_iS9_ddNS7_10__identityEEEvT0_T1_T2_T3_T4_T6_E12temp_storage+56];
	add.f64 	%fd144, %fd143, %fd142;
	selp.f64 	%fd145, %fd144, %fd142, %p38;
	setp.gt.s32 	%p39, %r34, 192;
	ld.shared.f64 	%fd146, [_ZZN3cub18CUB_300001_SM_10006detail6reduce28DeviceReduceSingleTileKernelINS2_10policy_hubIdyN4cuda3std3__44plusIdEEE10Policy1000EPdSC_iS9_ddNS7_10__identityEEEvT0_T1_T2_T3_T4_T6_E12temp_storage+64];
	add.f64 	%fd147, %fd146, %fd145;
	selp.f64 	%fd148, %fd147, %fd145, %p39;
	setp.gt.s32 	%p40, %r34, 224;
	ld.shared.f64 	%fd149, [_ZZN3cub18CUB_300001_SM_10006detail6reduce28DeviceReduceSingleTileKernelINS2_10policy_hubIdyN4cuda3std3__44plusIdEEE10Policy1000EPdSC_iS9_ddNS7_10__identityEEEvT0_T1_T2_T3_T4_T6_E12temp_storage+72];
	add.f64 	%fd150, %fd149, %fd148;
	selp.f64 	%fd151, %fd150, %fd148, %p40;
	setp.gt.s32 	%p41, %r34, 256;
	ld.shared.f64 	%fd152, [_ZZN3cub18CUB_300001_SM_10006detail6reduce28DeviceReduceSingleTileKernelINS2_10policy_hubIdyN4cuda3std3__44plusIdEEE10Policy1000EPdSC_iS9_ddNS7_10__identityEEEvT0_T1_T2_T3_T4_T6_E12temp_storage+80];
	add.f64 	%fd153, %fd152, %fd151;
	selp.f64 	%fd154, %fd153, %fd151, %p41;
	setp.gt.s32 	%p42, %r34, 288;
	ld.shared.f64 	%fd155, [_ZZN3cub18CUB_300001_SM_10006detail6reduce28DeviceReduceSingleTileKernelINS2_10policy_hubIdyN4cuda3std3__44plusIdEEE10Policy1000EPdSC_iS9_ddNS7_10__identityEEEvT0_T1_T2_T3_T4_T6_E12temp_storage+88];
	add.f64 	%fd156, %fd155, %fd154;
	selp.f64 	%fd157, %fd156, %fd154, %p42;
	setp.gt.s32 	%p43, %r34, 320;
	ld.shared.f64 	%fd158, [_ZZN3cub18CUB_300001_SM_10006detail6reduce28DeviceReduceSingleTileKernelINS2_10policy_hubIdyN4cuda3std3__44plusIdEEE10Policy1000EPdSC_iS9_ddNS7_10__identityEEEvT0_T1_T2_T3_T4_T6_E12temp_storage+96];
	add.f64 	%fd159, %fd158, %fd157;
	selp.f64 	%fd160, %fd159, %fd157, %p43;
	setp.gt.s32 	%p44, %r34, 352;
	ld.shared.f64 	%fd161, [_ZZN3cub18CUB_300001_SM_10006detail6reduce28DeviceReduceSingleTileKernelINS2_10policy_hubIdyN4cuda3std3__44plusIdEEE10Policy1000EPdSC_iS9_ddNS7_10__identityEEEvT0_T1_T2_T3_T4_T6_E12temp_storage+104];
	add.f64 	%fd162, %fd161, %fd160;
	selp.f64 	%fd163, %fd162, %fd160, %p44;
	setp.gt.s32 	%p45, %r34, 384;
	ld.shared.f64 	%fd164, [_ZZN3cub18CUB_300001_SM_10006detail6reduce28DeviceReduceSingleTileKernelINS2_10policy_hubIdyN4cuda3std3__44plusIdEEE10Policy1000EPdSC_iS9_ddNS7_10__identityEEEvT0_T1_T2_T3_T4_T6_E12temp_storage+112];
	add.f64 	%fd165, %fd164, %fd163;
	selp.f64 	%fd166, %fd165, %fd163, %p45;
	setp.gt.s32 	%p46, %r34, 416;
	ld.shared.f64 	%fd167, [_ZZN3cub18CUB_300001_SM_10006detail6reduce28DeviceReduceSingleTileKernelINS2_10policy_hubIdyN4cuda3std3__44plusIdEEE10Policy1000EPdSC_iS9_ddNS7_10__identityEEEvT0_T1_T2_T3_T4_T6_E12temp_storage+120];
	add.f64 	%fd168, %fd167, %fd166;
	selp.f64 	%fd169, %fd168, %fd166, %p46;
	setp.gt.s32 	%p47, %r34, 448;
	ld.shared.f64 	%fd170, [_ZZN3cub18CUB_300001_SM_10006detail6reduce28DeviceReduceSingleTileKernelINS2_10policy_hubIdyN4cuda3std3__44plusIdEEE10Policy1000EPdSC_iS9_ddNS7_10__identityEEEvT0_T1_T2_T3_T4_T6_E12temp_storage+128];
	add.f64 	%fd171, %fd170, %fd169;
	selp.f64 	%fd172, %fd171, %fd169, %p47;
	setp.gt.s32 	%p48, %r34, 480;
	ld.shared.f64 	%fd173, [_ZZN3cub18CUB_300001_SM_10006detail6reduce28DeviceReduceSingleTileKernelINS2_10policy_hubIdyN4cuda3std3__44plusIdEEE10Policy1000EPdSC_iS9_ddNS7_10__identityEEEvT0_T1_T2_T3_T4_T6_E12temp_storage+136];
	add.f64 	%fd174, %fd173, %fd172;
	selp.f64 	%fd231, %fd174, %fd172, %p48;
	bra.uni 	$L__BB9_37;
$L__BB9_21:
	mov.u32 	%r13, %tid.x;
	mul.wide.u32 	%rd24, %r13, 8;
	add.s64 	%rd11, %rd8, %rd24;
	// begin inline asm
	ld.global.nc.u64 %rd10, [%rd11];
	// end inline asm
	mov.b64 	%fd31, %rd10;
	add.s64 	%rd13, %rd11, 4096;
	// begin inline asm
	ld.global.nc.u64 %rd12, [%rd13];
	// end inline asm
	mov.b64 	%fd32, %rd12;
	add.s64 	%rd15, %rd11, 8192;
	// begin inline asm
	ld.global.nc.u64 %rd14, [%rd15];
	// end inline asm
	mov.b64 	%fd33, %rd14;
	add.s64 	%rd17, %rd11, 12288;
	// begin inline asm
	ld.global.nc.u64 %rd16, [%rd17];
	// end inline asm
	mov.b64 	%fd34, %rd16;
	add.s64 	%rd19, %rd11, 16384;
	// begin inline asm
	ld.global.nc.u64 %rd18, [%rd19];
	// end inline asm
	mov.b64 	%fd35, %rd18;
	add.s64 	%rd21, %rd11, 20480;
	// begin inline asm
	ld.global.nc.u64 %rd20, [%rd21];
	// end inline asm
	mov.b64 	%fd36, %rd20;
	add.s64 	%rd23, %rd11, 24576;
	// begin inline asm
	ld.global.nc.u64 %rd22, [%rd23];
	// end inline asm
	mov.b64 	%fd37, %rd22;
	add.f64 	%fd38, %fd31, %fd32;
	add.f64 	%fd39, %fd38, %fd33;
	add.f64 	%fd40, %fd39, %fd34;
	add.f64 	%fd41, %fd40, %fd35;
	add.f64 	%fd42, %fd41, %fd36;
	add.f64 	%fd230, %fd42, %fd37;
	setp.lt.u32 	%p3, %r34, 7168;
	mov.b32 	%r231, 3584;
	@%p3 bra 	$L__BB9_25;
	add.s32 	%r14, %r34, -3584;
	mov.b32 	%r231, 3584;
$L__BB9_23:
	add.s32 	%r37, %r231, %r13;
	mul.wide.u32 	%rd39, %r37, 8;
	add.s64 	%rd26, %rd8, %rd39;
	// begin inline asm
	ld.global.nc.u64 %rd25, [%rd26];
	// end inline asm
	mov.b64 	%fd43, %rd25;
	add.s64 	%rd28, %rd26, 4096;
	// begin inline asm
	ld.global.nc.u64 %rd27, [%rd28];
	// end inline asm
	mov.b64 	%fd44, %rd27;
	add.s64 	%rd30, %rd26, 8192;
	// begin inline asm
	ld.global.nc.u64 %rd29, [%rd30];
	// end inline asm
	mov.b64 	%fd45, %rd29;
	add.s64 	%rd32, %rd26, 12288;
	// begin inline asm
	ld.global.nc.u64 %rd31, [%rd32];
	// end inline asm
	mov.b64 	%fd46, %rd31;
	add.s64 	%rd34, %rd26, 16384;
	// begin inline asm
	ld.global.nc.u64 %rd33, [%rd34];
	// end inline asm
	mov.b64 	%fd47, %rd33;
	add.s64 	%rd36, %rd26, 20480;
	// begin inline asm
	ld.global.nc.u64 %rd35, [%rd36];
	// end inline asm
	mov.b64 	%fd48, %rd35;
	add.s64 	%rd38, %rd26, 24576;
	// begin inline asm
	ld.global.nc.u64 %rd37, [%rd38];
	// end inline asm
	mov.b64 	%fd49, %rd37;
	add.f64 	%fd50, %fd230, %fd43;
	add.f64 	%fd51, %fd50, %fd44;
	add.f64 	%fd52, %fd51, %fd45;
	add.f64 	%fd53, %fd52, %fd46;
	add.f64 	%fd54, %fd53, %fd47;
	add.f64 	%fd55, %fd54, %fd48;
	add.f64 	%fd230, %fd55, %fd49;
	sub.s32 	%r38, %r34, %r231;
	setp.lt.s32 	%p4, %r38, 3584;
	@%p4 bra 	$L__BB9_33;
	add.s32 	%r231, %r231, 3584;
	setp.le.s32 	%p5, %r231, %r14;
	@%p5 bra 	$L__BB9_23;
$L__BB9_25:
	setp.le.s32 	%p6, %r34, %r231;
	@%p6 bra 	$L__BB9_33;
	sub.s32 	%r18, %r34, %r231;
	setp.ge.s32 	%p7, %r13, %r18;
	@%p7 bra 	$L__BB9_33;
	not.b32 	%r39, %r13;
	add.s32 	%r40, %r34, %r39;
	sub.s32 	%r19, %r40, %r231;
	and.b32  	%r41, %r19, 1536;
	setp.eq.s32 	%p8, %r41, 1536;
	mov.u32 	%r235, %r13;
	@%p8 bra 	$L__BB9_30;
	add.s32 	%r233, %r13, %r231;
	shr.u32 	%r42, %r19, 9;
	add.s32 	%r43, %r42, 1;
	and.b32  	%r44, %r43, 3;
	neg.s32 	%r232, %r44;
	mov.u32 	%r235, %r13;
$L__BB9_29:
	.pragma "nounroll";
	mul.wide.u32 	%rd42, %r233, 8;
	add.s64 	%rd41, %rd8, %rd42;
	// begin inline asm
	ld.global.nc.u64 %rd40, [%rd41];
	// end inline asm
	mov.b64 	%fd57, %rd40;
	add.f64 	%fd230, %fd230, %fd57;
	add.s32 	%r235, %r235, 512;
	add.s32 	%r233, %r233, 512;
	add.s32 	%r232, %r232, 1;
	setp.ne.s32 	%p9, %r232, 0;
	@%p9 bra 	$L__BB9_29;
$L__BB9_30:
	setp.lt.u32 	%p10, %r19, 1536;
	@%p10 bra 	$L__BB9_33;
	cvt.u64.u32 	%rd43, %r235;
	cvt.u64.u32 	%rd44, %r231;
	add.s64 	%rd45, %rd43, %rd44;
	shl.b64 	%rd46, %rd45, 3;
	add.s64 	%rd47, %rd46, %rd8;
	add.s64 	%rd103, %rd47, 8192;
	add.s32 	%r236, %r235, %r231;
$L__BB9_32:
	mul.wide.u32 	%rd56, %r236, 8;
	add.s64 	%rd49, %rd8, %rd56;
	// begin inline asm
	ld.global.nc.u64 %rd48, [%rd49];
	// end inline asm
	mov.b64 	%fd58, %rd48;
	add.f64 	%fd59, %fd230, %fd58;
	add.s64 	%rd51, %rd103, -4096;
	// begin inline asm
	ld.global.nc.u64 %rd50, [%rd51];
	// end inline asm
	mov.b64 	%fd60, %rd50;
	add.f64 	%fd61, %fd59, %fd60;
	// begin inline asm
	ld.global.nc.u64 %rd52, [%rd103];
	// end inline asm
	mov.b64 	%fd62, %rd52;
	add.f64 	%fd63, %fd61, %fd62;
	add.s64 	%rd55, %rd103, 4096;
	// begin inline asm
	ld.global.nc.u64 %rd54, [%rd55];
	// end inline asm
	mov.b64 	%fd64, %rd54;
	add.f64 	%fd230, %fd63, %fd64;
	add.s32 	%r235, %r235, 2048;
	add.s64 	%rd103, %rd103, 16384;
	add.s32 	%r236, %r236, 2048;
	setp.lt.s32 	%p11, %r235, %r18;
	@%p11 bra 	$L__BB9_32;
$L__BB9_33:
	// begin inline asm
	mov.u32 %r45, %laneid;
	// end inline asm
	mov.b64 	%rd57, %fd230;
	mov.b64 	{%r47, %r52}, %rd57;
	mov.b32 	%r53, 1;
	mov.b32 	%r94, 31;
	mov.b32 	%r95, -1;
	// begin inline asm
	shfl.sync.down.b32 %r46, %r47, %r53, %r94, %r95;
	// end inline asm
	// begin inline asm
	shfl.sync.down.b32 %r51, %r52, %r53, %r94, %r95;
	// end inline asm
	mov.b64 	%rd58, {%r46, %r51};
	mov.b64 	%fd65, %rd58;
	setp.gt.s32 	%p12, %r45, 30;
	add.f64 	%fd66, %fd230, %fd65;
	selp.f64 	%fd67, %fd230, %fd66, %p12;
	mov.b64 	%rd59, %fd67;
	mov.b64 	{%r57, %r62}, %rd59;
	mov.b32 	%r63, 2;
	// begin inline asm
	shfl.sync.down.b32 %r56, %r57, %r63, %r94, %r95;
	// end inline asm
	// begin inline asm
	shfl.sync.down.b32 %r61, %r62, %r63, %r94, %r95;
	// end inline asm
	mov.b64 	%rd60, {%r56, %r61};
	mov.b64 	%fd68, %rd60;
	setp.gt.s32 	%p13, %r45, 29;
	add.f64 	%fd69, %fd67, %fd68;
	selp.f64 	%fd70, %fd67, %fd69, %p13;
	mov.b64 	%rd61, %fd70;
	mov.b64 	{%r67, %r72}, %rd61;
	mov.b32 	%r73, 4;
	// begin inline asm
	shfl.sync.down.b32 %r66, %r67, %r73, %r94, %r95;
	// end inline asm
	// begin inline asm
	shfl.sync.down.b32 %r71, %r72, %r73, %r94, %r95;
	// end inline asm
	mov.b64 	%rd62, {%r66, %r71};
	mov.b64 	%fd71, %rd62;
	setp.gt.s32 	%p14, %r45, 27;
	add.f64 	%fd72, %fd70, %fd71;
	selp.f64 	%fd73, %fd70, %fd72, %p14;
	mov.b64 	%rd63, %fd73;
	mov.b64 	{%r77, %r82}, %rd63;
	mov.b32 	%r83, 8;
	// begin inline asm
	shfl.sync.down.b32 %r76, %r77, %r83, %r94, %r95;
	// end inline asm
	// begin inline asm
	shfl.sync.down.b32 %r81, %r82, %r83, %r94, %r95;
	// end inline asm
	mov.b64 	%rd64, {%r76, %r81};
	mov.b64 	%fd74, %rd64;
	setp.gt.s32 	%p15, %r45, 23;
	add.f64 	%fd75, %fd73, %fd74;
	selp.f64 	%fd76, %fd73, %fd75, %p15;
	mov.b64 	%rd65, %fd76;
	mov.b64 	{%r87, %r92}, %rd65;
	mov.b32 	%r93, 16;
	// begin inline asm
	shfl.sync.down.b32 %r86, %r87, %r93, %r94, %r95;
	// end inline asm
	// begin inline asm
	shfl.sync.down.b32 %r91, %r92, %r93, %r94, %r95;
	// end inline asm
	mov.b64 	%rd66, {%r86, %r91};
	mov.b64 	%fd77, %rd66;
	setp.gt.s32 	%p16, %r45, 15;
	add.f64 	%fd26, %fd76, %fd77;
	selp.f64 	%fd231, %fd76, %fd26, %p16;
	setp.ne.s32 	%p17, %r45, 0;
	@%p17 bra 	$L__BB9_35;
	shr.u32 	%r96, %r13, 2;
	and.b32  	%r97, %r96, 248;
	mov.u32 	%r98, _ZZN3cub18CUB_300001_SM_10006detail6reduce28DeviceReduceSingleTileKernelINS2_10policy_hubIdyN4cuda3std3__44plusIdEEE10Policy1000EPdSC_iS9_ddNS7_10__identityEEEvT0_T1_T2_T3_T4_T6_E12temp_storage;
	add.s32 	%r99, %r98, %r97;
	st.shared.f64 	[%r99+16], %fd26;
$L__BB9_35:
	bar.sync 	0;
	setp.ne.s32 	%p18, %r13, 0;
	@%p18 bra 	$L__BB9_37;
	ld.shared.f64 	%fd78, [_ZZN3cub18CUB_300001_SM_10006detail6reduce28DeviceReduceSingleTileKernelINS2_10policy_hubIdyN4cuda3std3__44plusIdEEE10Policy1000EPdSC_iS9_ddNS7_10__identityEEEvT0_T1_T2_T3_T4_T6_E12temp_storage+24];
	add.f64 	%fd79, %fd231, %fd78;
	ld.shared.f64 	%fd80, [_ZZN3cub18CUB_300001_SM_10006detail6reduce28DeviceReduceSingleTileKernelINS2_10policy_hubIdyN4cuda3std3__44plusIdEEE10Policy1000EPdSC_iS9_ddNS7_10__identityEEEvT0_T1_T2_T3_T4_T6_E12temp_storage+32];
	add.f64 	%fd81, %fd79, %fd80;
	ld.shared.f64 	%fd82, [_ZZN3cub18CUB_300001_SM_10006detail6reduce28DeviceReduceSingleTileKernelINS2_10policy_hubIdyN4cuda3std3__44plusIdEEE10Policy1000EPdSC_iS9_ddNS7_10__identityEEEvT0_T1_T2_T3_T4_T6_E12temp_storage+40];
	add.f64 	%fd83, %fd81, %fd82;
	ld.shared.f64 	%fd84, [_ZZN3cub18CUB_300001_SM_10006detail6reduce28DeviceReduceSingleTileKernelINS2_10policy_hubIdyN4cuda3std3__44plusIdEEE10Policy1000EPdSC_iS9_ddNS7_10__identityEEEvT0_T1_T2_T3_T4_T6_E12temp_storage+48];
	add.f64 	%fd85, %fd83, %fd84;
	ld.shared.f64 	%fd86, [_ZZN3cub18CUB_300001_SM_10006detail6reduce28DeviceReduceSingleTileKernelINS2_10policy_hubIdyN4cuda3std3__44plusIdEEE10Policy1000EPdSC_iS9_ddNS7_10__identityEEEvT0_T1_T2_T3_T4_T6_E12temp_storage+56];
	add.f64 	%fd87, %fd85, %fd86;
	ld.shared.f64 	%fd88, [_ZZN3cub18CUB_300001_SM_10006detail6reduce28DeviceReduceSingleTileKernelINS2_10policy_hubIdyN4cuda3std3__44plusIdEEE10Policy1000EPdSC_iS9_ddNS7_10__identityEEEvT0_T1_T2_T3_T4_T6_E12temp_storage+64];
	add.f64 	%fd89, %fd87, %fd88;
	ld.shared.f64 	%fd90, [_ZZN3cub18CUB_300001_SM_10006detail6reduce28DeviceReduceSingleTileKernelINS2_10policy_hubIdyN4cuda3std3__44plusIdEEE10Policy1000EPdSC_iS9_ddNS7_10__identityEEEvT0_T1_T2_T3_T4_T6_E12temp_storage+72];
	add.f64 	%fd91, %fd89, %fd90;
	ld.shared.f64 	%fd92, [_ZZN3cub18CUB_300001_SM_10006detail6reduce28DeviceReduceSingleTileKernelINS2_10policy_hubIdyN4cuda3std3__44plusIdEEE10Policy1000EPdSC_iS9_ddNS7_10__identityEEEvT0_T1_T2_T3_T4_T6_E12temp_storage+80];
	add.f64 	%fd93, %fd91, %fd92;
	ld.shared.f64 	%fd94, [_ZZN3cub18CUB_300001_SM_10006detail6reduce28DeviceReduceSingleTileKernelINS2_10policy_hubIdyN4cuda3std3__44plusIdEEE10Policy1000EPdSC_iS9_ddNS7_10__identityEEEvT0_T1_T2_T3_T4_T6_E12temp_storage+88];
	add.f64 	%fd95, %fd93, %fd94;
	ld.shared.f64 	%fd96, [_ZZN3cub18CUB_300001_SM_10006detail6reduce28DeviceReduceSingleTileKernelINS2_10policy_hubIdyN4cuda3std3__44plusIdEEE10Policy1000EPdSC_iS9_ddNS7_10__identityEEEvT0_T1_T2_T3_T4_T6_E12temp_storage+96];
	add.f64 	%fd97, %fd95, %fd96;
	ld.shared.f64 	%fd98, [_ZZN3cub18CUB_300001_SM_10006detail6reduce28DeviceReduceSingleTileKernelINS2_10policy_hubIdyN4cuda3std3__44plusIdEEE10Policy1000EPdSC_iS9_ddNS7_10__identityEEEvT0_T1_T2_T3_T4_T6_E12temp_storage+104];
	add.f64 	%fd99, %fd97, %fd98;
	ld.shared.f64 	%fd100, [_ZZN3cub18CUB_300001_SM_10006detail6reduce28DeviceReduceSingleTileKernelINS2_10policy_hubIdyN4cuda3std3__44plusIdEEE10Policy1000EPdSC_iS9_ddNS7_10__identityEEEvT0_T1_T2_T3_T4_T6_E12temp_storage+112];
	add.f64 	%fd101, %fd99, %fd100;
	ld.shared.f64 	%fd102, [_ZZN3cub18CUB_300001_SM_10006detail6reduce28DeviceReduceSingleTileKernelINS2_10policy_hubIdyN4cuda3std3__44plusIdEEE10Policy1000EPdSC_iS9_ddNS7_10__identityEEEvT0_T1_T2_T3_T4_T6_E12temp_storage+120];
	add.f64 	%fd103, %fd101, %fd102;
	ld.shared.f64 	%fd104, [_ZZN3cub18CUB_300001_SM_10006detail6reduce28DeviceReduceSingleTileKernelINS2_10policy_hubIdyN4cuda3std3__44plusIdEEE10Policy1000EPdSC_iS9_ddNS7_10__identityEEEvT0_T1_T2_T3_T4_T6_E12temp_storage+128];
	add.f64 	%fd105, %fd103, %fd104;
	ld.shared.f64 	%fd106, [_ZZN3cub18CUB_300001_SM_10006detail6reduce28DeviceReduceSingleTileKernelINS2_10policy_hubIdyN4cuda3std3__44plusIdEEE10Policy1000EPdSC_iS9_ddNS7_10__identityEEEvT0_T1_T2_T3_T4_T6_E12temp_storage+136];
	add.f64 	%fd231, %fd105, %fd106;
$L__BB9_37:
	mov.u32 	%r223, %tid.x;
	setp.ne.s32 	%p56, %r223, 0;
	@%p56 bra 	$L__BB9_39;
	add.f64 	%fd217, %fd30, %fd231;
	st.global.f64 	[%rd1], %fd217;
$L__BB9_39:
	ret;

}


// ===== COMPILED SASS (sm_100) =====

	.target	sm_100

	.elftype	@"ET_EXEC"


//--------------------- .note.nv.tkinfo           --------------------------
	.section	.note.nv.tkinfo,"",@"SHT_NOTE"
	.sectionflags	@"SHF_NOTE_NV_TKINFO"
	.tkinfo
        /*0018*/ 	.word	0x00000002
        /*0030*/ 	.string	""
        /*0030*/ 	.string	"ptxas"
        /*0030*/ 	.string	"Cuda compilation tools, release 13.0, V13.0.88"
        /*0030*/ 	.string	"Build cuda_13.0.r13.0/compiler.36424714_0"
        /*0030*/ 	.string	"-arch sm_100 -m 64 "



//--------------------- .note.nv.cuinfo           --------------------------
	.section	.note.nv.cuinfo,"",@"SHT_NOTE"
	.sectionflags	@"SHF_NOTE_NV_CUINFO"
        /*0018*/ 	.short	0x0002
        /*001a*/ 	.short	0x0064
        /*001c*/ 	.short	0x0082
	.zero		2


//--------------------- .nv.info                  --------------------------
	.section	.nv.info,"",@"SHT_CUDA_INFO"
	.align	4


	//----- nvinfo : EIATTR_REGCOUNT
	.align		4
        /*0000*/ 	.byte	0x04, 0x2f
        /*0002*/ 	.short	(.L_44 - .L_43)
	.align		4
.L_43:
        /*0004*/ 	.word	index@(_ZN3cub18CUB_300001_SM_10006detail11EmptyKernelIvEEvv)
        /*0008*/ 	.word	0x00000004


	//----- nvinfo : EIATTR_FRAME_SIZE
	.align		4
.L_44:
        /*000c*/ 	.byte	0x04, 0x11
        /*000e*/ 	.short	(.L_46 - .L_45)
	.align		4
.L_45:
        /*0010*/ 	.word	index@(_ZN3cub18CUB_300001_SM_10006detail11EmptyKernelIvEEvv)
        /*0014*/ 	.word	0x00000000


	//----- nvinfo : EIATTR_REGCOUNT
	.align		4
.L_46:
        /*0018*/ 	.byte	0x04, 0x2f
        /*001a*/ 	.short	(.L_48 - .L_47)
	.align		4
.L_47:
        /*001c*/ 	.word	index@(_ZN3cub18CUB_300001_SM_10006detail8for_each13static_kernelINS2_12policy_hub_t12policy_500_tEmN6thrust24THRUST_300001_SM_1000_NS8cuda_cub20__uninitialized_fill7functorINS7_10device_ptrIdEEdEEEEvT0_T1_)
        /*0020*/ 	.word	0x00000009


	//----- nvinfo : EIATTR_FRAME_SIZE
	.align		4
.L_48:
        /*0024*/ 	.byte	0x04, 0x11
        /*0026*/ 	.short	(.L_50 - .L_49)
	.align		4
.L_49:
        /*0028*/ 	.word	index@(_ZN3cub18CUB_300001_SM_10006detail8for_each13static_kernelINS2_12policy_hub_t12policy_500_tEmN6thrust24THRUST_300001_SM_1000_NS8cuda_cub20__uninitialized_fill7functorINS7_10device_ptrIdEEdEEEEvT0_T1_)
        /*002c*/ 	.word	0x00000000


	//----- nvinfo : EIATTR_REGCOUNT
	.align		4
.L_50:
        /*0030*/ 	.byte	0x04, 0x2f
        /*0032*/ 	.short	(.L_52 - .L_51)
	.align		4
.L_51:
        /*0034*/ 	.word	index@(_ZN3cub18CUB_300001_SM_10006detail9transform16transform_kernelINS2_10policy_hubILb1EN4cuda3std3__45tupleIJN6thrust24THRUST_300001_SM_1000_NS17counting_iteratorIiNSA_11use_defaultESC_SC_EEEEEE10policy1000Ei10raw_accessNSA_6detail15normal_iteratorINSA_10device_ptrIdEEEEJSD_EEEvT0_iT1_T2_DpNS2_10kernel_argIT3_EE)
        /*0038*/ 	.word	0x0000001e


	//----- nvinfo : EIATTR_FRAME_SIZE
	.align		4
.L_52:
        /*003c*/ 	.byte	0x04, 0x11
        /*003e*/ 	.short	(.L_54 - .L_53)
	.align		4
.L_53:
        /*0040*/ 	.word	index@($__internal_1_$__cuda_sm20_div_rn_f64_full)
        /*0044*/ 	.word	0x00000000


	//----- nvinfo : EIATTR_FRAME_SIZE
	.align		4
.L_54:
        /*0048*/ 	.byte	0x04, 0x11
        /*004a*/ 	.short	(.L_56 - .L_55)
	.align		4
.L_55:
        /*004c*/ 	.word	index@(_ZN3cub18CUB_300001_SM_10006detail9transform16transform_kernelINS2_10policy_hubILb1EN4cuda3std3__45tupleIJN6thrust24THRUST_300001_SM_1000_NS17counting_iteratorIiNSA_11use_defaultESC_SC_EEEEEE10policy1000Ei10raw_accessNSA_6detail15normal_iteratorINSA_10device_ptrIdEEEEJSD_EEEvT0_iT1_T2_DpNS2_10kernel_argIT3_EE)
        /*0050*/ 	.word	0x00000000


	//----- nvinfo : EIATTR_REGCOUNT
	.align		4
.L_56:
        /*0054*/ 	.byte	0x04, 0x2f
        /*0056*/ 	.short	(.L_58 - .L_57)
	.align		4
.L_57:
        /*0058*/ 	.word	index@(_ZN3cub18CUB_300001_SM_10006detail9transform16transform_kernelINS2_10policy_hubILb1EN4cuda3std3__45tupleIJN6thrust24THRUST_300001_SM_1000_NS17counting_iteratorIiNSA_11use_defaultESC_SC_EEEEEE10policy1000El10raw_accessNSA_6detail15normal_iteratorINSA_10device_ptrIdEEEEJSD_EEEvT0_iT1_T2_DpNS2_10kernel_argIT3_EE)
        /*005c*/ 	.word	0x00000022


	//----- nvinfo : EIATTR_FRAME_SIZE
	.align		4
.L_58:
        /*0060*/ 	.byte	0x04, 0x11
        /*0062*/ 	.short	(.L_60 - .L_59)
	.align		4
.L_59:
        /*0064*/ 	.word	index@($__internal_0_$__cuda_sm20_div_rn_f64_full)
        /*0068*/ 	.word	0x00000000


	//----- nvinfo : EIATTR_FRAME_SIZE
	.align		4
.L_60:
        /*006c*/ 	.byte	0x04, 0x11
        /*006e*/ 	.short	(.L_62 - .L_61)
	.align		4
.L_61:
        /*0070*/ 	.word	index@(_ZN3cub18CUB_300001_SM_10006detail9transform16transform_kernelINS2_10policy_hubILb1EN4cuda3std3__45tupleIJN6thrust24THRUST_300001_SM_1000_NS17counting_iteratorIiNSA_11use_defaultESC_SC_EEEEEE10policy1000El10raw_accessNSA_6detail15normal_iteratorINSA_10device_ptrIdEEEEJSD_EEEvT0_iT1_T2_DpNS2_10kernel_argIT3_EE)
        /*0074*/ 	.word	0x00000000


	//----- nvinfo : EIATTR_REGCOUNT
	.align		4
.L_62:
        /*0078*/ 	.byte	0x04, 0x2f
        /*007a*/ 	.short	(.L_64 - .L_63)
	.align		4
.L_63:
        /*007c*/ 	.word	index@(_ZN3cub18CUB_300001_SM_10006detail6reduce28DeviceReduceSingleTileKernelINS2_10policy_hubIdjN4cuda3std3__44plusIdEEE10Policy1000EN6thrust24THRUST_300001_SM_1000_NS6detail15normal_iteratorINSD_10device_ptrIdEEEEPdjS9_ddNS7_10__identityEEEvT0_T1_T2_T3_T4_T6_)
        /*0080*/ 	.word	0x0000002d


	//----- nvinfo : EIATTR_FRAME_SIZE
	.align		4
.L_64:
        /*0084*/ 	.byte	0x04, 0x11
        /*0086*/ 	.short	(.L_66 - .L_65)
	.align		4
.L_65:
        /*0088*/ 	.word	index@(_ZN3cub18CUB_300001_SM_10006detail6reduce28DeviceReduceSingleTileKernelINS2_10policy_hubIdjN4cuda3std3__44plusIdEEE10Policy1000EN6thrust24THRUST_300001_SM_1000_NS6detail15normal_iteratorINSD_10device_ptrIdEEEEPdjS9_ddNS7_10__identityEEEvT0_T1_T2_T3_T4_T6_)
        /*008c*/ 	.word	0x00000000


	//----- nvinfo : EIATTR_REGCOUNT
	.align		4
.L_66:
        /*0090*/ 	.byte	0x04, 0x2f
        /*0092*/ 	.short	(.L_68 - .L_67)
	.align		4
.L_67:
        /*0094*/ 	.word	index@(_ZN3cub18CUB_300001_SM_10006detail6reduce18DeviceReduceKernelINS2_10policy_hubIdjN4cuda3std3__44plusIdEEE10Policy1000EN6thrust24THRUST_300001_SM_1000_NS6detail15normal_iteratorINSD_10device_ptrIdEEEEjS9_dNS7_10__identityEEEvT0_PT3_T1_NS0_13GridEvenShareISN_EET2_T4_)
        /*0098*/ 	.word	0x00000020


	//----- nvinfo : EIATTR_FRAME_SIZE
	.align		4
.L_68:
        /*009c*/ 	.byte	0x04, 0x11
        /*009e*/ 	.short	(.L_70 - .L_69)
	.align		4
.L_69:
        /*00a0*/ 	.word	index@(_ZN3cub18CUB_300001_SM_10006detail6reduce18DeviceReduceKernelINS2_10policy_hubIdjN4cuda3std3__44plusIdEEE10Policy1000EN6thrust24THRUST_300001_SM_1000_NS6detail15normal_iteratorINSD_10device_ptrIdEEEEjS9_dNS7_10__identityEEEvT0_PT3_T1_NS0_13GridEvenShareISN_EET2_T4_)
        /*00a4*/ 	.word	0x00000000


	//----- nvinfo : EIATTR_REGCOUNT
	.align		4
.L_70:
        /*00a8*/ 	.byte	0x04, 0x2f
        /*00aa*/ 	.short	(.L_72 - .L_71)
	.align		4
.L_71:
        /*00ac*/ 	.word	index@(_ZN3cub18CUB_300001_SM_10006detail6reduce28DeviceReduceSingleTileKernelINS2_10policy_hubIdjN4cuda3std3__44plusIdEEE10Policy1000EPdSC_iS9_ddNS7_10__identityEEEvT0_T1_T2_T3_T4_T6_)
        /*00b0*/ 	.word	0x00000030


	//----- nvinfo : EIATTR_FRAME_SIZE
	.align		4
.L_72:
        /*00b4*/ 	.byte	0x04, 0x11
        /*00b6*/ 	.short	(.L_74 - .L_73)
	.align		4
.L_73:
        /*00b8*/ 	.word	index@(_ZN3cub18CUB_300001_SM_10006detail6reduce28DeviceReduceSingleTileKernelINS2_10policy_hubIdjN4cuda3std3__44plusIdEEE10Policy1000EPdSC_iS9_ddNS7_10__identityEEEvT0_T1_T2_T3_T4_T6_)
        /*00bc*/ 	.word	0x00000000


	//----- nvinfo : EIATTR_REGCOUNT
	.align		4
.L_74:
        /*00c0*/ 	.byte	0x04, 0x2f
        /*00c2*/ 	.short	(.L_76 - .L_75)
	.align		4
.L_75:
        /*00c4*/ 	.word	index@(_ZN3cub18CUB_300001_SM_10006detail6reduce28DeviceReduceSingleTileKernelINS2_10policy_hubIdyN4cuda3std3__44plusIdEEE10Policy1000EN6thrust24THRUST_300001_SM_1000_NS6detail15normal_iteratorINSD_10device_ptrIdEEEEPdyS9_ddNS7_10__identityEEEvT0_T1_T2_T3_T4_T6_)
        /*00c8*/ 	.word	0x0000002e


	//----- nvinfo : EIATTR_FRAME_SIZE
	.align		4
.L_76:
        /*00cc*/ 	.byte	0x04, 0x11
        /*00ce*/ 	.short	(.L_78 - .L_77)
	.align		4
.L_77:
        /*00d0*/ 	.word	index@(_ZN3cub18CUB_300001_SM_10006detail6reduce28DeviceReduceSingleTileKernelINS2_10policy_hubIdyN4cuda3std3__44plusIdEEE10Policy1000EN6thrust24THRUST_300001_SM_1000_NS6detail15normal_iteratorINSD_10device_ptrIdEEEEPdyS9_ddNS7_10__identityEEEvT0_T1_T2_T3_T4_T6_)
        /*00d4*/ 	.word	0x00000000


	//----- nvinfo : EIATTR_REGCOUNT
	.align		4
.L_78:
        /*00d8*/ 	.byte	0x04, 0x2f
        /*00da*/ 	.short	(.L_80 - .L_79)
	.align		4
.L_79:
        /*00dc*/ 	.word	index@(_ZN3cub18CUB_300001_SM_10006detail6reduce18DeviceReduceKernelINS2_10policy_hubIdyN4cuda3std3__44plusIdEEE10Policy1000EN6thrust24THRUST_300001_SM_1000_NS6detail15normal_iteratorINSD_10device_ptrIdEEEEyS9_dNS7_10__identityEEEvT0_PT3_T1_NS0_13GridEvenShareISN_EET2_T4_)
        /*00e0*/ 	.word	0x0000001d


	//----- nvinfo : EIATTR_FRAME_SIZE
	.align		4
.L_80:
        /*00e4*/ 	.byte	0x04, 0x11
        /*00e6*/ 	.short	(.L_82 - .L_81)
	.align		4
.L_81:
        /*00e8*/ 	.word	index@(_ZN3cub18CUB_300001_SM_10006detail6reduce18DeviceReduceKernelINS2_10policy_hubIdyN4cuda3std3__44plusIdEEE10Policy1000EN6thrust24THRUST_300001_SM_1000_NS6detail15normal_iteratorINSD_10device_ptrIdEEEEyS9_dNS7_10__identityEEEvT0_PT3_T1_NS0_13GridEvenShareISN_EET2_T4_)
        /*00ec*/ 	.word	0x00000000


	//----- nvinfo : EIATTR_REGCOUNT
	.align		4
.L_82:
        /*00f0*/ 	.byte	0x04, 0x2f
        /*00f2*/ 	.short	(.L_84 - .L_83)
	.align		4
.L_83:
        /*00f4*/ 	.word	index@(_ZN3cub18CUB_300001_SM_10006detail6reduce28DeviceReduceSingleTileKernelINS2_10policy_hubIdyN4cuda3std3__44plusIdEEE10Policy1000EPdSC_iS9_ddNS7_10__identityEEEvT0_T1_T2_T3_T4_T6_)
        /*00f8*/ 	.word	0x00000030


	//----- nvinfo : EIATTR_FRAME_SIZE
	.align		4
.L_84:
        /*00fc*/ 	.byte	0x04, 0x11
        /*00fe*/ 	.short	(.L_86 - .L_85)
	.align		4
.L_85:
        /*0100*/ 	.word	index@(_ZN3cub18CUB_300001_SM_10006detail6reduce28DeviceReduceSingleTileKernelINS2_10policy_hubIdyN4cuda3std3__44plusIdEEE10Policy1000EPdSC_iS9_ddNS7_10__identityEEEvT0_T1_T2_T3_T4_T6_)
        /*0104*/ 	.word	0x00000000


	//----- nvinfo : EIATTR_MIN_STACK_SIZE
	.align		4
.L_86:
        /*0108*/ 	.byte	0x04, 0x12
        /*010a*/ 	.short	(.L_88 - .L_87)
	.align		4
.L_87:
        /*010c*/ 	.word	index@(_ZN3cub18CUB_300001_SM_10006detail6reduce28DeviceReduceSingleTileKernelINS2_10policy_hubIdyN4cuda3std3__44plusIdEEE10Policy1000EPdSC_iS9_ddNS7_10__identityEEEvT0_T1_T2_T3_T4_T6_)
        /*0110*/ 	.word	0x00000000


	//----- nvinfo : EIATTR_MIN_STACK_SIZE
	.align		4
.L_88:
        /*0114*/ 	.byte	0x04, 0x12
        /*0116*/ 	.short	(.L_90 - .L_89)
	.align		4
.L_89:
        /*0118*/ 	.word	index@(_ZN3cub18CUB_300001_SM_10006detail6reduce18DeviceReduceKernelINS2_10policy_hubIdyN4cuda3std3__44plusIdEEE10Policy1000EN6thrust24THRUST_300001_SM_1000_NS6detail15normal_iteratorINSD_10device_ptrIdEEEEyS9_dNS7_10__identityEEEvT0_PT3_T1_NS0_13GridEvenShareISN_EET2_T4_)
        /*011c*/ 	.word	0x00000000


	//----- nvinfo : EIATTR_MIN_STACK_SIZE
	.align		4
.L_90:
        /*0120*/ 	.byte	0x04, 0x12
        /*0122*/ 	.short	(.L_92 - .L_91)
	.align		4
.L_91:
        /*0124*/ 	.word	index@(_ZN3cub18CUB_300001_SM_10006detail6reduce28DeviceReduceSingleTileKernelINS2_10policy_hubIdyN4cuda3std3__44plusIdEEE10Policy1000EN6thrust24THRUST_300001_SM_1000_NS6detail15normal_iteratorINSD_10device_ptrIdEEEEPdyS9_ddNS7_10__identityEEEvT0_T1_T2_T3_T4_T6_)
        /*0128*/ 	.word	0x00000000


	//----- nvinfo : EIATTR_MIN_STACK_SIZE
	.align		4
.L_92:
        /*012c*/ 	.byte	0x04, 0x12
        /*012e*/ 	.short	(.L_94 - .L_93)
	.align		4
.L_93:
        /*0130*/ 	.word	index@(_ZN3cub18CUB_300001_SM_10006detail6reduce28DeviceReduceSingleTileKernelINS2_10policy_hubIdjN4cuda3std3__44plusIdEEE10Policy1000EPdSC_iS9_ddNS7_10__identityEEEvT0_T1_T2_T3_T4_T6_)
        /*0134*/ 	.word	0x00000000


	//----- nvinfo : EIATTR_MIN_STACK_SIZE
	.align		4
.L_94:
        /*0138*/ 	.byte	0x04, 0x12
        /*013a*/ 	.short	(.L_96 - .L_95)
	.align		4
.L_95:
        /*013c*/ 	.word	index@(_ZN3cub18CUB_300001_SM_10006detail6reduce18DeviceReduceKernelINS2_10policy_hubIdjN4cuda3std3__44plusIdEEE10Policy1000EN6thrust24THRUST_300001_SM_1000_NS6detail15normal_iteratorINSD_10device_ptrIdEEEEjS9_dNS7_10__identityEEEvT0_PT3_T1_NS0_13GridEvenShareISN_EET2_T4_)
        /*0140*/ 	.word	0x00000000


	//----- nvinfo : EIATTR_MIN_STACK_SIZE
	.align		4
.L_96:
        /*0144*/ 	.byte	0x04, 0x12
        /*0146*/ 	.short	(.L_98 - .L_97)
	.align		4
.L_97:
        /*0148*/ 	.word	index@(_ZN3cub18CUB_300001_SM_10006detail6reduce28DeviceReduceSingleTileKernelINS2_10policy_hubIdjN4cuda3std3__44plusIdEEE10Policy1000EN6thrust24THRUST_300001_SM_1000_NS6detail15normal_iteratorINSD_10device_ptrIdEEEEPdjS9_ddNS7_10__identityEEEvT0_T1_T2_T3_T4_T6_)
        /*014c*/ 	.word	0x00000000


	//----- nvinfo : EIATTR_MIN_STACK_SIZE
	.align		4
.L_98:
        /*0150*/ 	.byte	0x04, 0x12
        /*0152*/ 	.short	(.L_100 - .L_99)
	.align		4
.L_99:
        /*0154*/ 	.word	index@(_ZN3cub18CUB_300001_SM_10006detail9transform16transform_kernelINS2_10policy_hubILb1EN4cuda3std3__45tupleIJN6thrust24THRUST_300001_SM_1000_NS17counting_iteratorIiNSA_11use_defaultESC_SC_EEEEEE10policy1000El10raw_accessNSA_6detail15normal_iteratorINSA_10device_ptrIdEEEEJSD_EEEvT0_iT1_T2_DpNS2_10kernel_argIT3_EE)
        /*0158*/ 	.word	0x00000000


	//----- nvinfo : EIATTR_MIN_STACK_SIZE
	.align		4
.L_100:
        /*015c*/ 	.byte	0x04, 0x12
        /*015e*/ 	.short	(.L_102 - .L_101)
	.align		4
.L_101:
        /*0160*/ 	.word	index@(_ZN3cub18CUB_300001_SM_10006detail9transform16transform_kernelINS2_10policy_hubILb1EN4cuda3std3__45tupleIJN6thrust24THRUST_300001_SM_1000_NS17counting_iteratorIiNSA_11use_defaultESC_SC_EEEEEE10policy1000Ei10raw_accessNSA_6detail15normal_iteratorINSA_10device_ptrIdEEEEJSD_EEEvT0_iT1_T2_DpNS2_10kernel_argIT3_EE)
        /*0164*/ 	.word	0x00000000


	//----- nvinfo : EIATTR_MIN_STACK_SIZE
	.align		4
.L_102:
        /*0168*/ 	.byte	0x04, 0x12
        /*016a*/ 	.short	(.L_104 - .L_103)
	.align		4
.L_103:
        /*016c*/ 	.word	index@(_ZN3cub18CUB_300001_SM_10006detail8for_each13static_kernelINS2_12policy_hub_t12policy_500_tEmN6thrust24THRUST_300001_SM_1000_NS8cuda_cub20__uninitialized_fill7functorINS7_10device_ptrIdEEdEEEEvT0_T1_)
        /*0170*/ 	.word	0x00000000


	//----- nvinfo : EIATTR_MIN_STACK_SIZE
	.align		4
.L_104:
        /*0174*/ 	.byte	0x04, 0x12
        /*0176*/ 	.short	(.L_106 - .L_105)
	.align		4
.L_105:
        /*0178*/ 	.word	index@(_ZN3cub18CUB_300001_SM_10006detail11EmptyKernelIvEEvv)
        /*017c*/ 	.word	0x00000000
.L_106:


//--------------------- .nv.compat                --------------------------
	.section	.nv.compat,"",@"SHT_CUDA_COMPAT_INFO"
	.align	4
        /*0000*/ 	.byte	0x02, 0x09, 0x00, 0x00, 0x02, 0x02, 0x01, 0x00, 0x02, 0x05, 0x05, 0x00, 0x03, 0x07, 0x01, 0x01
        /*0010*/ 	.byte	0x02, 0x03, 0x00, 0x00, 0x02, 0x06, 0x01, 0x00, 0x04, 0x0b, 0x08, 0x00, 0x01, 0x00, 0x00, 0x00
        /*0020*/ 	.byte	0x00, 0x00, 0x00, 0x00


//--------------------- .nv.info._ZN3cub18CUB_300001_SM_10006detail6reduce28DeviceReduceSingleTileKernelINS2_10policy_hubIdyN4cuda3std3__44plusIdEEE10Policy1000EPdSC_iS9_ddNS7_10__identityEEEvT0_T1_T2_T3_T4_T6_ --------------------------
	.section	.nv.info._ZN3cub18CUB_300001_SM_10006detail6reduce28DeviceReduceSingleTileKernelINS2_10policy_hubIdyN4cuda3std3__44plusIdEEE10Policy1000EPdSC_iS9_ddNS7_10__identityEEEvT0_T1_T2_T3_T4_T6_,"",@"SHT_CUDA_INFO"
	.sectionflags	@""
	.align	4


	//----- nvinfo : EIATTR_CUDA_API_VERSION
	.align		4
        /*0000*/ 	.byte	0x04, 0x37
        /*0002*/ 	.short	(.L_108 - .L_107)
.L_107:
        /*0004*/ 	.word	0x00000082


	//----- nvinfo : EIATTR_KPARAM_INFO
	.align		4
.L_108:
        /*0008*/ 	.byte	0x04, 0x17
        /*000a*/ 	.short	(.L_110 - .L_109)
.L_109:
        /*000c*/ 	.word	0x00000000
        /*0010*/ 	.short	0x0005
        /*0012*/ 	.short	0x0020
        /*0014*/ 	.byte	0x00, 0xf0, 0x05, 0x00


	//----- nvinfo : EIATTR_KPARAM_INFO
	.align		4
.L_110:
        /*0018*/ 	.byte	0x04, 0x17
        /*001a*/ 	.short	(.L_112 - .L_111)
.L_111:
        /*001c*/ 	.word	0x00000000
        /*0020*/ 	.short	0x0004
        /*0022*/ 	.short	0x0018
        /*0024*/ 	.byte	0x00, 0xf0, 0x21, 0x00


	//----- nvinfo : EIATTR_KPARAM_INFO
	.align		4
.L_112:
        /*0028*/ 	.byte	0x04, 0x17
        /*002a*/ 	.short	(.L_114 - .L_113)
.L_113:
        /*002c*/ 	.word	0x00000000
        /*0030*/ 	.short	0x0003
        /*0032*/ 	.short	0x0014
        /*0034*/ 	.byte	0x00, 0xf0, 0x05, 0x00


	//----- nvinfo : EIATTR_KPARAM_INFO
	.align		4
.L_114:
        /*0038*/ 	.byte	0x04, 0x17
        /*003a*/ 	.short	(.L_116 - .L_115)
.L_115:
        /*003c*/ 	.word	0x00000000
        /*0040*/ 	.short	0x0002
        /*0042*/ 	.short	0x0010
        /*0044*/ 	.byte	0x00, 0xf0, 0x11, 0x00


	//----- nvinfo : EIATTR_KPARAM_INFO
	.align		4
.L_116:
        /*0048*/ 	.byte	0x04, 0x17
        /*004a*/ 	.short	(.L_118 - .L_117)
.L_117:
        /*004c*/ 	.word	0x00000000
        /*0050*/ 	.short	0x0001
        /*0052*/ 	.short	0x0008
        /*0054*/ 	.byte	0x00, 0xf5, 0x21, 0x00


	//----- nvinfo : EIATTR_KPARAM_INFO
	.align		4
.L_118:
        /*0058*/ 	.byte	0x04, 0x17
        /*005a*/ 	.short	(.L_120 - .L_119)
.L_119:
        /*005c*/ 	.word	0x00000000
        /*0060*/ 	.short	0x0000
        /*0062*/ 	.short	0x0000
        /*0064*/ 	.byte	0x00, 0xf5, 0x21, 0x00


	//----- nvinfo : EIATTR_SPARSE_MMA_MASK
	.align		4
.L_120:
        /*0068*/ 	.byte	0x03, 0x50
        /*006a*/ 	.short	0x0000


	//----- nvinfo : EIATTR_MAXREG_COUNT
	.align		4
        /*006c*/ 	.byte	0x03, 0x1b
        /*006e*/ 	.short	0x0080


	//----- nvinfo : EIATTR_NUM_BARRIERS
	.align		4
        /*0070*/ 	.byte	0x02, 0x4c
        /*0072*/ 	.byte	0x01
	.zero		1


	//----- nvinfo : EIATTR_MERCURY_ISA_VERSION
	.align		4
        /*0074*/ 	.byte	0x03, 0x5f
        /*0076*/ 	.short	0x0101


	//----- nvinfo : EIATTR_COOP_GROUP_MASK_REGIDS
	.align		4
        /*0078*/ 	.byte	0x04, 0x29
        /*007a*/ 	.short	(.L_122 - .L_121)


	//   ....[0]....
.L_121:
        /*007c*/ 	.word	0xffffffff


	//   ....[1]....
        /*0080*/ 	.word	0xffffffff


	//   ....[2]....
        /*0084*/ 	.word	0xffffffff


	//   ....[3]....
        /*0088*/ 	.word	0xffffffff


	//   ....[4]....
        /*008c*/ 	.word	0xffffffff


	//   ....[5]....
        /*0090*/ 	.word	0xffffffff


	//   ....[6]....
        /*0094*/ 	.word	0xffffffff


	//   ....[7]....
        /*0098*/ 	.word	0xffffffff


	//   ....[8]....
        /*009c*/ 	.word	0xffffffff


	//   ....[9]....
        /*00a0*/ 	.word	0xffffffff


	//   ....[10]....
        /*00a4*/ 	.word	0xffffffff


	//   ....[11]....
        /*00a8*/ 	.word	0xffffffff


	//   ....[12]....
        /*00ac*/ 	.word	0xffffffff


	//   ....[13]....
        /*00b0*/ 	.word	0xffffffff


	//   ....[14]....
        /*00b4*/ 	.word	0xffffffff


	//   ....[15]....
        /*00b8*/ 	.word	0xffffffff


	//   ....[16]....
        /*00bc*/ 	.word	0xffffffff


	//   ....[17]....
        /*00c0*/ 	.word	0xffffffff


	//   ....[18]....
        /*00c4*/ 	.word	0xffffffff


	//   ....[19]....
        /*00c8*/ 	.word	0xffffffff


	//   ....[20]....
        /*00cc*/ 	.word	0xffffffff


	//   ....[21]....
        /*00d0*/ 	.word	0xffffffff


	//   ....[22]....
        /*00d4*/ 	.word	0xffffffff


	//   ....[23]....
        /*00d8*/ 	.word	0xffffffff


	//   ....[24]....
        /*00dc*/ 	.word	0xffffffff


	//   ....[25]....
        /*00e0*/ 	.word	0xffffffff


	//   ....[26]....
        /*00e4*/ 	.word	0xffffffff


	//   ....[27]....
        /*00e8*/ 	.word	0xffffffff


	//   ....[28]....
        /*00ec*/ 	.word	0xffffffff


	//   ....[29]....
        /*00f0*/ 	.word	0xffffffff


	//----- nvinfo : EIATTR_COOP_GROUP_INSTR_OFFSETS
	.align		4
.L_122:
        /*00f4*/ 	.byte	0x04, 0x28
        /*00f6*/ 	.short	(.L_124 - .L_123)


	//   ....[0]....
.L_123:
        /*00f8*/ 	.word	0x00000960


	//   ....[1]....
        /*00fc*/ 	.word	0x00000970


	//   ....[2]....
        /*0100*/ 	.word	0x000009e0


	//   ....[3]....
        /*0104*/ 	.word	0x00000a10


	//   ....[4]....
        /*0108*/ 	.word	0x00000a70


	//   ....[5]....
        /*010c*/ 	.word	0x00000a80


	//   ....[6]....
        /*0110*/ 	.word	0x00000ae0


	//   ....[7]....
        /*0114*/ 	.word	0x00000af0


	//   ....[8]....
        /*0118*/ 	.word	0x00000b40


	//   ....[9]....
        /*011c*/ 	.word	0x00000b60


	//   ....[10]....
        /*0120*/ 	.word	0x00000e10


	//   ....[11]....
        /*0124*/ 	.word	0x00000e20


	//   ....[12]....
        /*0128*/ 	.word	0x00000eb0


	//   ....[13]....
        /*012c*/ 	.word	0x00000ed0


	//   ....[14]....
        /*0130*/ 	.word	0x00000f20


	//   ....[15]....
        /*0134*/ 	.word	0x00000f40


	//   ....[16]....
        /*0138*/ 	.word	0x00000f90


	//   ....[17]....
        /*013c*/ 	.word	0x00000fb0


	//   ....[18]....
        /*0140*/ 	.word	0x00001000


	//   ....[19]....
        /*0144*/ 	.word	0x00001030


	//   ....[20]....
        /*0148*/ 	.word	0x000020b0


	//   ....[21]....
        /*014c*/ 	.word	0x000020c0


	//   ....[22]....
        /*0150*/ 	.word	0x00002130


	//   ....[23]....
        /*0154*/ 	.word	0x00002140


	//   ....[24]....
        /*0158*/ 	.word	0x000021a0


	//   ....[25]....
        /*015c*/ 	.word	0x000021b0


	//   ....[26]....
        /*0160*/ 	.word	0x00002200


	//   ....[27]....
        /*0164*/ 	.word	0x00002220


	//   ....[28]....
        /*0168*/ 	.word	0x00002280


	//   ....[29]....
        /*016c*/ 	.word	0x000022b0


	//----- nvinfo : EIATTR_VRC_CTA_INIT_COUNT
	.align		4
.L_124:
        /*0170*/ 	.byte	0x02, 0x4a
	.zero		1
	.zero		1


	//----- nvinfo : EIATTR_EXIT_INSTR_OFFSETS
	.align		4
        /*0174*/ 	.byte	0x04, 0x1c
        /*0176*/ 	.short	(.L_126 - .L_125)


	//   ....[0]....
.L_125:
        /*0178*/ 	.word	0x00000080


	//   ....[1]....
        /*017c*/ 	.word	0x000000c0


	//   ....[2]....
        /*0180*/ 	.word	0x00002510


	//   ....[3]....
        /*0184*/ 	.word	0x00002560


	//----- nvinfo : EIATTR_MAX_THREADS
	.align		4
.L_126:
        /*0188*/ 	.byte	0x04, 0x05
        /*018a*/ 	.short	(.L_128 - .L_127)
.L_127:
        /*018c*/ 	.word	0x00000200
        /*0190*/ 	.word	0x00000001
        /*0194*/ 	.word	0x00000001


	//----- nvinfo : EIATTR_CRS_STACK_SIZE
	.align		4
.L_128:
        /*0198*/ 	.byte	0x04, 0x1e
        /*019a*/ 	.short	(.L_130 - .L_129)
.L_129:
        /*019c*/ 	.word	0x00000000


	//----- nvinfo : EIATTR_CBANK_PARAM_SIZE
	.align		4
.L_130:
        /*01a0*/ 	.byte	0x03, 0x19
        /*01a2*/ 	.short	0x0021


	//----- nvinfo : EIATTR_PARAM_CBANK
	.align		4
        /*01a4*/ 	.byte	0x04, 0x0a
        /*01a6*/ 	.short	(.L_132 - .L_131)
	.align		4
.L_131:
        /*01a8*/ 	.word	index@(.nv.constant0._ZN3cub18CUB_300001_SM_10006detail6reduce28DeviceReduceSingleTileKernelINS2_10policy_hubIdyN4cuda3std3__44plusIdEEE10Policy1000EPdSC_iS9_ddNS7_10__identityEEEvT0_T1_T2_T3_T4_T6_)
        /*01ac*/ 	.short	0x0380
        /*01ae*/ 	.short	0x0021


	//----- nvinfo : EIATTR_SW_WAR
	.align		4
.L_132:
        /*01b0*/ 	.byte	0x04, 0x36
        /*01b2*/ 	.short	(.L_134 - .L_133)
.L_133:
        /*01b4*/ 	.word	0x00000008
.L_134:


//--------------------- .nv.info._ZN3cub18CUB_300001_SM_10006detail6reduce18DeviceReduceKernelINS2_10policy_hubIdyN4cuda3std3__44plusIdEEE10Policy1000EN6thrust24THRUST_300001_SM_1000_NS6detail15normal_iteratorINSD_10device_ptrIdEEEEyS9_dNS7_10__identityEEEvT0_PT3_T1_NS0_13GridEvenShareISN_EET2_T4_ --------------------------
	.section	.nv.info._ZN3cub18CUB_300001_SM_10006detail6reduce18DeviceReduceKernelINS2_10policy_hubIdyN4cuda3std3__44plusIdEEE10Policy1000EN6thrust24THRUST_300001_SM_1000_NS6detail15normal_iteratorINSD_10device_ptrIdEEEEyS9_dNS7_10__identityEEEvT0_PT3_T1_NS0_13GridEvenShareISN_EET2_T4_,"",@"SHT_CUDA_INFO"
	.sectionflags	@""
	.align	4


	//----- nvinfo : EIATTR_CUDA_API_VERSION
	.align		4
        /*0000*/ 	.byte	0x04, 0x37
        /*0002*/ 	.short	(.L_136 - .L_135)
.L_135:
        /*0004*/ 	.word	0x00000082


	//----- nvinfo : EIATTR_KPARAM_INFO
	.align		4
.L_136:
        /*0008*/ 	.byte	0x04, 0x17
        /*000a*/ 	.short	(.L_138 - .L_137)
.L_137:
        /*000c*/ 	.word	0x00000000
        /*0010*/ 	.short	0x0005
        /*0012*/ 	.short	0x0061
        /*0014*/ 	.byte	0x00, 0xf0, 0x05, 0x00


	//----- nvinfo : EIATTR_KPARAM_INFO
	.align		4
.L_138:
        /*0018*/ 	.byte	0x04, 0x17
        /*001a*/ 	.short	(.L_140 - .L_139)
.L_139:
        /*001c*/ 	.word	0x00000000
        /*0020*/ 	.short	0x0004
        /*0022*/ 	.short	0x0060
        /*0024*/ 	.byte	0x00, 0xf0, 0x05, 0x00


	//----- nvinfo : EIATTR_KPARAM_INFO
	.align		4
.L_140:
        /*0028*/ 	.byte	0x04, 0x17
        /*002a*/ 	.short	(.L_142 - .L_141)
.L_141:
        /*002c*/ 	.word	0x00000000
        /*0030*/ 	.short	0x0003
        /*0032*/ 	.short	0x0018
        /*0034*/ 	.byte	0x00, 0xf0, 0x21, 0x01


	//----- nvinfo : EIATTR_KPARAM_INFO
	.align		4
.L_142:
        /*0038*/ 	.byte	0x04, 0x17
        /*003a*/ 	.short	(.L_144 - .L_143)
.L_143:
        /*003c*/ 	.word	0x00000000
        /*0040*/ 	.short	0x0002
        /*0042*/ 	.short	0x0010
        /*0044*/ 	.byte	0x00, 0xf0, 0x21, 0x00


	//----- nvinfo : EIATTR_KPARAM_INFO
	.align		4
.L_144:
        /*0048*/ 	.byte	0x04, 0x17
        /*004a*/ 	.short	(.L_146 - .L_145)
.L_145:
        /*004c*/ 	.word	0x00000000
        /*0050*/ 	.short	0x0001
        /*0052*/ 	.short	0x0008
        /*0054*/ 	.byte	0x00, 0xf5, 0x21, 0x00


	//----- nvinfo : EIATTR_KPARAM_INFO
	.align		4
.L_146:
        /*0058*/ 	.byte	0x04, 0x17
        /*005a*/ 	.short	(.L_148 - .L_147)
.L_147:
        /*005c*/ 	.word	0x00000000
        /*0060*/ 	.short	0x0000
        /*0062*/ 	.short	0x0000
        /*0064*/ 	.byte	0x00, 0xf0, 0x21, 0x00


	//----- nvinfo : EIATTR_SPARSE_MMA_MASK
	.align		4
.L_148:
        /*0068*/ 	.byte	0x03, 0x50
        /*006a*/ 	.short	0x0000


	//----- nvinfo : EIATTR_MAXREG_COUNT
	.align		4
        /*006c*/ 	.byte	0x03, 0x1b
        /*006e*/ 	.short	0x0080


	//----- nvinfo : EIATTR_NUM_BARRIERS
	.align		4
        /*0070*/ 	.byte	0x02, 0x4c
        /*0072*/ 	.byte	0x01
	.zero		1


	//----- nvinfo : EIATTR_MERCURY_ISA_VERSION
	.align		4
        /*0074*/ 	.byte	0x03, 0x5f
        /*0076*/ 	.short	0x0101


	//----- nvinfo : EIATTR_COOP_GROUP_MASK_REGIDS
	.align		4
        /*0078*/ 	.byte	0x04, 0x29
        /*007a*/ 	.short	(.L_150 - .L_149)


	//   ....[0]....
.L_149:
        /*007c*/ 	.word	0xffffffff


	//   ....[1]....
        /*0080*/ 	.word	0xffffffff


	//   ....[2]....
        /*0084*/ 	.word	0xffffffff


	//   ....[3]....
        /*0088*/ 	.word	0xffffffff


	//   ....[4]....
        /*008c*/ 	.word	0xffffffff


	//   ....[5]....
        /*0090*/ 	.word	0xffffffff


	//   ....[6]....
        /*0094*/ 	.word	0xffffffff


	//   ....[7]....
        /*0098*/ 	.word	0xffffffff


	//   ....[8]....
        /*009c*/ 	.word	0xffffffff


	//   ....[9]....
        /*00a0*/ 	.word	0xffffffff


	//   ....[10]....
        /*00a4*/ 	.word	0xffffffff


	//   ....[11]....
        /*00a8*/ 	.word	0xffffffff


	//   ....[12]....
        /*00ac*/ 	.word	0xffffffff


	//   ....[13]....
        /*00b0*/ 	.word	0xffffffff


	//   ....[14]....
        /*00b4*/ 	.word	0xffffffff


	//   ....[15]....
        /*00b8*/ 	.word	0xffffffff


	//   ....[16]....
        /*00bc*/ 	.word	0xffffffff


	//   ....[17]....
        /*00c0*/ 	.word	0xffffffff


	//   ....[18]....
        /*00c4*/ 	.word	0xffffffff


	//   ....[19]....
        /*00c8*/ 	.word	0xffffffff


	//   ....[20]....
        /*00cc*/ 	.word	0xffffffff


	//   ....[21]....
        /*00d0*/ 	.word	0xffffffff


	//   ....[22]....
        /*00d4*/ 	.word	0xffffffff


	//   ....[23]....
        /*00d8*/ 	.word	0xffffffff


	//   ....[24]....
        /*00dc*/ 	.word	0xffffffff


	//   ....[25]....
        /*00e0*/ 	.word	0xffffffff


	//   ....[26]....
        /*00e4*/ 	.word	0xffffffff


	//   ....[27]....
        /*00e8*/ 	.word	0xffffffff


	//   ....[28]....
        /*00ec*/ 	.word	0xffffffff


	//   ....[29]....
        /*00f0*/ 	.word	0xffffffff


	//----- nvinfo : EIATTR_COOP_GROUP_INSTR_OFFSETS
	.align		4
.L_150:
        /*00f4*/ 	.byte	0x04, 0x28
        /*00f6*/ 	.short	(.L_152 - .L_151)


	//   ....[0]....
.L_151:
        /*00f8*/ 	.word	0x000009a0


	//   ....[1]....
        /*00fc*/ 	.word	0x000009b0


	//   ....[2]....
        /*0100*/ 	.word	0x00000a20


	//   ....[3]....
        /*0104*/ 	.word	0x00000a40


	//   ....[4]....
        /*0108*/ 	.word	0x00000ab0


	//   ....[5]....
        /*010c*/ 	.word	0x00000ac0


	//   ....[6]....
        /*0110*/ 	.word	0x00000b10


	//   ....[7]....
        /*0114*/ 	.word	0x00000b30


	//   ....[8]....
        /*0118*/ 	.word	0x00000ba0


	//   ....[9]....
        /*011c*/ 	.word	0x00000bb0


	//   ....[10]....
        /*0120*/ 	.word	0x00000e50


	//   ....[11]....
        /*0124*/ 	.word	0x00000e60


	//   ....[12]....
        /*0128*/ 	.word	0x00000ee0


	//   ....[13]....
        /*012c*/ 	.word	0x00000f00


	//   ....[14]....
        /*0130*/ 	.word	0x00000f50


	//   ....[15]....
        /*0134*/ 	.word	0x00000f80


	//   ....[16]....
        /*0138*/ 	.word	0x00000fd0


	//   ....[17]....
        /*013c*/ 	.word	0x00000ff0


	//   ....[18]....
        /*0140*/ 	.word	0x00001060


	//   ....[19]....
        /*0144*/ 	.word	0x00001090


	//   ....[20]....
        /*0148*/ 	.word	0x00002360


	//   ....[21]....
        /*014c*/ 	.word	0x00002370


	//   ....[22]....
        /*0150*/ 	.word	0x000023f0


	//   ....[23]....
        /*0154*/ 	.word	0x00002400


	//   ....[24]....
        /*0158*/ 	.word	0x00002460


	//   ....[25]....
        /*015c*/ 	.word	0x00002470


	//   ....[26]....
        /*0160*/ 	.word	0x000024c0


	//   ....[27]....
        /*0164*/ 	.word	0x000024f0


	//   ....[28]....
        /*0168*/ 	.word	0x00002570


	//   ....[29]....
        /*016c*/ 	.word	0x00002580


	//----- nvinfo : EIATTR_VRC_CTA_INIT_COUNT
	.align		4
.L_152:
        /*0170*/ 	.byte	0x02, 0x4a
	.zero		1
	.zero		1


	//----- nvinfo : EIATTR_EXIT_INSTR_OFFSETS
	.align		4
        /*0174*/ 	.byte	0x04, 0x1c
        /*0176*/ 	.short	(.L_154 - .L_153)


	//   ....[0]....
.L_153:
        /*0178*/ 	.word	0x000027b0


	//   ....[1]....
        /*017c*/ 	.word	0x00002810


	//----- nvinfo : EIATTR_MAX_THREADS
	.align		4
.L_154:
        /*0180*/ 	.byte	0x04, 0x05
        /*0182*/ 	.short	(.L_156 - .L_155)
.L_155:
        /*0184*/ 	.word	0x00000200
        /*0188*/ 	.word	0x00000001
        /*018c*/ 	.word	0x00000001


	//----- nvinfo : EIATTR_CRS_STACK_SIZE
	.align		4
.L_156:
        /*0190*/ 	.byte	0x04, 0x1e
        /*0192*/ 	.short	(.L_158 - .L_157)
.L_157:
        /*0194*/ 	.word	0x00000000


	//----- nvinfo : EIATTR_CBANK_PARAM_SIZE
	.align		4
.L_158:
        /*0198*/ 	.byte	0x03, 0x19
        /*019a*/ 	.short	0x0062


	//----- nvinfo : EIATTR_PARAM_CBANK
	.align		4
        /*019c*/ 	.byte	0x04, 0x0a
        /*019e*/ 	.short	(.L_160 - .L_159)
	.align		4
.L_159:
        /*01a0*/ 	.word	index@(.nv.constant0._ZN3cub18CUB_300001_SM_10006detail6reduce18DeviceReduceKernelINS2_10policy_hubIdyN4cuda3std3__44plusIdEEE10Policy1000EN6thrust24THRUST_300001_SM_1000_NS6detail15normal_iteratorINSD_10device_ptrIdEEEEyS9_dNS7_10__identityEEEvT0_PT3_T1_NS0_13GridEvenShareISN_EET2_T4_)
        /*01a4*/ 	.short	0x0380
        /*01a6*/ 	.short	0x0062


	//----- nvinfo : EIATTR_SW_WAR
	.align		4
.L_160:
        /*01a8*/ 	.byte	0x04, 0x36
        /*01aa*/ 	.short	(.L_162 - .L_161)
.L_161:
        /*01ac*/ 	.word	0x00000008
.L_162:


//--------------------- .nv.info._ZN3cub18CUB_300001_SM_10006detail6reduce28DeviceReduceSingleTileKernelINS2_10policy_hubIdyN4cuda3std3__44plusIdEEE10Policy1000EN6thrust24THRUST_300001_SM_1000_NS6detail15normal_iteratorINSD_10device_ptrIdEEEEPdyS9_ddNS7_10__identityEEEvT0_T1_T2_T3_T4_T6_ --------------------------
	.section	.nv.info._ZN3cub18CUB_300001_SM_10006detail6reduce28DeviceReduceSingleTileKernelINS2_10policy_hubIdyN4cuda3std3__44plusIdEEE10Policy1000EN6thrust24THRUST_300001_SM_1000_NS6detail15normal_iteratorINSD_10device_ptrIdEEEEPdyS9_ddNS7_10__identityEEEvT0_T1_T2_T3_T4_T6_,"",@"SHT_CUDA_INFO"
	.sectionflags	@""
	.align	4


	//----- nvinfo : EIATTR_CUDA_API_VERSION
	.align		4
        /*0000*/ 	.byte	0x04, 0x37
        /*0002*/ 	.short	(.L_164 - .L_163)
.L_163:
        /*0004*/ 	.word	0x00000082


	//----- nvinfo : EIATTR_KPARAM_INFO
	.align		4
.L_164:
        /*0008*/ 	.byte	0x04, 0x17
        /*000a*/ 	.short	(.L_166 - .L_165)
.L_165:
        /*000c*/ 	.word	0x00000000
        /*0010*/ 	.short	0x0005
        /*0012*/ 	.short	0x0028
        /*0014*/ 	.byte	0x00, 0xf0, 0x05, 0x00


	//----- nvinfo : EIATTR_KPARAM_INFO
	.align		4
.L_166:
        /*0018*/ 	.byte	0x04, 0x17
        /*001a*/ 	.short	(.L_168 - .L_167)
.L_167:
        /*001c*/ 	.word	0x00000000
        /*0020*/ 	.short	0x0004
        /*0022*/ 	.short	0x0020
        /*0024*/ 	.byte	0x00, 0xf0, 0x21, 0x00


	//----- nvinfo : EIATTR_KPARAM_INFO
	.align		4
.L_168:
        /*0028*/ 	.byte	0x04, 0x17
        /*002a*/ 	.short	(.L_170 - .L_169)
.L_169:
        /*002c*/ 	.word	0x00000000
        /*0030*/ 	.short	0x0003
        /*0032*/ 	.short	0x0018
        /*0034*/ 	.byte	0x00, 0xf0, 0x05, 0x00


	//----- nvinfo : EIATTR_KPARAM_INFO
	.align		4
.L_170:
        /*0038*/ 	.byte	0x04, 0x17
        /*003a*/ 	.short	(.L_172 - .L_171)
.L_171:
        /*003c*/ 	.word	0x00000000
        /*0040*/ 	.short	0x0002
        /*0042*/ 	.short	0x0010
        /*0044*/ 	.byte	0x00, 0xf0, 0x21, 0x00


	//----- nvinfo : EIATTR_KPARAM_INFO
	.align		4
.L_172:
        /*0048*/ 	.byte	0x04, 0x17
        /*004a*/ 	.short	(.L_174 - .L_173)
.L_173:
        /*004c*/ 	.word	0x00000000
        /*0050*/ 	.short	0x0001
        /*0052*/ 	.short	0x0008
        /*0054*/ 	.byte	0x00, 0xf5, 0x21, 0x00


	//----- nvinfo : EIATTR_KPARAM_INFO
	.align		4
.L_174:
        /*0058*/ 	.byte	0x04, 0x17
        /*005a*/ 	.short	(.L_176 - .L_175)
.L_175:
        /*005c*/ 	.word	0x00000000
        /*0060*/ 	.short	0x0000
        /*0062*/ 	.short	0x0000
        /*0064*/ 	.byte	0x00, 0xf0, 0x21, 0x00


	//----- nvinfo : EIATTR_SPARSE_MMA_MASK
	.align		4
.L_176:
        /*0068*/ 	.byte	0x03, 0x50
        /*006a*/ 	.short	0x0000


	//----- nvinfo : EIATTR_MAXREG_COUNT
	.align		4
        /*006c*/ 	.byte	0x03, 0x1b
        /*006e*/ 	.short	0x0080


	//----- nvinfo : EIATTR_NUM_BARRIERS
	.align		4
        /*0070*/ 	.byte	0x02, 0x4c
        /*0072*/ 	.byte	0x01
	.zero		1


	//----- nvinfo : EIATTR_MERCURY_ISA_VERSION
	.align		4
        /*0074*/ 	.byte	0x03, 0x5f
        /*0076*/ 	.short	0x0101


	//----- nvinfo : EIATTR_COOP_GROUP_MASK_REGIDS
	.align		4
        /*0078*/ 	.byte	0x04, 0x29
        /*007a*/ 	.short	(.L_178 - .L_177)


	//   ....[0]....
.L_177:
        /*007c*/ 	.word	0xffffffff


	//   ....[1]....
        /*0080*/ 	.word	0xffffffff


	//   ....[2]....
        /*0084*/ 	.word	0xffffffff


	//   ....[3]....
        /*0088*/ 	.word	0xffffffff


	//   ....[4]....
        /*008c*/ 	.word	0xffffffff


	//   ....[5]....
        /*0090*/ 	.word	0xffffffff


	//   ....[6]....
        /*0094*/ 	.word	0xffffffff


	//   ....[7]....
        /*0098*/ 	.word	0xffffffff


	//   ....[8]....
        /*009c*/ 	.word	0xffffffff


	//   ....[9]....
        /*00a0*/ 	.word	0xffffffff


	//   ....[10]....
        /*00a4*/ 	.word	0xffffffff


	//   ....[11]....
        /*00a8*/ 	.word	0xffffffff


	//   ....[12]....
        /*00ac*/ 	.word	0xffffffff


	//   ....[13]....
        /*00b0*/ 	.word	0xffffffff


	//   ....[14]....
        /*00b4*/ 	.word	0xffffffff


	//   ....[15]....
        /*00b8*/ 	.word	0xffffffff


	//   ....[16]....
        /*00bc*/ 	.word	0xffffffff


	//   ....[17]....
        /*00c0*/ 	.word	0xffffffff


	//   ....[18]....
        /*00c4*/ 	.word	0xffffffff


	//   ....[19]....
        /*00c8*/ 	.word	0xffffffff


	//   ....[20]....
        /*00cc*/ 	.word	0xffffffff


	//   ....[21]....
        /*00d0*/ 	.word	0xffffffff


	//   ....[22]....
        /*00d4*/ 	.word	0xffffffff


	//   ....[23]....
        /*00d8*/ 	.word	0xffffffff


	//   ....[24]....
        /*00dc*/ 	.word	0xffffffff


	//   ....[25]....
        /*00e0*/ 	.word	0xffffffff


	//   ....[26]....
        /*00e4*/ 	.word	0xffffffff


	//   ....[27]....
        /*00e8*/ 	.word	0xffffffff


	//   ....[28]....
        /*00ec*/ 	.word	0xffffffff


	//   ....[29]....
        /*00f0*/ 	.word	0xffffffff


	//----- nvinfo : EIATTR_COOP_GROUP_INSTR_OFFSETS
	.align		4
.L_178:
        /*00f4*/ 	.byte	0x04, 0x28
        /*00f6*/ 	.short	(.L_180 - .L_179)


	//   ....[0]....
.L_179:
        /*00f8*/ 	.word	0x00000910


	//   ....[1]....
        /*00fc*/ 	.word	0x00000920


	//   ....[2]....
        /*0100*/ 	.word	0x00000990


	//   ....[3]....
        /*0104*/ 	.word	0x000009a0


	//   ....[4]....
        /*0108*/ 	.word	0x00000a00


	//   ....[5]....
        /*010c*/ 	.word	0x00000a10


	//   ....[6]....
        /*0110*/ 	.word	0x00000a60


	//   ....[7]....
        /*0114*/ 	.word	0x00000a80


	//   ....[8]....
        /*0118*/ 	.word	0x00000ae0


	//   ....[9]....
        /*011c*/ 	.word	0x00000b10


	//   ....[10]....
        /*0120*/ 	.word	0x00000dc0


	//   ....[11]....
        /*0124*/ 	.word	0x00000dd0


	//   ....[12]....
        /*0128*/ 	.word	0x00000e60


	//   ....[13]....
        /*012c*/ 	.word	0x00000e70


	//   ....[14]....
        /*0130*/ 	.word	0x00000ed0


	//   ....[15]....
        /*0134*/ 	.word	0x00000ee0


	//   ....[16]....
        /*0138*/ 	.word	0x00000f30


	//   ....[17]....
        /*013c*/ 	.word	0x00000f50


	//   ....[18]....
        /*0140*/ 	.word	0x00000fc0


	//   ....[19]....
        /*0144*/ 	.word	0x00000ff0


	//   ....[20]....
        /*0148*/ 	.word	0x00002180


	//   ....[21]....
        /*014c*/ 	.word	0x00002190


	//   ....[22]....
        /*0150*/ 	.word	0x00002200


	//   ....[23]....
        /*0154*/ 	.word	0x00002210


	//   ....[24]....
        /*0158*/ 	.word	0x00002270


	//   ....[25]....
        /*015c*/ 	.word	0x00002280


	//   ....[26]....
        /*0160*/ 	.word	0x000022d0


	//   ....[27]....
        /*0164*/ 	.word	0x000022f0


	//   ....[28]....
        /*0168*/ 	.word	0x00002350


	//   ....[29]....
        /*016c*/ 	.word	0x00002380


	//----- nvinfo : EIATTR_VRC_CTA_INIT_COUNT
	.align		4
.L_180:
        /*0170*/ 	.byte	0x02, 0x4a
	.zero		1
	.zero		1


	//----- nvinfo : EIATTR_EXIT_INSTR_OFFSETS
	.align		4
        /*0174*/ 	.byte	0x04, 0x1c
        /*0176*/ 	.short	(.L_182 - .L_181)


	//   ....[0]....
.L_181:
        /*0178*/ 	.word	0x000000a0


	//   ....[1]....
        /*017c*/ 	.word	0x000000e0


	//   ....[2]....
        /*0180*/ 	.word	0x000025e0


	//   ....[3]....
        /*0184*/ 	.word	0x00002630


	//----- nvinfo : EIATTR_MAX_THREADS
	.align		4
.L_182:
        /*0188*/ 	.byte	0x04, 0x05
        /*018a*/ 	.short	(.L_184 - .L_183)
.L_183:
        /*018c*/ 	.word	0x00000200
        /*0190*/ 	.word	0x00000001
        /*0194*/ 	.word	0x00000001


	//----- nvinfo : EIATTR_CRS_STACK_SIZE
	.align		4
.L_184:
        /*0198*/ 	.byte	0x04, 0x1e
        /*019a*/ 	.short	(.L_186 - .L_185)
.L_185:
        /*019c*/ 	.word	0x00000000


	//----- nvinfo : EIATTR_CBANK_PARAM_SIZE
	.align		4
.L_186:
        /*01a0*/ 	.byte	0x03, 0x19
        /*01a2*/ 	.short	0x0029


	//----- nvinfo : EIATTR_PARAM_CBANK
	.align		4
        /*01a4*/ 	.byte	0x04, 0x0a
        /*01a6*/ 	.short	(.L_188 - .L_187)
	.align		4
.L_187:
        /*01a8*/ 	.word	index@(.nv.constant0._ZN3cub18CUB_300001_SM_10006detail6reduce28DeviceReduceSingleTileKernelINS2_10policy_hubIdyN4cuda3std3__44plusIdEEE10Policy1000EN6thrust24THRUST_300001_SM_1000_NS6detail15normal_iteratorINSD_10device_ptrIdEEEEPdyS9_ddNS7_10__identityEEEvT0_T1_T2_T3_T4_T6_)
        /*01ac*/ 	.short	0x0380
        /*01ae*/ 	.short	0x0029


	//----- nvinfo : EIATTR_SW_WAR
	.align		4
.L_188:
        /*01b0*/ 	.byte	0x04, 0x36
        /*01b2*/ 	.short	(.L_190 - .L_189)
.L_189:
        /*01b4*/ 	.word	0x00000008
.L_190:


//--------------------- .nv.info._ZN3cub18CUB_300001_SM_10006detail6reduce28DeviceReduceSingleTileKernelINS2_10policy_hubIdjN4cuda3std3__44plusIdEEE10Policy1000EPdSC_iS9_ddNS7_10__identityEEEvT0_T1_T2_T3_T4_T6_ --------------------------
	.section	.nv.info._ZN3cub18CUB_300001_SM_10006detail6reduce28DeviceReduceSingleTileKernelINS2_10policy_hubIdjN4cuda3std3__44plusIdEEE10Policy1000EPdSC_iS9_ddNS7_10__identityEEEvT0_T1_T2_T3_T4_T6_,"",@"SHT_CUDA_INFO"
	.sectionflags	@""
	.align	4


	//----- nvinfo : EIATTR_CUDA_API_VERSION
	.align		4
        /*0000*/ 	.byte	0x04, 0x37
        /*0002*/ 	.short	(.L_192 - .L_191)
.L_191:
        /*0004*/ 	.word	0x00000082


	//----- nvinfo : EIATTR_KPARAM_INFO
	.align		4
.L_192:
        /*0008*/ 	.byte	0x04, 0x17
        /*000a*/ 	.short	(.L_194 - .L_193)
.L_193:
        /*000c*/ 	.word	0x00000000
        /*0010*/ 	.short	0x0005
        /*0012*/ 	.short	0x0020
        /*0014*/ 	.byte	0x00, 0xf0, 0x05, 0x00


	//----- nvinfo : EIATTR_KPARAM_INFO
	.align		4
.L_194:
        /*0018*/ 	.byte	0x04, 0x17
        /*001a*/ 	.short	(.L_196 - .L_195)
.L_195:
        /*001c*/ 	.word	0x00000000
        /*0020*/ 	.short	0x0004
        /*0022*/ 	.short	0x0018
        /*0024*/ 	.byte	0x00, 0xf0, 0x21, 0x00


	//----- nvinfo : EIATTR_KPARAM_INFO
	.align		4
.L_196:
        /*0028*/ 	.byte	0x04, 0x17
        /*002a*/ 	.short	(.L_198 - .L_197)
.L_197:
        /*002c*/ 	.word	0x00000000
        /*0030*/ 	.short	0x0003
        /*0032*/ 	.short	0x0014
        /*0034*/ 	.byte	0x00, 0xf0, 0x05, 0x00


	//----- nvinfo : EIATTR_KPARAM_INFO
	.align		4
.L_198:
        /*0038*/ 	.byte	0x04, 0x17
        /*003a*/ 	.short	(.L_200 - .L_199)
.L_199:
        /*003c*/ 	.word	0x00000000
        /*0040*/ 	.short	0x0002
        /*0042*/ 	.short	0x0010
        /*0044*/ 	.byte	0x00, 0xf0, 0x11, 0x00


	//----- nvinfo : EIATTR_KPARAM_INFO
	.align		4
.L_200:
        /*0048*/ 	.byte	0x04, 0x17
        /*004a*/ 	.short	(.L_202 - .L_201)
.L_201:
        /*004c*/ 	.word	0x00000000
        /*0050*/ 	.short	0x0001
        /*0052*/ 	.short	0x0008
        /*0054*/ 	.byte	0x00, 0xf5, 0x21, 0x00


	//----- nvinfo : EIATTR_KPARAM_INFO
	.align		4
.L_202:
        /*0058*/ 	.byte	0x04, 0x17
        /*005a*/ 	.short	(.L_204 - .L_203)
.L_203:
        /*005c*/ 	.word	0x00000000
        /*0060*/ 	.short	0x0000
        /*0062*/ 	.short	0x0000
        /*0064*/ 	.byte	0x00, 0xf5, 0x21, 0x00


	//----- nvinfo : EIATTR_SPARSE_MMA_MASK
	.align		4
.L_204:
        /*0068*/ 	.byte	0x03, 0x50
        /*006a*/ 	.short	0x0000


	//----- nvinfo : EIATTR_MAXREG_COUNT
	.align		4
        /*006c*/ 	.byte	0x03, 0x1b
        /*006e*/ 	.short	0x0060


	//----- nvinfo : EIATTR_NUM_BARRIERS
	.align		4
        /*0070*/ 	.byte	0x02, 0x4c
        /*0072*/ 	.byte	0x01
	.zero		1


	//----- nvinfo : EIATTR_MERCURY_ISA_VERSION
	.align		4
        /*0074*/ 	.byte	0x03, 0x5f
        /*0076*/ 	.short	0x0101


	//----- nvinfo : EIATTR_COOP_GROUP_MASK_REGIDS
	.align		4
        /*0078*/ 	.byte	0x04, 0x29
        /*007a*/ 	.short	(.L_206 - .L_205)


	//   ....[0]....
.L_205:
        /*007c*/ 	.word	0xffffffff


	//   ....[1]....
        /*0080*/ 	.word	0xffffffff


	//   ....[2]....
        /*0084*/ 	.word	0xffffffff


	//   ....[3]....
        /*0088*/ 	.word	0xffffffff


	//   ....[4]....
        /*008c*/ 	.word	0xffffffff


	//   ....[5]....
        /*0090*/ 	.word	0xffffffff


	//   ....[6]....
        /*0094*/ 	.word	0xffffffff


	//   ....[7]....
        /*0098*/ 	.word	0xffffffff


	//   ....[8]....
        /*009c*/ 	.word	0xffffffff


	//   ....[9]....
        /*00a0*/ 	.word	0xffffffff


	//   ....[10]....
        /*00a4*/ 	.word	0xffffffff


	//   ....[11]....
        /*00a8*/ 	.word	0xffffffff


	//   ....[12]....
        /*00ac*/ 	.word	0xffffffff


	//   ....[13]....
        /*00b0*/ 	.word	0xffffffff


	//   ....[14]....
        /*00b4*/ 	.word	0xffffffff


	//   ....[15]....
        /*00b8*/ 	.word	0xffffffff


	//   ....[16]....
        /*00bc*/ 	.word	0xffffffff


	//   ....[17]....
        /*00c0*/ 	.word	0xffffffff


	//   ....[18]....
        /*00c4*/ 	.word	0xffffffff


	//   ....[19]....
        /*00c8*/ 	.word	0xffffffff


	//   ....[20]....
        /*00cc*/ 	.word	0xffffffff


	//   ....[21]....
        /*00d0*/ 	.word	0xffffffff


	//   ....[22]....
        /*00d4*/ 	.word	0xffffffff


	//   ....[23]....
        /*00d8*/ 	.word	0xffffffff


	//   ....[24]....
        /*00dc*/ 	.word	0xffffffff


	//   ....[25]....
        /*00e0*/ 	.word	0xffffffff


	//   ....[26]....
        /*00e4*/ 	.word	0xffffffff


	//   ....[27]....
        /*00e8*/ 	.word	0xffffffff


	//   ....[28]....
        /*00ec*/ 	.word	0xffffffff


	//   ....[29]....
        /*00f0*/ 	.word	0xffffffff


	//----- nvinfo : EIATTR_COOP_GROUP_INSTR_OFFSETS
	.align		4
.L_206:
        /*00f4*/ 	.byte	0x04, 0x28
        /*00f6*/ 	.short	(.L_208 - .L_207)


	//   ....[0]....
.L_207:
        /*00f8*/ 	.word	0x00000980


	//   ....[1]....
        /*00fc*/ 	.word	0x00000990


	//   ....[2]....
        /*0100*/ 	.word	0x00000a00


	//   ....[3]....
        /*0104*/ 	.word	0x00000a30


	//   ....[4]....
        /*0108*/ 	.word	0x00000aa0


	//   ....[5]....
        /*010c*/ 	.word	0x00000ab0


	//   ....[6]....
        /*0110*/ 	.word	0x00000b00


	//   ....[7]....
        /*0114*/ 	.word	0x00000b10


	//   ....[8]....
        /*0118*/ 	.word	0x00000b60


	//   ....[9]....
        /*011c*/ 	.word	0x00000b80


	//   ....[10]....
        /*0120*/ 	.word	0x00000e90


	//   ....[11]....
        /*0124*/ 	.word	0x00000ea0


	//   ....[12]....
        /*0128*/ 	.word	0x00000f30


	//   ....[13]....
        /*012c*/ 	.word	0x00000f50


	//   ....[14]....
        /*0130*/ 	.word	0x00000fa0


	//   ....[15]....
        /*0134*/ 	.word	0x00000fc0


	//   ....[16]....
        /*0138*/ 	.word	0x00001010


	//   ....[17]....
        /*013c*/ 	.word	0x00001040


	//   ....[18]....
        /*0140*/ 	.word	0x000010a0


	//   ....[19]....
        /*0144*/ 	.word	0x000010d0


	//   ....[20]....
        /*0148*/ 	.word	0x000022b0


	//   ....[21]....
        /*014c*/ 	.word	0x000022c0


	//   ....[22]....
        /*0150*/ 	.word	0x00002330


	//   ....[23]....
        /*0154*/ 	.word	0x00002340


	//   ....[24]....
        /*0158*/ 	.word	0x000023a0


	//   ....[25]....
        /*015c*/ 	.word	0x000023d0


	//   ....[26]....
        /*0160*/ 	.word	0x00002450


	//   ....[27]....
        /*0164*/ 	.word	0x00002460


	//   ....[28]....
        /*0168*/ 	.word	0x000024b0


	//   ....[29]....
        /*016c*/ 	.word	0x000024c0


	//----- nvinfo : EIATTR_VRC_CTA_INIT_COUNT
	.align		4
.L_208:
        /*0170*/ 	.byte	0x02, 0x4a
	.zero		1
	.zero		1


	//----- nvinfo : EIATTR_EXIT_INSTR_OFFSETS
	.align		4
        /*0174*/ 	.byte	0x04, 0x1c
        /*0176*/ 	.short	(.L_210 - .L_209)


	//   ....[0]....
.L_209:
        /*0178*/ 	.word	0x00000080


	//   ....[1]....
        /*017c*/ 	.word	0x000000c0


	//   ....[2]....
        /*0180*/ 	.word	0x00002750


	//   ....[3]....
        /*0184*/ 	.word	0x000027a0


	//----- nvinfo : EIATTR_MAX_THREADS
	.align		4
.L_210:
        /*0188*/ 	.byte	0x04, 0x05
        /*018a*/ 	.short	(.L_212 - .L_211)
.L_211:
        /*018c*/ 	.word	0x00000280
        /*0190*/ 	.word	0x00000001
        /*0194*/ 	.word	0x00000001


	//----- nvinfo : EIATTR_CRS_STACK_SIZE
	.align		4
.L_212:
        /*0198*/ 	.byte	0x04, 0x1e
        /*019a*/ 	.short	(.L_214 - .L_213)
.L_213:
        /*019c*/ 	.word	0x00000000


	//----- nvinfo : EIATTR_CBANK_PARAM_SIZE
	.align		4
.L_214:
        /*01a0*/ 	.byte	0x03, 0x19
        /*01a2*/ 	.short	0x0021


	//----- nvinfo : EIATTR_PARAM_CBANK
	.align		4
        /*01a4*/ 	.byte	0x04, 0x0a
        /*01a6*/ 	.short	(.L_216 - .L_215)
	.align		4
.L_215:
        /*01a8*/ 	.word	index@(.nv.constant0._ZN3cub18CUB_300001_SM_10006detail6reduce28DeviceReduceSingleTileKernelINS2_10policy_hubIdjN4cuda3std3__44plusIdEEE10Policy1000EPdSC_iS9_ddNS7_10__identityEEEvT0_T1_T2_T3_T4_T6_)
        /*01ac*/ 	.short	0x0380
        /*01ae*/ 	.short	0x0021


	//----- nvinfo : EIATTR_SW_WAR
	.align		4
.L_216:
        /*01b0*/ 	.byte	0x04, 0x36
        /*01b2*/ 	.short	(.L_218 - .L_217)
.L_217:
        /*01b4*/ 	.word	0x00000008
.L_218:


//--------------------- .nv.info._ZN3cub18CUB_300001_SM_10006detail6reduce18DeviceReduceKernelINS2_10policy_hubIdjN4cuda3std3__44plusIdEEE10Policy1000EN6thrust24THRUST_300001_SM_1000_NS6detail15normal_iteratorINSD_10device_ptrIdEEEEjS9_dNS7_10__identityEEEvT0_PT3_T1_NS0_13GridEvenShareISN_EET2_T4_ --------------------------
	.section	.nv.info._ZN3cub18CUB_300001_SM_10006detail6reduce18DeviceReduceKernelINS2_10policy_hubIdjN4cuda3std3__44plusIdEEE10Policy1000EN6thrust24THRUST_300001_SM_1000_NS6detail15normal_iteratorINSD_10device_ptrIdEEEEjS9_dNS7_10__identityEEEvT0_PT3_T1_NS0_13GridEvenShareISN_EET2_T4_,"",@"SHT_CUDA_INFO"
	.sectionflags	@""
	.align	4


	//----- nvinfo : EIATTR_CUDA_API_VERSION
	.align		4
        /*0000*/ 	.byte	0x04, 0x37
        /*0002*/ 	.short	(.L_220 - .L_219)
.L_219:
        /*0004*/ 	.word	0x00000082


	//----- nvinfo : EIATTR_KPARAM_INFO
	.align		4
.L_220:
        /*0008*/ 	.byte	0x04, 0x17
        /*000a*/ 	.short	(.L_222 - .L_221)
.L_221:
        /*000c*/ 	.word	0x00000000
        /*0010*/ 	.short	0x0005
        /*0012*/ 	.short	0x003d
        /*0014*/ 	.byte	0x00, 0xf0, 0x05, 0x00


	//----- nvinfo : EIATTR_KPARAM_INFO
	.align		4
.L_222:
        /*0018*/ 	.byte	0x04, 0x17
        /*001a*/ 	.short	(.L_224 - .L_223)
.L_223:
        /*001c*/ 	.word	0x00000000
        /*0020*/ 	.short	0x0004
        /*0022*/ 	.short	0x003c
        /*0024*/ 	.byte	0x00, 0xf0, 0x05, 0x00


	//----- nvinfo : EIATTR_KPARAM_INFO
	.align		4
.L_224:
        /*0028*/ 	.byte	0x04, 0x17
        /*002a*/ 	.short	(.L_226 - .L_225)
.L_225:
        /*002c*/ 	.word	0x00000000
        /*0030*/ 	.short	0x0003
        /*0032*/ 	.short	0x0014
        /*0034*/ 	.byte	0x00, 0xf0, 0xa1, 0x00


	//----- nvinfo : EIATTR_KPARAM_INFO
	.align		4
.L_226:
        /*0038*/ 	.byte	0x04, 0x17
        /*003a*/ 	.short	(.L_228 - .L_227)
.L_227:
        /*003c*/ 	.word	0x00000000
        /*0040*/ 	.short	0x0002
        /*0042*/ 	.short	0x0010
        /*0044*/ 	.byte	0x00, 0xf0, 0x11, 0x00


	//----- nvinfo : EIATTR_KPARAM_INFO
	.align		4
.L_228:
        /*0048*/ 	.byte	0x04, 0x17
        /*004a*/ 	.short	(.L_230 - .L_229)
.L_229:
        /*004c*/ 	.word	0x00000000
        /*0050*/ 	.short	0x0001
        /*0052*/ 	.short	0x0008
        /*0054*/ 	.byte	0x00, 0xf5, 0x21, 0x00


	//----- nvinfo : EIATTR_KPARAM_INFO
	.align		4
.L_230:
        /*0058*/ 	.byte	0x04, 0x17
        /*005a*/ 	.short	(.L_232 - .L_231)
.L_231:
        /*005c*/ 	.word	0x00000000
        /*0060*/ 	.short	0x0000
        /*0062*/ 	.short	0x0000
        /*0064*/ 	.byte	0x00, 0xf0, 0x21, 0x00


	//----- nvinfo : EIATTR_SPARSE_MMA_MASK
	.align		4
.L_232:
        /*0068*/ 	.byte	0x03, 0x50
        /*006a*/ 	.short	0x0000


	//----- nvinfo : EIATTR_MAXREG_COUNT
	.align		4
        /*006c*/ 	.byte	0x03, 0x1b
        /*006e*/ 	.short	0x0060


	//----- nvinfo : EIATTR_NUM_BARRIERS
	.align		4
        /*0070*/ 	.byte	0x02, 0x4c
        /*0072*/ 	.byte	0x01
	.zero		1


	//----- nvinfo : EIATTR_MERCURY_ISA_VERSION
	.align		4
        /*0074*/ 	.byte	0x03, 0x5f
        /*0076*/ 	.short	0x0101


	//----- nvinfo : EIATTR_COOP_GROUP_MASK_REGIDS
	.align		4
        /*0078*/ 	.byte	0x04, 0x29
        /*007a*/ 	.short	(.L_234 - .L_233)


	//   ....[0]....
.L_233:
        /*007c*/ 	.word	0xffffffff


	//   ....[1]....
        /*0080*/ 	.word	0xffffffff


	//   ....[2]....
        /*0084*/ 	.word	0xffffffff


	//   ....[3]....
        /*0088*/ 	.word	0xffffffff


	//   ....[4]....
        /*008c*/ 	.word	0xffffffff


	//   ....[5]....
        /*0090*/ 	.word	0xffffffff


	//   ....[6]....
        /*0094*/ 	.word	0xffffffff


	//   ....[7]....
        /*0098*/ 	.word	0xffffffff


	//   ....[8]....
        /*009c*/ 	.word	0xffffffff


	//   ....[9]....
        /*00a0*/ 	.word	0xffffffff


	//   ....[10]....
        /*00a4*/ 	.word	0xffffffff


	//   ....[11]....
        /*00a8*/ 	.word	0xffffffff


	//   ....[12]....
        /*00ac*/ 	.word	0xffffffff


	//   ....[13]....
        /*00b0*/ 	.word	0xffffffff


	//   ....[14]....
        /*00b4*/ 	.word	0xffffffff


	//   ....[15]....
        /*00b8*/ 	.word	0xffffffff


	//   ....[16]....
        /*00bc*/ 	.word	0xffffffff


	//   ....[17]....
        /*00c0*/ 	.word	0xffffffff


	//   ....[18]....
        /*00c4*/ 	.word	0xffffffff


	//   ....[19]....
        /*00c8*/ 	.word	0xffffffff


	//   ....[20]....
        /*00cc*/ 	.word	0xffffffff


	//   ....[21]....
        /*00d0*/ 	.word	0xffffffff


	//   ....[22]....
        /*00d4*/ 	.word	0xffffffff


	//   ....[23]....
        /*00d8*/ 	.word	0xffffffff


	//   ....[24]....
        /*00dc*/ 	.word	0xffffffff


	//   ....[25]....
        /*00e0*/ 	.word	0xffffffff


	//   ....[26]....
        /*00e4*/ 	.word	0xffffffff


	//   ....[27]....
        /*00e8*/ 	.word	0xffffffff


	//   ....[28]....
        /*00ec*/ 	.word	0xffffffff


	//   ....[29]....
        /*00f0*/ 	.word	0xffffffff


	//----- nvinfo : EIATTR_COOP_GROUP_INSTR_OFFSETS
	.align		4
.L_234:
        /*00f4*/ 	.byte	0x04, 0x28
        /*00f6*/ 	.short	(.L_236 - .L_235)


	//   ....[0]....
.L_235:
        /*00f8*/ 	.word	0x00000c10


	//   ....[1]....
        /*00fc*/ 	.word	0x00000c20


	//   ....[2]....
        /*0100*/ 	.word	0x00000c90


	//   ....[3]....
        /*0104*/ 	.word	0x00000cb0


	//   ....[4]....
        /*0108*/ 	.word	0x00000d20


	//   ....[5]....
        /*010c*/ 	.word	0x00000d30


	//   ....[6]....
        /*0110*/ 	.word	0x00000d80


	//   ....[7]....
        /*0114*/ 	.word	0x00000da0


	//   ....[8]....
        /*0118*/ 	.word	0x00000df0


	//   ....[9]....
        /*011c*/ 	.word	0x00000e10


	//   ....[10]....
        /*0120*/ 	.word	0x00001120


	//   ....[11]....
        /*0124*/ 	.word	0x00001130


	//   ....[12]....
        /*0128*/ 	.word	0x000011a0


	//   ....[13]....
        /*012c*/ 	.word	0x000011c0


	//   ....[14]....
        /*0130*/ 	.word	0x00001210


	//   ....[15]....
        /*0134*/ 	.word	0x00001230


	//   ....[16]....
        /*0138*/ 	.word	0x00001290


	//   ....[17]....
        /*013c*/ 	.word	0x000012b0


	//   ....[18]....
        /*0140*/ 	.word	0x00001330


	//   ....[19]....
        /*0144*/ 	.word	0x00001360


	//   ....[20]....
        /*0148*/ 	.word	0x000028d0


	//   ....[21]....
        /*014c*/ 	.word	0x000028e0


	//   ....[22]....
        /*0150*/ 	.word	0x00002960


	//   ....[23]....
        /*0154*/ 	.word	0x00002970


	//   ....[24]....
        /*0158*/ 	.word	0x000029d0


	//   ....[25]....
        /*015c*/ 	.word	0x000029e0


	//   ....[26]....
        /*0160*/ 	.word	0x00002a30


	//   ....[27]....
        /*0164*/ 	.word	0x00002a60


	//   ....[28]....
        /*0168*/ 	.word	0x00002ae0


	//   ....[29]....
        /*016c*/ 	.word	0x00002af0


	//----- nvinfo : EIATTR_VRC_CTA_INIT_COUNT
	.align		4
.L_236:
        /*0170*/ 	.byte	0x02, 0x4a
	.zero		1
	.zero		1


	//----- nvinfo : EIATTR_EXIT_INSTR_OFFSETS
	.align		4
        /*0174*/ 	.byte	0x04, 0x1c
        /*0176*/ 	.short	(.L_238 - .L_237)


	//   ....[0]....
.L_237:
        /*0178*/ 	.word	0x00002d80


	//   ....[1]....
        /*017c*/ 	.word	0x00002de0


	//----- nvinfo : EIATTR_MAX_THREADS
	.align		4
.L_238:
        /*0180*/ 	.byte	0x04, 0x05
        /*0182*/ 	.short	(.L_240 - .L_239)
.L_239:
        /*0184*/ 	.word	0x00000280
        /*0188*/ 	.word	0x00000001
        /*018c*/ 	.word	0x00000001


	//----- nvinfo : EIATTR_CRS_STACK_SIZE
	.align		4
.L_240:
        /*0190*/ 	.byte	0x04, 0x1e
        /*0192*/ 	.short	(.L_242 - .L_241)
.L_241:
        /*0194*/ 	.word	0x00000000


	//----- nvinfo : EIATTR_CBANK_PARAM_SIZE
	.align		4
.L_242:
        /*0198*/ 	.byte	0x03, 0x19
        /*019a*/ 	.short	0x003e


	//----- nvinfo : EIATTR_PARAM_CBANK
	.align		4
        /*019c*/ 	.byte	0x04, 0x0a
        /*019e*/ 	.short	(.L_244 - .L_243)
	.align		4
.L_243:
        /*01a0*/ 	.word	index@(.nv.constant0._ZN3cub18CUB_300001_SM_10006detail6reduce18DeviceReduceKernelINS2_10policy_hubIdjN4cuda3std3__44plusIdEEE10Policy1000EN6thrust24THRUST_300001_SM_1000_NS6detail15normal_iteratorINSD_10device_ptrIdEEEEjS9_dNS7_10__identityEEEvT0_PT3_T1_NS0_13GridEvenShareISN_EET2_T4_)
        /*01a4*/ 	.short	0x0380
        /*01a6*/ 	.short	0x003e


	//----- nvinfo : EIATTR_SW_WAR
	.align		4
.L_244:
        /*01a8*/ 	.byte	0x04, 0x36
        /*01aa*/ 	.short	(.L_246 - .L_245)
.L_245:
        /*01ac*/ 	.word	0x00000008
.L_246:


//--------------------- .nv.info._ZN3cub18CUB_300001_SM_10006detail6reduce28DeviceReduceSingleTileKernelINS2_10policy_hubIdjN4cuda3std3__44plusIdEEE10Policy1000EN6thrust24THRUST_300001_SM_1000_NS6detail15normal_iteratorINSD_10device_ptrIdEEEEPdjS9_ddNS7_10__identityEEEvT0_T1_T2_T3_T4_T6_ --------------------------
	.section	.nv.info._ZN3cub18CUB_300001_SM_10006detail6reduce28DeviceReduceSingleTileKernelINS2_10policy_hubIdjN4cuda3std3__44plusIdEEE10Policy1000EN6thrust24THRUST_300001_SM_1000_NS6detail15normal_iteratorINSD_10device_ptrIdEEEEPdjS9_ddNS7_10__identityEEEvT0_T1_T2_T3_T4_T6_,"",@"SHT_CUDA_INFO"
	.sectionflags	@""
	.align	4


	//----- nvinfo : EIATTR_CUDA_API_VERSION
	.align		4
        /*0000*/ 	.byte	0x04, 0x37
        /*0002*/ 	.short	(.L_248 - .L_247)
.L_247:
        /*0004*/ 	.word	0x00000082


	//----- nvinfo : EIATTR_KPARAM_INFO
	.align		4
.L_248:
        /*0008*/ 	.byte	0x04, 0x17
        /*000a*/ 	.short	(.L_250 - .L_249)
.L_249:
        /*000c*/ 	.word	0x00000000
        /*0010*/ 	.short	0x0005
        /*0012*/ 	.short	0x0020
        /*0014*/ 	.byte	0x00, 0xf0, 0x05, 0x00


	//----- nvinfo : EIATTR_KPARAM_INFO
	.align		4
.L_250:
        /*0018*/ 	.byte	0x04, 0x17
        /*001a*/ 	.short	(.L_252 - .L_251)
.L_251:
        /*001c*/ 	.word	0x00000000
        /*0020*/ 	.short	0x0004
        /*0022*/ 	.short	0x0018
        /*0024*/ 	.byte	0x00, 0xf0, 0x21, 0x00


	//----- nvinfo : EIATTR_KPARAM_INFO
	.align		4
.L_252:
        /*0028*/ 	.byte	0x04, 0x17
        /*002a*/ 	.short	(.L_254 - .L_253)
.L_253:
        /*002c*/ 	.word	0x00000000
        /*0030*/ 	.short	0x0003
        /*0032*/ 	.short	0x0014
        /*0034*/ 	.byte	0x00, 0xf0, 0x05, 0x00


	//----- nvinfo : EIATTR_KPARAM_INFO
	.align		4
.L_254:
        /*0038*/ 	.byte	0x04, 0x17
        /*003a*/ 	.short	(.L_256 - .L_255)
.L_255:
        /*003c*/ 	.word	0x00000000
        /*0040*/ 	.short	0x0002
        /*0042*/ 	.short	0x0010
        /*0044*/ 	.byte	0x00, 0xf0, 0x11, 0x00


	//----- nvinfo : EIATTR_KPARAM_INFO
	.align		4
.L_256:
        /*0048*/ 	.byte	0x04, 0x17
        /*004a*/ 	.short	(.L_258 - .L_257)
.L_257:
        /*004c*/ 	.word	0x00000000
        /*0050*/ 	.short	0x0001
        /*0052*/ 	.short	0x0008
        /*0054*/ 	.byte	0x00, 0xf5, 0x21, 0x00


	//----- nvinfo : EIATTR_KPARAM_INFO
	.align		4
.L_258:
        /*0058*/ 	.byte	0x04, 0x17
        /*005a*/ 	.short	(.L_260 - .L_259)
.L_259:
        /*005c*/ 	.word	0x00000000
        /*0060*/ 	.short	0x0000
        /*0062*/ 	.short	0x0000
        /*0064*/ 	.byte	0x00, 0xf0, 0x21, 0x00


	//----- nvinfo : EIATTR_SPARSE_MMA_MASK
	.align		4
.L_260:
        /*0068*/ 	.byte	0x03, 0x50
        /*006a*/ 	.short	0x0000


	//----- nvinfo : EIATTR_MAXREG_COUNT
	.align		4
        /*006c*/ 	.byte	0x03, 0x1b
        /*006e*/ 	.short	0x0060


	//----- nvinfo : EIATTR_NUM_BARRIERS
	.align		4
        /*0070*/ 	.byte	0x02, 0x4c
        /*0072*/ 	.byte	0x01
	.zero		1


	//----- nvinfo : EIATTR_MERCURY_ISA_VERSION
	.align		4
        /*0074*/ 	.byte	0x03, 0x5f
        /*0076*/ 	.short	0x0101


	//----- nvinfo : EIATTR_COOP_GROUP_MASK_REGIDS
	.align		4
        /*0078*/ 	.byte	0x04, 0x29
        /*007a*/ 	.short	(.L_262 - .L_261)


	//   ....[0]....
.L_261:
        /*007c*/ 	.word	0xffffffff


	//   ....[1]....
        /*0080*/ 	.word	0xffffffff


	//   ....[2]....
        /*0084*/ 	.word	0xffffffff


	//   ....[3]....
        /*0088*/ 	.word	0xffffffff


	//   ....[4]....
        /*008c*/ 	.word	0xffffffff


	//   ....[5]....
        /*0090*/ 	.word	0xffffffff


	//   ....[6]....
        /*0094*/ 	.word	0xffffffff


	//   ....[7]....
        /*0098*/ 	.word	0xffffffff


	//   ....[8]....
        /*009c*/ 	.word	0xffffffff


	//   ....[9]....
        /*00a0*/ 	.word	0xffffffff


	//   ....[10]....
        /*00a4*/ 	.word	0xffffffff


	//   ....[11]....
        /*00a8*/ 	.word	0xffffffff


	//   ....[12]....
        /*00ac*/ 	.word	0xffffffff


	//   ....[13]....
        /*00b0*/ 	.word	0xffffffff


	//   ....[14]....
        /*00b4*/ 	.word	0xffffffff


	//   ....[15]....
        /*00b8*/ 	.word	0xffffffff


	//   ....[16]....
        /*00bc*/ 	.word	0xffffffff


	//   ....[17]....
        /*00c0*/ 	.word	0xffffffff


	//   ....[18]....
        /*00c4*/ 	.word	0xffffffff


	//   ....[19]....
        /*00c8*/ 	.word	0xffffffff


	//   ....[20]....
        /*00cc*/ 	.word	0xffffffff


	//   ....[21]....
        /*00d0*/ 	.word	0xffffffff


	//   ....[22]....
        /*00d4*/ 	.word	0xffffffff


	//   ....[23]....
        /*00d8*/ 	.word	0xffffffff


	//   ....[24]....
        /*00dc*/ 	.word	0xffffffff


	//   ....[25]....
        /*00e0*/ 	.word	0xffffffff


	//   ....[26]....
        /*00e4*/ 	.word	0xffffffff


	//   ....[27]....
        /*00e8*/ 	.word	0xffffffff


	//   ....[28]....
        /*00ec*/ 	.word	0xffffffff


	//   ....[29]....
        /*00f0*/ 	.word	0xffffffff


	//----- nvinfo : EIATTR_COOP_GROUP_INSTR_OFFSETS
	.align		4
.L_262:
        /*00f4*/ 	.byte	0x04, 0x28
        /*00f6*/ 	.short	(.L_264 - .L_263)


	//   ....[0]....
.L_263:
        /*00f8*/ 	.word	0x00000930


	//   ....[1]....
        /*00fc*/ 	.word	0x00000940


	//   ....[2]....
        /*0100*/ 	.word	0x000009b0


	//   ....[3]....
        /*0104*/ 	.word	0x000009e0


	//   ....[4]....
        /*0108*/ 	.word	0x00000a50


	//   ....[5]....
        /*010c*/ 	.word	0x00000a60


	//   ....[6]....
        /*0110*/ 	.word	0x00000ab0


	//   ....[7]....
        /*0114*/ 	.word	0x00000ad0


	//   ....[8]....
        /*0118*/ 	.word	0x00000b30


	//   ....[9]....
        /*011c*/ 	.word	0x00000b40


	//   ....[10]....
        /*0120*/ 	.word	0x00000e40


	//   ....[11]....
        /*0124*/ 	.word	0x00000e50


	//   ....[12]....
        /*0128*/ 	.word	0x00000ed0


	//   ....[13]....
        /*012c*/ 	.word	0x00000ef0


	//   ....[14]....
        /*0130*/ 	.word	0x00000f40


	//   ....[15]....
        /*0134*/ 	.word	0x00000f60


	//   ....[16]....
        /*0138*/ 	.word	0x00000fd0


	//   ....[17]....
        /*013c*/ 	.word	0x00000fe0


	//   ....[18]....
        /*0140*/ 	.word	0x00001030


	//   ....[19]....
        /*0144*/ 	.word	0x00001060


	//   ....[20]....
        /*0148*/ 	.word	0x00002450


	//   ....[21]....
        /*014c*/ 	.word	0x00002460


	//   ....[22]....
        /*0150*/ 	.word	0x000024d0


	//   ....[23]....
        /*0154*/ 	.word	0x000024e0


	//   ....[24]....
        /*0158*/ 	.word	0x00002540


	//   ....[25]....
        /*015c*/ 	.word	0x00002550


	//   ....[26]....
        /*0160*/ 	.word	0x000025a0


	//   ....[27]....
        /*0164*/ 	.word	0x000025d0


	//   ....[28]....
        /*0168*/ 	.word	0x00002650


	//   ....[29]....
        /*016c*/ 	.word	0x00002660


	//----- nvinfo : EIATTR_VRC_CTA_INIT_COUNT
	.align		4
.L_264:
        /*0170*/ 	.byte	0x02, 0x4a
	.zero		1
	.zero		1


	//----- nvinfo : EIATTR_EXIT_INSTR_OFFSETS
	.align		4
        /*0174*/ 	.byte	0x04, 0x1c
        /*0176*/ 	.short	(.L_266 - .L_265)


	//   ....[0]....
.L_265:
        /*0178*/ 	.word	0x00000080


	//   ....[1]....
        /*017c*/ 	.word	0x000000c0


	//   ....[2]....
        /*0180*/ 	.word	0x000028f0


	//   ....[3]....
        /*0184*/ 	.word	0x00002940


	//----- nvinfo : EIATTR_MAX_THREADS
	.align		4
.L_266:
        /*0188*/ 	.byte	0x04, 0x05
        /*018a*/ 	.short	(.L_268 - .L_267)
.L_267:
        /*018c*/ 	.word	0x00000280
        /*0190*/ 	.word	0x00000001
        /*0194*/ 	.word	0x00000001


	//----- nvinfo : EIATTR_CRS_STACK_SIZE
	.align		4
.L_268:
        /*0198*/ 	.byte	0x04, 0x1e
        /*019a*/ 	.short	(.L_270 - .L_269)
.L_269:
        /*019c*/ 	.word	0x00000000


	//----- nvinfo : EIATTR_CBANK_PARAM_SIZE
	.align		4
.L_270:
        /*01a0*/ 	.byte	0x03, 0x19
        /*01a2*/ 	.short	0x0021


	//----- nvinfo : EIATTR_PARAM_CBANK
	.align		4
        /*01a4*/ 	.byte	0x04, 0x0a
        /*01a6*/ 	.short	(.L_272 - .L_271)
	.align		4
.L_271:
        /*01a8*/ 	.word	index@(.nv.constant0._ZN3cub18CUB_300001_SM_10006detail6reduce28DeviceReduceSingleTileKernelINS2_10policy_hubIdjN4cuda3std3__44plusIdEEE10Policy1000EN6thrust24THRUST_300001_SM_1000_NS6detail15normal_iteratorINSD_10device_ptrIdEEEEPdjS9_ddNS7_10__identityEEEvT0_T1_T2_T3_T4_T6_)
        /*01ac*/ 	.short	0x0380
        /*01ae*/ 	.short	0x0021


	//----- nvinfo : EIATTR_SW_WAR
	.align		4
.L_272:
        /*01b0*/ 	.byte	0x04, 0x36
        /*01b2*/ 	.short	(.L_274 - .L_273)
.L_273:
        /*01b4*/ 	.word	0x00000008
.L_274:


//--------------------- .nv.info._ZN3cub18CUB_300001_SM_10006detail9transform16transform_kernelINS2_10policy_hubILb1EN4cuda3std3__45tupleIJN6thrust24THRUST_300001_SM_1000_NS17counting_iteratorIiNSA_11use_defaultESC_SC_EEEEEE10policy1000El10raw_accessNSA_6detail15normal_iteratorINSA_10device_ptrIdEEEEJSD_EEEvT0_iT1_T2_DpNS2_10kernel_argIT3_EE --------------------------
	.section	.nv.info._ZN3cub18CUB_300001_SM_10006detail9transform16transform_kernelINS2_10policy_hubILb1EN4cuda3std3__45tupleIJN6thrust24THRUST_300001_SM_1000_NS17counting_iteratorIiNSA_11use_defaultESC_SC_EEEEEE10policy1000El10raw_accessNSA_6detail15normal_iteratorINSA_10device_ptrIdEEEEJSD_EEEvT0_iT1_T2_DpNS2_10kernel_argIT3_EE,"",@"SHT_CUDA_INFO"
	.sectionflags	@""
	.align	4


	//----- nvinfo : EIATTR_CUDA_API_VERSION
	.align		4
        /*0000*/ 	.byte	0x04, 0x37
        /*0002*/ 	.short	(.L_276 - .L_275)
.L_275:
        /*0004*/ 	.word	0x00000082


	//----- nvinfo : EIATTR_KPARAM_INFO
	.align		4
.L_276:
        /*0008*/ 	.byte	0x04, 0x17
        /*000a*/ 	.short	(.L_278 - .L_277)
.L_277:
        /*000c*/ 	.word	0x00000000
        /*0010*/ 	.short	0x0004
        /*0012*/ 	.short	0x0018
        /*0014*/ 	.byte	0x00, 0xf0, 0x41, 0x00


	//----- nvinfo : EIATTR_KPARAM_INFO
	.align		4
.L_278:
        /*0018*/ 	.byte	0x04, 0x17
        /*001a*/ 	.short	(.L_280 - .L_279)
.L_279:
        /*001c*/ 	.word	0x00000000
        /*0020*/ 	.short	0x0003
        /*0022*/ 	.short	0x0010
        /*0024*/ 	.byte	0x00, 0xf0, 0x21, 0x00


	//----- nvinfo : EIATTR_KPARAM_INFO
	.align		4
.L_280:
        /*0028*/ 	.byte	0x04, 0x17
        /*002a*/ 	.short	(.L_282 - .L_281)
.L_281:
        /*002c*/ 	.word	0x00000000
        /*0030*/ 	.short	0x0002
        /*0032*/ 	.short	0x000c
        /*0034*/ 	.byte	0x00, 0xf0, 0x11, 0x00


	//----- nvinfo : EIATTR_KPARAM_INFO
	.align		4
.L_282:
        /*0038*/ 	.byte	0x04, 0x17
        /*003a*/ 	.short	(.L_284 - .L_283)
.L_283:
        /*003c*/ 	.word	0x00000000
        /*0040*/ 	.short	0x0001
        /*0042*/ 	.short	0x0008
        /*0044*/ 	.byte	0x00, 0xf0, 0x11, 0x00


	//----- nvinfo : EIATTR_KPARAM_INFO
	.align		4
.L_284:
        /*0048*/ 	.byte	0x04, 0x17
        /*004a*/ 	.short	(.L_286 - .L_285)
.L_285:
        /*004c*/ 	.word	0x00000000
        /*0050*/ 	.short	0x0000
        /*0052*/ 	.short	0x0000
        /*0054*/ 	.byte	0x00, 0xf0, 0x21, 0x00


	//----- nvinfo : EIATTR_SPARSE_MMA_MASK
	.align		4
.L_286:
        /*0058*/ 	.byte	0x03, 0x50
        /*005a*/ 	.short	0x0000


	//----- nvinfo : EIATTR_MAXREG_COUNT
	.align		4
        /*005c*/ 	.byte	0x03, 0x1b
        /*005e*/ 	.short	0x00ff


	//----- nvinfo : EIATTR_MERCURY_ISA_VERSION
	.align		4
        /*0060*/ 	.byte	0x03, 0x5f
        /*0062*/ 	.short	0x0101


	//----- nvinfo : EIATTR_VRC_CTA_INIT_COUNT
	.align		4
        /*0064*/ 	.byte	0x02, 0x4a
	.zero		1
	.zero		1


	//----- nvinfo : EIATTR_EXIT_INSTR_OFFSETS
	.align		4
        /*0068*/ 	.byte	0x04, 0x1c
        /*006a*/ 	.short	(.L_288 - .L_287)


	//   ....[0]....
.L_287:
        /*006c*/ 	.word	0x00000190


	//   ....[1]....
        /*0070*/ 	.word	0x00000c80


	//   ....[2]....
        /*0074*/ 	.word	0x00000ca0


	//   ....[3]....
        /*0078*/ 	.word	0x00001750


	//----- nvinfo : EIATTR_MAX_THREADS
	.align		4
.L_288:
        /*007c*/ 	.byte	0x04, 0x05
        /*007e*/ 	.short	(.L_290 - .L_289)
.L_289:
        /*0080*/ 	.word	0x00000080
        /*0084*/ 	.word	0x00000001
        /*0088*/ 	.word	0x00000001


	//----- nvinfo : EIATTR_CRS_STACK_SIZE
	.align		4
.L_290:
        /*008c*/ 	.byte	0x04, 0x1e
        /*008e*/ 	.short	(.L_292 - .L_291)
.L_291:
        /*0090*/ 	.word	0x00000000


	//----- nvinfo : EIATTR_CBANK_PARAM_SIZE
	.align		4
.L_292:
        /*0094*/ 	.byte	0x03, 0x19
        /*0096*/ 	.short	0x0028


	//----- nvinfo : EIATTR_PARAM_CBANK
	.align		4
        /*0098*/ 	.byte	0x04, 0x0a
        /*009a*/ 	.short	(.L_294 - .L_293)
	.align		4
.L_293:
        /*009c*/ 	.word	index@(.nv.constant0._ZN3cub18CUB_300001_SM_10006detail9transform16transform_kernelINS2_10policy_hubILb1EN4cuda3std3__45tupleIJN6thrust24THRUST_300001_SM_1000_NS17counting_iteratorIiNSA_11use_defaultESC_SC_EEEEEE10policy1000El10raw_accessNSA_6detail15normal_iteratorINSA_10device_ptrIdEEEEJSD_EEEvT0_iT1_T2_DpNS2_10kernel_argIT3_EE)
        /*00a0*/ 	.short	0x0380
        /*00a2*/ 	.short	0x0028


	//----- nvinfo : EIATTR_SW_WAR
	.align		4
.L_294:
        /*00a4*/ 	.byte	0x04, 0x36
        /*00a6*/ 	.short	(.L_296 - .L_295)
.L_295:
        /*00a8*/ 	.word	0x00000008
.L_296:


//--------------------- .nv.info._ZN3cub18CUB_300001_SM_10006detail9transform16transform_kernelINS2_10policy_hubILb1EN4cuda3std3__45tupleIJN6thrust24THRUST_300001_SM_1000_NS17counting_iteratorIiNSA_11use_defaultESC_SC_EEEEEE10policy1000Ei10raw_accessNSA_6detail15normal_iteratorINSA_10device_ptrIdEEEEJSD_EEEvT0_iT1_T2_DpNS2_10kernel_argIT3_EE --------------------------
	.section	.nv.info._ZN3cub18CUB_300001_SM_10006detail9transform16transform_kernelINS2_10policy_hubILb1EN4cuda3std3__45tupleIJN6thrust24THRUST_300001_SM_1000_NS17counting_iteratorIiNSA_11use_defaultESC_SC_EEEEEE10policy1000Ei10raw_accessNSA_6detail15normal_iteratorINSA_10device_ptrIdEEEEJSD_EEEvT0_iT1_T2_DpNS2_10kernel_argIT3_EE,"",@"SHT_CUDA_INFO"
	.sectionflags	@""
	.align	4


	//----- nvinfo : EIATTR_CUDA_API_VERSION
	.align		4
        /*0000*/ 	.byte	0x04, 0x37
        /*0002*/ 	.short	(.L_298 - .L_297)
.L_297:
        /*0004*/ 	.word	0x00000082


	//----- nvinfo : EIATTR_KPARAM_INFO
	.align		4
.L_298:
        /*0008*/ 	.byte	0x04, 0x17
        /*000a*/ 	.short	(.L_300 - .L_299)
.L_299:
        /*000c*/ 	.word	0x00000000
        /*0010*/ 	.short	0x0004
        /*0012*/ 	.short	0x0018
        /*0014*/ 	.byte	0x00, 0xf0, 0x41, 0x00


	//----- nvinfo : EIATTR_KPARAM_INFO
	.align		4
.L_300:
        /*0018*/ 	.byte	0x04, 0x17
        /*001a*/ 	.short	(.L_302 - .L_301)
.L_301:
        /*001c*/ 	.word	0x00000000
        /*0020*/ 	.short	0x0003
        /*0022*/ 	.short	0x0010
        /*0024*/ 	.byte	0x00, 0xf0, 0x21, 0x00


	//----- nvinfo : EIATTR_KPARAM_INFO
	.align		4
.L_302:
        /*0028*/ 	.byte	0x04, 0x17
        /*002a*/ 	.short	(.L_304 - .L_303)
.L_303:
        /*002c*/ 	.word	0x00000000
        /*0030*/ 	.short	0x0002
        /*0032*/ 	.short	0x0008
        /*0034*/ 	.byte	0x00, 0xf0, 0x11, 0x00


	//----- nvinfo : EIATTR_KPARAM_INFO
	.align		4
.L_304:
        /*0038*/ 	.byte	0x04, 0x17
        /*003a*/ 	.short	(.L_306 - .L_305)
.L_305:
        /*003c*/ 	.word	0x00000000
        /*0040*/ 	.short	0x0001
        /*0042*/ 	.short	0x0004
        /*0044*/ 	.byte	0x00, 0xf0, 0x11, 0x00


	//----- nvinfo : EIATTR_KPARAM_INFO
	.align		4
.L_306:
        /*0048*/ 	.byte	0x04, 0x17
        /*004a*/ 	.short	(.L_308 - .L_307)
.L_307:
        /*004c*/ 	.word	0x00000000
        /*0050*/ 	.short	0x0000
        /*0052*/ 	.short	0x0000
        /*0054*/ 	.byte	0x00, 0xf0, 0x11, 0x00


	//----- nvinfo : EIATTR_SPARSE_MMA_MASK
	.align		4
.L_308:
        /*0058*/ 	.byte	0x03, 0x50
        /*005a*/ 	.short	0x0000


	//----- nvinfo : EIATTR_MAXREG_COUNT
	.align		4
        /*005c*/ 	.byte	0x03, 0x1b
        /*005e*/ 	.short	0x00ff


	//----- nvinfo : EIATTR_MERCURY_ISA_VERSION
	.align		4
        /*0060*/ 	.byte	0x03, 0x5f
        /*0062*/ 	.short	0x0101


	//----- nvinfo : EIATTR_VRC_CTA_INIT_COUNT
	.align		4
        /*0064*/ 	.byte	0x02, 0x4a
	.zero		1
	.zero		1


	//----- nvinfo : EIATTR_EXIT_INSTR_OFFSETS
	.align		4
        /*0068*/ 	.byte	0x04, 0x1c
        /*006a*/ 	.short	(.L_310 - .L_309)


	//   ....[0]....
.L_309:
        /*006c*/ 	.word	0x00000130


	//   ....[1]....
        /*0070*/ 	.word	0x00000c00


	//   ....[2]....
        /*0074*/ 	.word	0x00000c40


	//   ....[3]....
        /*0078*/ 	.word	0x00001740


	//----- nvinfo : EIATTR_MAX_THREADS
	.align		4
.L_310:
        /*007c*/ 	.byte	0x04, 0x05
        /*007e*/ 	.short	(.L_312 - .L_311)
.L_311:
        /*0080*/ 	.word	0x00000080
        /*0084*/ 	.word	0x00000001
        /*0088*/ 	.word	0x00000001


	//----- nvinfo : EIATTR_CRS_STACK_SIZE
	.align		4
.L_312:
        /*008c*/ 	.byte	0x04, 0x1e
        /*008e*/ 	.short	(.L_314 - .L_313)
.L_313:
        /*0090*/ 	.word	0x00000000


	//----- nvinfo : EIATTR_CBANK_PARAM_SIZE
	.align		4
.L_314:
        /*0094*/ 	.byte	0x03, 0x19
        /*0096*/ 	.short	0x0028


	//----- nvinfo : EIATTR_PARAM_CBANK
	.align		4
        /*0098*/ 	.byte	0x04, 0x0a
        /*009a*/ 	.short	(.L_316 - .L_315)
	.align		4
.L_315:
        /*009c*/ 	.word	index@(.nv.constant0._ZN3cub18CUB_300001_SM_10006detail9transform16transform_kernelINS2_10policy_hubILb1EN4cuda3std3__45tupleIJN6thrust24THRUST_300001_SM_1000_NS17counting_iteratorIiNSA_11use_defaultESC_SC_EEEEEE10policy1000Ei10raw_accessNSA_6detail15normal_iteratorINSA_10device_ptrIdEEEEJSD_EEEvT0_iT1_T2_DpNS2_10kernel_argIT3_EE)
        /*00a0*/ 	.short	0x0380
        /*00a2*/ 	.short	0x0028


	//----- nvinfo : EIATTR_SW_WAR
	.align		4
.L_316:
        /*00a4*/ 	.byte	0x04, 0x36
        /*00a6*/ 	.short	(.L_318 - .L_317)
.L_317:
        /*00a8*/ 	.word	0x00000008
.L_318:


//--------------------- .nv.info._ZN3cub18CUB_300001_SM_10006detail8for_each13static_kernelINS2_12policy_hub_t12policy_500_tEmN6thrust24THRUST_300001_SM_1000_NS8cuda_cub20__uninitialized_fill7functorINS7_10device_ptrIdEEdEEEEvT0_T1_ --------------------------
	.section	.nv.info._ZN3cub18CUB_300001_SM_10006detail8for_each13static_kernelINS2_12policy_hub_t12policy_500_tEmN6thrust24THRUST_300001_SM_1000_NS8cuda_cub20__uninitialized_fill7functorINS7_10device_ptrIdEEdEEEEvT0_T1_,"",@"SHT_CUDA_INFO"
	.sectionflags	@""
	.align	4


	//----- nvinfo : EIATTR_CUDA_API_VERSION
	.align		4
        /*0000*/ 	.byte	0x04, 0x37
        /*0002*/ 	.short	(.L_320 - .L_319)
.L_319:
        /*0004*/ 	.word	0x00000082


	//----- nvinfo : EIATTR_KPARAM_INFO
	.align		4
.L_320:
        /*0008*/ 	.byte	0x04, 0x17
        /*000a*/ 	.short	(.L_322 - .L_321)
.L_321:
        /*000c*/ 	.word	0x00000000
        /*0010*/ 	.short	0x0001
        /*0012*/ 	.short	0x0008
        /*0014*/ 	.byte	0x00, 0xf0, 0x41, 0x00


	//----- nvinfo : EIATTR_KPARAM_INFO
	.align		4
.L_322:
        /*0018*/ 	.byte	0x04, 0x17
        /*001a*/ 	.short	(.L_324 - .L_323)
.L_323:
        /*001c*/ 	.word	0x00000000
        /*0020*/ 	.short	0x0000
        /*0022*/ 	.short	0x0000
        /*0024*/ 	.byte	0x00, 0xf0, 0x21, 0x00


	//----- nvinfo : EIATTR_SPARSE_MMA_MASK
	.align		4
.L_324:
        /*0028*/ 	.byte	0x03, 0x50
        /*002a*/ 	.short	0x0000


	//----- nvinfo : EIATTR_MAXREG_COUNT
	.align		4
        /*002c*/ 	.byte	0x03, 0x1b
        /*002e*/ 	.short	0x00ff


	//----- nvinfo : EIATTR_MERCURY_ISA_VERSION
	.align		4
        /*0030*/ 	.byte	0x03, 0x5f
        /*0032*/ 	.short	0x0101


	//----- nvinfo : EIATTR_VRC_CTA_INIT_COUNT
	.align		4
        /*0034*/ 	.byte	0x02, 0x4a
	.zero		1
	.zero		1


	//----- nvinfo : EIATTR_EXIT_INSTR_OFFSETS
	.align		4
        /*0038*/ 	.byte	0x04, 0x1c
        /*003a*/ 	.short	(.L_326 - .L_325)


	//   ....[0]....
.L_325:
        /*003c*/ 	.word	0x00000130


	//   ....[1]....
        /*0040*/ 	.word	0x00000230


	//   ....[2]....
        /*0044*/ 	.word	0x00000260


	//----- nvinfo : EIATTR_MAX_THREADS
	.align		4
.L_326:
        /*0048*/ 	.byte	0x04, 0x05
        /*004a*/ 	.short	(.L_328 - .L_327)
.L_327:
        /*004c*/ 	.word	0x00000100
        /*0050*/ 	.word	0x00000001
        /*0054*/ 	.word	0x00000001


	//----- nvinfo : EIATTR_CBANK_PARAM_SIZE
	.align		4
.L_328:
        /*0058*/ 	.byte	0x03, 0x19
        /*005a*/ 	.short	0x0018


	//----- nvinfo : EIATTR_PARAM_CBANK
	.align		4
        /*005c*/ 	.byte	0x04, 0x0a
        /*005e*/ 	.short	(.L_330 - .L_329)
	.align		4
.L_329:
        /*0060*/ 	.word	index@(.nv.constant0._ZN3cub18CUB_300001_SM_10006detail8for_each13static_kernelINS2_12policy_hub_t12policy_500_tEmN6thrust24THRUST_300001_SM_1000_NS8cuda_cub20__uninitialized_fill7functorINS7_10device_ptrIdEEdEEEEvT0_T1_)
        /*0064*/ 	.short	0x0380
        /*0066*/ 	.short	0x0018


	//----- nvinfo : EIATTR_SW_WAR
	.align		4
.L_330:
        /*0068*/ 	.byte	0x04, 0x36
        /*006a*/ 	.short	(.L_332 - .L_331)
.L_331:
        /*006c*/ 	.word	0x00000008
.L_332:


//--------------------- .nv.info._ZN3cub18CUB_300001_SM_10006detail11EmptyKernelIvEEvv --------------------------
	.section	.nv.info._ZN3cub18CUB_300001_SM_10006detail11EmptyKernelIvEEvv,"",@"SHT_CUDA_INFO"
	.sectionflags	@""
	.align	4


	//----- nvinfo : EIATTR_CUDA_API_VERSION
	.align		4
        /*0000*/ 	.byte	0x04, 0x37
        /*0002*/ 	.short	(.L_334 - .L_333)
.L_333:
        /*0004*/ 	.word	0x00000082


	//----- nvinfo : EIATTR_SPARSE_MMA_MASK
	.align		4
.L_334:
        /*0008*/ 	.byte	0x03, 0x50
        /*000a*/ 	.short	0x0000


	//----- nvinfo : EIATTR_MAXREG_COUNT
	.align		4
        /*000c*/ 	.byte	0x03, 0x1b
        /*000e*/ 	.short	0x00ff


	//----- nvinfo : EIATTR_MERCURY_ISA_VERSION
	.align		4
        /*0010*/ 	.byte	0x03, 0x5f
        /*0012*/ 	.short	0x0101


	//----- nvinfo : EIATTR_VRC_CTA_INIT_COUNT
	.align		4
        /*0014*/ 	.byte	0x02, 0x4a
	.zero		1
	.zero		1


	//----- nvinfo : EIATTR_EXIT_INSTR_OFFSETS
	.align		4
        /*0018*/ 	.byte	0x04, 0x1c
        /*001a*/ 	.short	(.L_336 - .L_335)


	//   ....[0]....
.L_335:
        /*001c*/ 	.word	0x00000010


	//----- nvinfo : EIATTR_SW_WAR
	.align		4
.L_336:
        /*0020*/ 	.byte	0x04, 0x36
        /*0022*/ 	.short	(.L_338 - .L_337)
.L_337:
        /*0024*/ 	.word	0x00000008
.L_338:


//--------------------- .nv.callgraph             --------------------------
	.section	.nv.callgraph,"",@"SHT_CUDA_CALLGRAPH"
	.align	4
	.sectionentsize	8
	.align		4
        /*0000*/ 	.word	0x00000000
	.align		4
        /*0004*/ 	.word	0xffffffff
	.align		4
        /*0008*/ 	.word	0x00000000
	.align		4
        /*000c*/ 	.word	0xfffffffe
	.align		4
        /*0010*/ 	.word	0x00000000
	.align		4
        /*0014*/ 	.word	0xfffffffd
	.align		4
        /*0018*/ 	.word	0x00000000
	.align		4
        /*001c*/ 	.word	0xfffffffc


//--------------------- .nv.constant4             --------------------------
	.section	.nv.constant4,"a",@progbits
	.align	8
	.align		8
.nv.constant4:
        /*0000*/ 	.dword	_ZN30_INTERNAL_416fed1c_4_k_cu_main4cuda3std3__45__cpo5beginE
	.align		8
        /*0008*/ 	.dword	_ZN30_INTERNAL_416fed1c_4_k_cu_main4cuda3std3__45__cpo3endE
	.align		8
        /*0010*/ 	.dword	_ZN30_INTERNAL_416fed1c_4_k_cu_main4cuda3std3__45__cpo6cbeginE
	.align		8
        /*0018*/ 	.dword	_ZN30_INTERNAL_416fed1c_4_k_cu_main4cuda3std3__45__cpo4cendE
	.align		8
        /*0020*/ 	.dword	_ZN30_INTERNAL_416fed1c_4_k_cu_main4cuda3std3__45__cpo6rbeginE
	.align		8
        /*0028*/ 	.dword	_ZN30_INTERNAL_416fed1c_4_k_cu_main4cuda3std3__45__cpo4rendE
	.align		8
        /*0030*/ 	.dword	_ZN30_INTERNAL_416fed1c_4_k_cu_main4cuda3std3__45__cpo7crbeginE
	.align		8
        /*0038*/ 	.dword	_ZN30_INTERNAL_416fed1c_4_k_cu_main4cuda3std3__45__cpo5crendE
	.align		8
        /*0040*/ 	.dword	_ZN30_INTERNAL_416fed1c_4_k_cu_main4cuda3std3__432_GLOBAL__N__416fed1c_4_k_cu_main6ignoreE
	.align		8
        /*0048*/ 	.dword	_ZN30_INTERNAL_416fed1c_4_k_cu_main4cuda3std3__419piecewise_constructE
	.align		8
        /*0050*/ 	.dword	_ZN30_INTERNAL_416fed1c_4_k_cu_main4cuda3std3__48in_placeE
	.align		8
        /*0058*/ 	.dword	_ZN30_INTERNAL_416fed1c_4_k_cu_main4cuda3std3__420unreachable_sentinelE
	.align		8
        /*0060*/ 	.dword	_ZN30_INTERNAL_416fed1c_4_k_cu_main4cuda3std3__47nulloptE
	.align		8
        /*0068*/ 	.dword	_ZN30_INTERNAL_416fed1c_4_k_cu_main4cuda3std3__48unexpectE
	.align		8
        /*0070*/ 	.dword	_ZN30_INTERNAL_416fed1c_4_k_cu_main4cuda3std6ranges3__45__cpo4swapE
	.align		8
        /*0078*/ 	.dword	_ZN30_INTERNAL_416fed1c_4_k_cu_main4cuda3std6ranges3__45__cpo9iter_moveE
	.align		8
        /*0080*/ 	.dword	_ZN30_INTERNAL_416fed1c_4_k_cu_main4cuda3std6ranges3__45__cpo5beginE
	.align		8
        /*0088*/ 	.dword	_ZN30_INTERNAL_416fed1c_4_k_cu_main4cuda3std6ranges3__45__cpo3endE
	.align		8
        /*0090*/ 	.dword	_ZN30_INTERNAL_416fed1c_4_k_cu_main4cuda3std6ranges3__45__cpo6cbeginE
	.align		8
        /*0098*/ 	.dword	_ZN30_INTERNAL_416fed1c_4_k_cu_main4cuda3std6ranges3__45__cpo4cendE
	.align		8
        /*00a0*/ 	.dword	_ZN30_INTERNAL_416fed1c_4_k_cu_main4cuda3std6ranges3__45__cpo7advanceE
	.align		8
        /*00a8*/ 	.dword	_ZN30_INTERNAL_416fed1c_4_k_cu_main4cuda3std6ranges3__45__cpo9iter_swapE
	.align		8
        /*00b0*/ 	.dword	_ZN30_INTERNAL_416fed1c_4_k_cu_main4cuda3std6ranges3__45__cpo4nextE
	.align		8
        /*00b8*/ 	.dword	_ZN30_INTERNAL_416fed1c_4_k_cu_main4cuda3std6ranges3__45__cpo4prevE
	.align		8
        /*00c0*/ 	.dword	_ZN30_INTERNAL_416fed1c_4_k_cu_main4cuda3std6ranges3__45__cpo4dataE
	.align		8
        /*00c8*/ 	.dword	_ZN30_INTERNAL_416fed1c_4_k_cu_main4cuda3std6ranges3__45__cpo5cdataE
	.align		8
        /*00d0*/ 	.dword	_ZN30_INTERNAL_416fed1c_4_k_cu_main4cuda3std6ranges3__45__cpo4sizeE
	.align		8
        /*00d8*/ 	.dword	_ZN30_INTERNAL_416fed1c_4_k_cu_main4cuda3std6ranges3__45__cpo5ssizeE
	.align		8
        /*00e0*/ 	.dword	_ZN30_INTERNAL_416fed1c_4_k_cu_main4cuda3std6ranges3__45__cpo8distanceE
	.align		8
        /*00e8*/ 	.dword	_ZN30_INTERNAL_416fed1c_4_k_cu_main6thrust24THRUST_300001_SM_1000_NS8cuda_cub3parE
	.align		8
        /*00f0*/ 	.dword	_ZN30_INTERNAL_416fed1c_4_k_cu_main6thrust24THRUST_300001_SM_1000_NS8cuda_cub10par_nosyncE
	.align		8
        /*00f8*/ 	.dword	_ZN30_INTERNAL_416fed1c_4_k_cu_main6thrust24THRUST_300001_SM_1000_NS6system6detail10sequential3seqE
	.align		8
        /*0100*/ 	.dword	_ZN30_INTERNAL_416fed1c_4_k_cu_main6thrust24THRUST_300001_SM_1000_NS12placeholders2_1E
	.align		8
        /*0108*/ 	.dword	_ZN30_INTERNAL_416fed1c_4_k_cu_main6thrust24THRUST_300001_SM_1000_NS12placeholders2_2E
	.align		8
        /*0110*/ 	.dword	_ZN30_INTERNAL_416fed1c_4_k_cu_main6thrust24THRUST_300001_SM_1000_NS12placeholders2_3E
	.align		8
        /*0118*/ 	.dword	_ZN30_INTERNAL_416fed1c_4_k_cu_main6thrust24THRUST_300001_SM_1000_NS12placeholders2_4E
	.align		8
        /*0120*/ 	.dword	_ZN30_INTERNAL_416fed1c_4_k_cu_main6thrust24THRUST_300001_SM_1000_NS12placeholders2_5E
	.align		8
        /*0128*/ 	.dword	_ZN30_INTERNAL_416fed1c_4_k_cu_main6thrust24THRUST_300001_SM_1000_NS12placeholders2_6E
	.align		8
        /*0130*/ 	.dword	_ZN30_INTERNAL_416fed1c_4_k_cu_main6thrust24THRUST_300001_SM_1000_NS12placeholders2_7E
	.align		8
        /*0138*/ 	.dword	_ZN30_INTERNAL_416fed1c_4_k_cu_main6thrust24THRUST_300001_SM_1000_NS12placeholders2_8E
	.align		8
        /*0140*/ 	.dword	_ZN30_INTERNAL_416fed1c_4_k_cu_main6thrust24THRUST_300001_SM_1000_NS12placeholders2_9E
	.align		8
        /*0148*/ 	.dword	_ZN30_INTERNAL_416fed1c_4_k_cu_main6thrust24THRUST_300001_SM_1000_NS12placeholders3_10E
	.align		8
        /*0150*/ 	.dword	_ZN30_INTERNAL_416fed1c_4_k_cu_main6thrust24THRUST_300001_SM_1000_NS3seqE


//--------------------- .text._ZN3cub18CUB_300001_SM_10006detail6reduce28DeviceReduceSingleTileKernelINS2_10policy_hubIdyN4cuda3std3__44plusIdEEE10Policy1000EPdSC_iS9_ddNS7_10__identityEEEvT0_T1_T2_T3_T4_T6_ --------------------------
	.section	.text._ZN3cub18CUB_300001_SM_10006detail6reduce28DeviceReduceSingleTileKernelINS2_10policy_hubIdyN4cuda3std3__44plusIdEEE10Policy1000EPdSC_iS9_ddNS7_10__identityEEEvT0_T1_T2_T3_T4_T6_,"ax",@progbits
	.align	128
        .global         _ZN3cub18CUB_300001_SM_10006detail6reduce28DeviceReduceSingleTileKernelINS2_10policy_hubIdyN4cuda3std3__44plusIdEEE10Policy1000EPdSC_iS9_ddNS7_10__identityEEEvT0_T1_T2_T3_T4_T6_
        .type           _ZN3cub18CUB_300001_SM_10006detail6reduce28DeviceReduceSingleTileKernelINS2_10policy_hubIdyN4cuda3std3__44plusIdEEE10Policy1000EPdSC_iS9_ddNS7_10__identityEEEvT0_T1_T2_T3_T4_T6_,@function
        .size           _ZN3cub18CUB_300001_SM_10006detail6reduce28DeviceReduceSingleTileKernelINS2_10policy_hubIdyN4cuda3std3__44plusIdEEE10Policy1000EPdSC_iS9_ddNS7_10__identityEEEvT0_T1_T2_T3_T4_T6_,(.L_x_244 - _ZN3cub18CUB_300001_SM_10006detail6reduce28DeviceReduceSingleTileKernelINS2_10policy_hubIdyN4cuda3std3__44plusIdEEE10Policy1000EPdSC_iS9_ddNS7_10__identityEEEvT0_T1_T2_T3_T4_T6_)
        .other          _ZN3cub18CUB_300001_SM_10006detail6reduce28DeviceReduceSingleTileKernelINS2_10policy_hubIdyN4cuda3std3__44plusIdEEE10Policy1000EPdSC_iS9_ddNS7_10__identityEEEvT0_T1_T2_T3_T4_T6_,@"STO_CUDA_ENTRY STV_DEFAULT"
_ZN3cub18CUB_300001_SM_10006detail6reduce28DeviceReduceSingleTileKernelINS2_10policy_hubIdyN4cuda3std3__44plusIdEEE10Policy1000EPdSC_iS9_ddNS7_10__identityEEEvT0_T1_T2_T3_T4_T6_:
.text._ZN3cub18CUB_300001_SM_10006detail6reduce28DeviceReduceSingleTileKernelINS2_10policy_hubIdyN4cuda3std3__44plusIdEEE10Policy1000EPdSC_iS9_ddNS7_10__identityEEEvT0_T1_T2_T3_T4_T6_:
[----:B------:R-:W-:Y:S01]  /*0000*/  LDC R1, c[0x0][0x37c] ;  /* 0x0000df00ff017b82 */ /* 0x000fe20000000800 */
[----:B------:R-:W0:Y:S01]  /*0010*/  LDCU UR4, c[0x0][0x390] ;  /* 0x00007200ff0477ac */ /* 0x000e220008000800 */
[----:B------:R-:W1:Y:S01]  /*0020*/  LDCU.64 UR6, c[0x0][0x358] ;  /* 0x00006b00ff0677ac */ /* 0x000e620008000a00 */
[----:B0-----:R-:W-:-:S05]  /*0030*/  IMAD.U32 R4, RZ, RZ, UR4 ;  /* 0x00000004ff047e24 */ /* 0x001fca000f8e00ff */
[----:B------:R-:W-:-:S13]  /*0040*/  ISETP.NE.AND P0, PT, R4, RZ, PT ;  /* 0x000000ff0400720c */ /* 0x000fda0003f05270 */
[----:B-1----:R-:W-:Y:S05]  /*0050*/  @P0 BRA `(.L_x_0) ;  /* 0x00000000001c0947 */ /* 0x002fea0003800000 */
[----:B------:R-:W0:Y:S02]  /*0060*/  S2R R0, SR_TID.X ;  /* 0x0000000000007919 */ /* 0x000e240000002100 */
[----:B0-----:R-:W-:-:S13]  /*0070*/  ISETP.NE.AND P0, PT, R0, RZ, PT ;  /* 0x000000ff0000720c */ /* 0x001fda0003f05270 */
[----:B------:R-:W-:Y:S05]  /*0080*/  @P0 EXIT ;  /* 0x000000000000094d */ /* 0x000fea0003800000 */
[----:B------:R-:W0:Y:S08]  /*0090*/  LDC.64 R2, c[0x0][0x388] ;  /* 0x0000e200ff027b82 */ /* 0x000e300000000a00 */
[----:B------:R-:W0:Y:S02]  /*00a0*/  LDC.64 R4, c[0x0][0x398] ;  /* 0x0000e600ff047b82 */ /* 0x000e240000000a00 */
[----:B0-----:R-:W-:Y:S01]  /*00b0*/  STG.E.64 desc[UR6][R2.64], R4 ;  /* 0x0000000402007986 */ /* 0x001fe2000c101b06 */
[----:B------:R-:W-:Y:S05]  /*00c0*/  EXIT ;  /* 0x000000000000794d */ /* 0x000fea0003800000 */
.L_x_0:
[----:B------:R-:W-:Y:S01]  /*00d0*/  ISETP.GT.AND P0, PT, R4, 0xdff, PT ;  /* 0x00000dff0400780c */ /* 0x000fe20003f04270 */
[----:B------:R-:W-:-:S12]  /*00e0*/  BSSY.RECONVERGENT B0, `(.L_x_1) ;  /* 0x0000242000007945 */ /* 0x000fd80003800200 */
[----:B------:R-:W-:Y:S05]  /*00f0*/  @P0 BRA `(.L_x_2) ;  /* 0x0000001400180947 */ /* 0x000fea0003800000 */
[----:B------:R-:W0:Y:S01]  /*0100*/  S2R R5, SR_TID.X ;  /* 0x0000000000057919 */ /* 0x000e220000002100 */
[----:B------:R-:W-:Y:S01]  /*0110*/  BSSY.RECONVERGENT B1, `(.L_x_3) ;  /* 0x0000009000017945 */ /* 0x000fe20003800200 */
[----:B------:R-:W-:Y:S02]  /*0120*/  CS2R R2, SRZ ;  /* 0x0000000000027805 */ /* 0x000fe4000001ff00 */
[----:B0-----:R-:W-:Y:S01]  /*0130*/  ISETP.GE.AND P0, PT, R5, R4, PT ;  /* 0x000000040500720c */ /* 0x001fe20003f06270 */
[----:B------:R-:W-:-:S12]  /*0140*/  IMAD.MOV.U32 R7, RZ, RZ, R5 ;  /* 0x000000ffff077224 */ /* 0x000fd800078e0005 */
[----:B------:R-:W-:Y:S05]  /*0150*/  @P0 BRA `(.L_x_4) ;  /* 0x0000000000100947 */ /* 0x000fea0003800000 */
[----:B------:R-:W0:Y:S02]  /*0160*/  LDC.64 R2, c[0x0][0x380] ;  /* 0x0000e000ff027b82 */ /* 0x000e240000000a00 */
[----:B0-----:R-:W-:-:S06]  /*0170*/  IMAD.WIDE.U32 R2, R5, 0x8, R2 ;  /* 0x0000000805027825 */ /* 0x001fcc00078e0002 */
[----:B------:R-:W5:Y:S01]  /*0180*/  LDG.E.64.CONSTANT R2, desc[UR6][R2.64] ;  /* 0x0000000602027981 */ /* 0x000f62000c1e9b00 */
[----:B------:R-:W-:-:S07]  /*0190*/  VIADD R7, R5, 0x200 ;  /* 0x0000020005077836 */ /* 0x000fce0000000000 */
.L_x_4:
[----:B------:R-:W-:Y:S05]  /*01a0*/  BSYNC.RECONVERGENT B1 ;  /* 0x0000000000017941 */ /* 0x000fea0003800200 */
.L_x_3:
[----:B------:R-:W-:Y:S01]  /*01b0*/  ISETP.GE.AND P0, PT, R7, R4, PT ;  /* 0x000000040700720c */ /* 0x000fe20003f06270 */
[----:B------:R-:W-:-:S12]  /*01c0*/  BSSY.RECONVERGENT B1, `(.L_x_5) ;  /* 0x0000076000017945 */ /* 0x000fd80003800200 */
[----:B------:R-:W-:Y:S05]  /*01d0*/  @P0 BRA `(.L_x_6) ;  /* 0x0000000400d00947 */ /* 0x000fea0003800000 */
[----:B------:R-:W-:Y:S01]  /*01e0*/  LOP3.LUT R9, RZ, R7, RZ, 0x33, !PT ;  /* 0x00000007ff097212 */ /* 0x000fe200078e33ff */
[----:B------:R-:W-:Y:S04]  /*01f0*/  BSSY.RECONVERGENT B2, `(.L_x_7) ;  /* 0x0000017000027945 */ /* 0x000fe80003800200 */
[----:B------:R-:W-:-:S05]  /*0200*/  IMAD.IADD R0, R9, 0x1, R4 ;  /* 0x0000000109007824 */ /* 0x000fca00078e0204 */
[C---:B------:R-:W-:Y:S02]  /*0210*/  LOP3.LUT R6, R0.reuse, 0x600, RZ, 0xc0, !PT ;  /* 0x0000060000067812 */ /* 0x040fe400078ec0ff */
[----:B------:R-:W-:Y:S02]  /*0220*/  ISETP.GE.U32.AND P0, PT, R0, 0x600, PT ;  /* 0x000006000000780c */ /* 0x000fe40003f06070 */
[----:B------:R-:W-:-:S13]  /*0230*/  ISETP.NE.AND P1, PT, R6, 0x600, PT ;  /* 0x000006000600780c */ /* 0x000fda0003f25270 */
[----:B------:R-:W-:Y:S05]  /*0240*/  @!P1 BRA `(.L_x_8) ;  /* 0x0000000000449947 */ /* 0x000fea0003800000 */
[----:B------:R-:W0:Y:S01]  /*0250*/  LDC.64 R8, c[0x0][0x380] ;  /* 0x0000e000ff087b82 */ /* 0x000e220000000a00 */
[----:B------:R-:W-:-:S04]  /*0260*/  LEA.HI R0, R0, 0x1, RZ, 0x17 ;  /* 0x0000000100007811 */ /* 0x000fc800078fb8ff */
[----:B------:R-:W-:-:S05]  /*0270*/  LOP3.LUT R0, R0, 0x3, RZ, 0xc0, !PT ;  /* 0x0000000300007812 */ /* 0x000fca00078ec0ff */
[----:B------:R-:W-:Y:S02]  /*0280*/  IMAD.MOV R0, RZ, RZ, -R0 ;  /* 0x000000ffff007224 */ /* 0x000fe400078e0a00 */
[----:B0-----:R-:W-:-:S04]  /*0290*/  IMAD.WIDE.U32 R8, R7, 0x8, R8 ;  /* 0x0000000807087825 */ /* 0x001fc800078e0008 */
[----:B------:R-:W-:Y:S02]  /*02a0*/  IMAD.MOV.U32 R6, RZ, RZ, R8 ;  /* 0x000000ffff067224 */ /* 0x000fe400078e0008 */
[----:B------:R-:W-:-:S07]  /*02b0*/  IMAD.MOV.U32 R11, RZ, RZ, R9 ;  /* 0x000000ffff0b7224 */ /* 0x000fce00078e0009 */
.L_x_9:
[----:B------:R-:W-:Y:S02]  /*02c0*/  IMAD.MOV.U32 R8, RZ, RZ, R6 ;  /* 0x000000ffff087224 */ /* 0x000fe400078e0006 */
[----:B------:R-:W-:-:S06]  /*02d0*/  IMAD.MOV.U32 R9, RZ, RZ, R11 ;  /* 0x000000ffff097224 */ /* 0x000fcc00078e000b */
[----:B------:R-:W2:Y:S01]  /*02e0*/  LDG.E.64.CONSTANT R8, desc[UR6][R8.64] ;  /* 0x0000000608087981 */ /* 0x000ea2000c1e9b00 */
[----:B------:R-:W-:Y:S01]  /*02f0*/  VIADD R0, R0, 0x1 ;  /* 0x0000000100007836 */ /* 0x000fe20000000000 */
[----:B------:R-:W-:Y:S01]  /*0300*/  IADD3 R6, P2, PT, R6, 0x1000, RZ ;  /* 0x0000100006067810 */ /* 0x000fe20007f5e0ff */
[----:B------:R-:W-:-:S03]  /*0310*/  VIADD R7, R7, 0x200 ;  /* 0x0000020007077836 */ /* 0x000fc60000000000 */
[----:B------:R-:W-:Y:S01]  /*0320*/  ISETP.NE.AND P1, PT, R0, RZ, PT ;  /* 0x000000ff0000720c */ /* 0x000fe20003f25270 */
[----:B------:R-:W-:Y:S01]  /*0330*/  IMAD.X R11, RZ, RZ, R11, P2 ;  /* 0x000000ffff0b7224 */ /* 0x000fe200010e060b */
[----:B--2--5:R-:W-:-:S11]  /*0340*/  DADD R2, R8, R2 ;  /* 0x0000000008027229 */ /* 0x024fd60000000002 */
[----:B------:R-:W-:Y:S05]  /*0350*/  @P1 BRA `(.L_x_9) ;  /* 0xfffffffc00d81947 */ /* 0x000fea000383ffff */
.L_x_8:
[----:B------:R-:W-:Y:S05]  /*0360*/  BSYNC.RECONVERGENT B2 ;  /* 0x0000000000027941 */ /* 0x000fea0003800200 */
.L_x_7:
[----:B------:R-:W-:Y:S05]  /*0370*/  @!P0 BRA `(.L_x_6) ;  /* 0x0000000400688947 */ /* 0x000fea0003800000 */
[----:B------:R-:W-:Y:S01]  /*0380*/  IMAD.IADD R0, R4, 0x1, -R7 ;  /* 0x0000000104007824 */ /* 0x000fe200078e0a07 */
[----:B------:R-:W-:Y:S01]  /*0390*/  BSSY.RECONVERGENT B2, `(.L_x_10) ;  /* 0x0000031000027945 */ /* 0x000fe20003800200 */
[----:B------:R-:W-:-:S03]  /*03a0*/  PLOP3.LUT P0, PT, PT, PT, PT, 0x80, 0x8 ;  /* 0x000000000008781c */ /* 0x000fc60003f0f070 */
[----:B------:R-:W-:-:S13]  /*03b0*/  ISETP.GT.AND P1, PT, R0, 0x1800, PT ;  /* 0x000018000000780c */ /* 0x000fda0003f24270 */
[----:B------:R-:W-:Y:S05]  /*03c0*/  @!P1 BRA `(.L_x_11) ;  /* 0x0000000000b49947 */ /* 0x000fea0003800000 */
[----:B------:R-:W-:Y:S01]  /*03d0*/  PLOP3.LUT P0, PT, PT, PT, PT, 0x8, 0x80 ;  /* 0x000000000080781c */ /* 0x000fe20003f0e170 */
[----:B------:R-:W-:-:S12]  /*03e0*/  VIADD R0, R4, 0xffffe800 ;  /* 0xffffe80004007836 */ /* 0x000fd80000000000 */
.L_x_12:
[----:B------:R-:W0:Y:S02]  /*03f0*/  LDC.64 R32, c[0x0][0x380] ;  /* 0x0000e000ff207b82 */ /* 0x000e240000000a00 */
[----:B0-----:R-:W-:-:S05]  /*0400*/  IMAD.WIDE R14, R7, 0x8, R32 ;  /* 0x00000008070e7825 */ /* 0x001fca00078e0220 */
[----:B------:R-:W2:Y:S04]  /*0410*/  LDG.E.64.CONSTANT R8, desc[UR6][R14.64] ;  /* 0x000000060e087981 */ /* 0x000ea8000c1e9b00 */
[----:B------:R-:W3:Y:S04]  /*0420*/  LDG.E.64.CONSTANT R10, desc[UR6][R14.64+0x1000] ;  /* 0x001000060e0a7981 */ /* 0x000ee8000c1e9b00 */
[----:B------:R-:W4:Y:S01]  /*0430*/  LDG.E.64.CONSTANT R12, desc[UR6][R14.64+0x2000] ;  /* 0x002000060e0c7981 */ /* 0x000f22000c1e9b00 */
[----:B------:R-:W-:-:S03]  /*0440*/  VIADD R41, R7, 0x800 ;  /* 0x0000080007297836 */ /* 0x000fc60000000000 */
[----:B------:R-:W4:Y:S01]  /*0450*/  LDG.E.64.CONSTANT R30, desc[UR6][R14.64+0x3000] ;  /* 0x003000060e1e7981 */ /* 0x000f22000c1e9b00 */
[----:B------:R-:W-:-:S05]  /*0460*/  IMAD.WIDE R40, R41, 0x8, R32 ;  /* 0x0000000829287825 */ /* 0x000fca00078e0220 */
[----:B------:R-:W4:Y:S04]  /*0470*/  LDG.E.64.CONSTANT R28, desc[UR6][R40.64] ;  /* 0x00000006281c7981 */ /* 0x000f28000c1e9b00 */
[----:B------:R-:W4:Y:S04]  /*0480*/  LDG.E.64.CONSTANT R26, desc[UR6][R40.64+0x1000] ;  /* 0x00100006281a7981 */ /* 0x000f28000c1e9b00 */
        /* <DEDUP_REMOVED lines=12> */
[----:B------:R-:W4:Y:S04]  /*0550*/  LDG.E.64.CONSTANT R34, desc[UR6][R44.64+0x2000] ;  /* 0x002000062c227981 */ /* 0x000f28000c1e9b00 */
[----:B------:R-:W4:Y:S01]  /*0560*/  LDG.E.64.CONSTANT R32, desc[UR6][R44.64+0x3000] ;  /* 0x003000062c207981 */ /* 0x000f22000c1e9b00 */
[----:B------:R-:W-:-:S05]  /*0570*/  VIADD R7, R7, 0x2000 ;  /* 0x0000200007077836 */ /* 0x000fca0000000000 */
[----:B------:R-:W-:Y:S01]  /*0580*/  ISETP.GE.AND P1, PT, R7, R0, PT ;  /* 0x000000000700720c */ /* 0x000fe20003f26270 */
[----:B--2--5:R-:W-:-:S08]  /*0590*/  DADD R8, R8, R2 ;  /* 0x0000000008087229 */ /* 0x024fd00000000002 */
[----:B---3--:R-:W-:-:S08]  /*05a0*/  DADD R8, R8, R10 ;  /* 0x0000000008087229 */ /* 0x008fd0000000000a */
[----:B----4-:R-:W-:-:S08]  /*05b0*/  DADD R8, R8, R12 ;  /* 0x0000000008087229 */ /* 0x010fd0000000000c */
[----:B------:R-:W-:-:S08]  /*05c0*/  DADD R8, R8, R30 ;  /* 0x0000000008087229 */ /* 0x000fd0000000001e */
        /* <DEDUP_REMOVED lines=11> */
[----:B------:R-:W-:Y:S01]  /*0680*/  DADD R2, R8, R32 ;  /* 0x0000000008027229 */ /* 0x000fe20000000020 */
[----:B------:R-:W-:Y:S10]  /*0690*/  @!P1 BRA `(.L_x_12) ;  /* 0xfffffffc00549947 */ /* 0x000ff4000383ffff */
.L_x_11:
[----:B------:R-:W-:Y:S05]  /*06a0*/  BSYNC.RECONVERGENT B2 ;  /* 0x0000000000027941 */ /* 0x000fea0003800200 */
.L_x_10:
[----:B------:R-:W-:Y:S01]  /*06b0*/  IMAD.IADD R0, R4, 0x1, -R7 ;  /* 0x0000000104007824 */ /* 0x000fe200078e0a07 */
[----:B------:R-:W-:Y:S04]  /*06c0*/  BSSY.RECONVERGENT B2, `(.L_x_13) ;  /* 0x0000019000027945 */ /* 0x000fe80003800200 */
[----:B------:R-:W-:-:S13]  /*06d0*/  ISETP.GT.AND P1, PT, R0, 0x800, PT ;  /* 0x000008000000780c */ /* 0x000fda0003f24270 */
[----:B------:R-:W-:Y:S05]  /*06e0*/  @!P1 BRA `(.L_x_14) ;  /* 0x0000000000589947 */ /* 0x000fea0003800000 */
        /* <DEDUP_REMOVED lines=12> */
[----:B------:R-:W-:Y:S01]  /*07b0*/  PLOP3.LUT P0, PT, PT, PT, PT, 0x8, 0x80 ;  /* 0x000000000080781c */ /* 0x000fe20003f0e170 */
[----:B------:R-:W-:Y:S01]  /*07c0*/  VIADD R7, R7, 0x1000 ;  /* 0x0000100007077836 */ /* 0x000fe20000000000 */
[----:B--2--5:R-:W-:-:S08]  /*07d0*/  DADD R10, R2, R10 ;  /* 0x00000000020a7229 */ /* 0x024fd0000000000a */
[----:B---3--:R-:W-:-:S08]  /*07e0*/  DADD R10, R10, R12 ;  /* 0x000000000a0a7229 */ /* 0x008fd0000000000c */
[----:B----4-:R-:W-:-:S08]  /*07f0*/  DADD R10, R10, R14 ;  /* 0x000000000a0a7229 */ /* 0x010fd0000000000e */
[----:B------:R-:W-:-:S08]  /*0800*/  DADD R10, R10, R16 ;  /* 0x000000000a0a7229 */ /* 0x000fd00000000010 */
[----:B------:R-:W-:-:S08]  /*0810*/  DADD R10, R10, R20 ;  /* 0x000000000a0a7229 */ /* 0x000fd00000000014 */
[----:B------:R-:W-:-:S08]  /*0820*/  DADD R10, R10, R22 ;  /* 0x000000000a0a7229 */ /* 0x000fd00000000016 */
[----:B------:R-:W-:-:S08]  /*0830*/  DADD R10, R10, R24 ;  /* 0x000000000a0a7229 */ /* 0x000fd00000000018 */
[----:B------:R-:W-:-:S11]  /*0840*/  DADD R2, R10, R26 ;  /* 0x000000000a027229 */ /* 0x000fd6000000001a */
.L_x_14:
[----:B------:R-:W-:Y:S05]  /*0850*/  BSYNC.RECONVERGENT B2 ;  /* 0x0000000000027941 */ /* 0x000fea0003800200 */
.L_x_13:
[----:B------:R-:W-:-:S13]  /*0860*/  ISETP.LT.OR P0, PT, R7, R4, P0 ;  /* 0x000000040700720c */ /* 0x000fda0000701670 */
[----:B------:R-:W-:Y:S05]  /*0870*/  @!P0 BRA `(.L_x_6) ;  /* 0x0000000000288947 */ /* 0x000fea0003800000 */
[----:B------:R-:W0:Y:S02]  /*0880*/  LDC.64 R8, c[0x0][0x380] ;  /* 0x0000e000ff087b82 */ /* 0x000e240000000a00 */
[----:B0-----:R-:W-:-:S05]  /*0890*/  IMAD.WIDE R6, R7, 0x8, R8 ;  /* 0x0000000807067825 */ /* 0x001fca00078e0208 */
[----:B------:R-:W2:Y:S04]  /*08a0*/  LDG.E.64.CONSTANT R8, desc[UR6][R6.64] ;  /* 0x0000000606087981 */ /* 0x000ea8000c1e9b00 */
[----:B------:R-:W3:Y:S04]  /*08b0*/  LDG.E.64.CONSTANT R10, desc[UR6][R6.64+0x1000] ;  /* 0x00100006060a7981 */ /* 0x000ee8000c1e9b00 */
[----:B------:R-:W4:Y:S04]  /*08c0*/  LDG.E.64.CONSTANT R12, desc[UR6][R6.64+0x2000] ;  /* 0x00200006060c7981 */ /* 0x000f28000c1e9b00 */
[----:B------:R-:W4:Y:S01]  /*08d0*/  LDG.E.64.CONSTANT R14, desc[UR6][R6.64+0x3000] ;  /* 0x00300006060e7981 */ /* 0x000f22000c1e9b00 */
[----:B--2--5:R-:W-:-:S08]  /*08e0*/  DADD R8, R2, R8 ;  /* 0x0000000002087229 */ /* 0x024fd00000000008 */
[----:B---3--:R-:W-:-:S08]  /*08f0*/  DADD R8, R8, R10 ;  /* 0x0000000008087229 */ /* 0x008fd0000000000a */
[----:B----4-:R-:W-:-:S08]  /*0900*/  DADD R8, R8, R12 ;  /* 0x0000000008087229 */ /* 0x010fd0000000000c */
[----:B------:R-:W-:-:S11]  /*0910*/  DADD R2, R8, R14 ;  /* 0x0000000008027229 */ /* 0x000fd6000000000e */
.L_x_6:
[----:B------:R-:W-:Y:S05]  /*0920*/  BSYNC.RECONVERGENT B1 ;  /* 0x0000000000017941 */ /* 0x000fea0003800200 */
.L_x_5:
[----:B------:R-:W-:-:S13]  /*0930*/  ISETP.GE.AND P0, PT, R4, 0x200, PT ;  /* 0x000002000400780c */ /* 0x000fda0003f06270 */
[----:B------:R-:W-:Y:S05]  /*0940*/  @!P0 BRA `(.L_x_15) ;  /* 0x0000000400148947 */ /* 0x000fea0003800000 */
[----:B------:R-:W0:Y:S01]  /*0950*/  S2R R12, SR_LANEID ;  /* 0x00000000000c7919 */ /* 0x000e220000000000 */
[----:B-----5:R-:W-:Y:S04]  /*0960*/  SHFL.DOWN PT, R6, R2, 0x1, 0x1f ;  /* 0x08201f0002067f89 */ /* 0x020fe800000e0000 */
[----:B------:R-:W1:Y:S02]  /*0970*/  SHFL.DOWN PT, R7, R3, 0x1, 0x1f ;  /* 0x08201f0003077f89 */ /* 0x000e6400000e0000 */
[----:B-1----:R-:W-:Y:S01]  /*0980*/  DADD R6, R6, R2 ;  /* 0x0000000006067229 */ /* 0x002fe20000000002 */
[C---:B0-----:R-:W-:Y:S02]  /*0990*/  ISETP.GT.AND P0, PT, R12.reuse, 0x1e, PT ;  /* 0x0000001e0c00780c */ /* 0x041fe40003f04270 */
[----:B------:R-:W-:-:S07]  /*09a0*/  ISETP.NE.AND P1, PT, R12, RZ, PT ;  /* 0x000000ff0c00720c */ /* 0x000fce0003f25270 */
[----:B------:R-:W-:Y:S02]  /*09b0*/  FSEL R8, R2, R6, P0 ;  /* 0x0000000602087208 */ /* 0x000fe40000000000 */
[----:B------:R-:W-:Y:S02]  /*09c0*/  FSEL R9, R3, R7, P0 ;  /* 0x0000000703097208 */ /* 0x000fe40000000000 */
[----:B------:R-:W-:Y:S01]  /*09d0*/  ISETP.GT.AND P0, PT, R12, 0x1d, PT ;  /* 0x0000001d0c00780c */ /* 0x000fe20003f04270 */
[----:B------:R-:W-:Y:S01]  /*09e0*/  SHFL.DOWN PT, R6, R8, 0x2, 0x1f ;  /* 0x08401f0008067f89 */ /* 0x000fe200000e0000 */
[----:B------:R-:W-:Y:S02]  /*09f0*/  @!P1 MOV R4, 0x400 ;  /* 0x0000040000049802 */ /* 0x000fe40000000f00 */
[----:B------:R-:W-:Y:S01]  /*0a00*/  @!P1 SHF.R.U32.HI R0, RZ, 0x2, R5 ;  /* 0x00000002ff009819 */ /* 0x000fe20000011605 */
[----:B------:R-:W0:Y:S03]  /*0a10*/  SHFL.DOWN PT, R7, R9, 0x2, 0x1f ;  /* 0x08401f0009077f89 */ /* 0x000e2600000e0000 */
[----:B------:R-:W-:Y:S01]  /*0a20*/  @!P1 LOP3.LUT R0, R0, 0xf8, RZ, 0xc0, !PT ;  /* 0x000000f800009812 */ /* 0x000fe200078ec0ff */
[----:B0-----:R-:W-:-:S10]  /*0a30*/  DADD R6, R6, R8 ;  /* 0x0000000006067229 */ /* 0x001fd40000000008 */
[----:B------:R-:W-:Y:S02]  /*0a40*/  FSEL R6, R8, R6, P0 ;  /* 0x0000000608067208 */ /* 0x000fe40000000000 */
[----:B------:R-:W-:Y:S02]  /*0a50*/  FSEL R7, R9, R7, P0 ;  /* 0x0000000709077208 */ /* 0x000fe40000000000 */
[----:B------:R-:W-:Y:S01]  /*0a60*/  ISETP.GT.AND P0, PT, R12, 0x1b, PT ;  /* 0x0000001b0c00780c */ /* 0x000fe20003f04270 */
[----:B------:R-:W-:Y:S04]  /*0a70*/  SHFL.DOWN PT, R2, R6, 0x4, 0x1f ;  /* 0x08801f0006027f89 */ /* 0x000fe800000e0000 */
[----:B------:R-:W0:Y:S01]  /*0a80*/  SHFL.DOWN PT, R3, R7, 0x4, 0x1f ;  /* 0x08801f0007037f89 */ /* 0x000e2200000e0000 */
[----:B------:R-:W1:Y:S01]  /*0a90*/  @!P1 S2R R9, SR_CgaCtaId ;  /* 0x0000000000099919 */ /* 0x000e620000008800 */
[----:B0-----:R-:W-:-:S10]  /*0aa0*/  DADD R2, R2, R6 ;  /* 0x0000000002027229 */ /* 0x001fd40000000006 */
[----:B------:R-:W-:Y:S02]  /*0ab0*/  FSEL R10, R6, R2, P0 ;  /* 0x00000002060a7208 */ /* 0x000fe40000000000 */
[----:B------:R-:W-:Y:S02]  /*0ac0*/  FSEL R11, R7, R3, P0 ;  /* 0x00000003070b7208 */ /* 0x000fe40000000000 */
[----:B------:R-:W-:Y:S01]  /*0ad0*/  ISETP.GT.AND P0, PT, R12, 0x17, PT ;  /* 0x000000170c00780c */ /* 0x000fe20003f04270 */
[----:B------:R-:W-:Y:S04]  /*0ae0*/  SHFL.DOWN PT, R2, R10, 0x8, 0x1f ;  /* 0x09001f000a027f89 */ /* 0x000fe800000e0000 */
[----:B------:R-:W0:Y:S02]  /*0af0*/  SHFL.DOWN PT, R3, R11, 0x8, 0x1f ;  /* 0x09001f000b037f89 */ /* 0x000e2400000e0000 */
[----:B0-----:R-:W-:-:S10]  /*0b00*/  DADD R2, R2, R10 ;  /* 0x0000000002027229 */ /* 0x001fd4000000000a */
[----:B------:R-:W-:Y:S02]  /*0b10*/  FSEL R6, R10, R2, P0 ;  /* 0x000000020a067208 */ /* 0x000fe40000000000 */
[----:B------:R-:W-:Y:S02]  /*0b20*/  FSEL R7, R11, R3, P0 ;  /* 0x000000030b077208 */ /* 0x000fe40000000000 */
[----:B-1----:R-:W-:Y:S01]  /*0b30*/  @!P1 LEA R11, R9, R4, 0x18 ;  /* 0x00000004090b9211 */ /* 0x002fe200078ec0ff */
[----:B------:R-:W-:Y:S01]  /*0b40*/  SHFL.DOWN PT, R2, R6, 0x10, 0x1f ;  /* 0x0a001f0006027f89 */ /* 0x000fe200000e0000 */
[----:B------:R-:W-:-:S03]  /*0b50*/  ISETP.NE.AND P0, PT, R5, RZ, PT ;  /* 0x000000ff0500720c */ /* 0x000fc60003f05270 */
[----:B------:R-:W0:Y:S01]  /*0b60*/  SHFL.DOWN PT, R3, R7, 0x10, 0x1f ;  /* 0x0a001f0007037f89 */ /* 0x000e2200000e0000 */
[----:B------:R-:W-:Y:S01]  /*0b70*/  @!P1 IMAD.IADD R11, R0, 0x1, R11 ;  /* 0x00000001000b9824 */ /* 0x000fe200078e020b */
[----:B0-----:R-:W-:-:S07]  /*0b80*/  DADD R8, R2, R6 ;  /* 0x0000000002087229 */ /* 0x001fce0000000006 */
[----:B------:R1:W-:Y:S01]  /*0b90*/  @!P1 STS.64 [R11+0x10], R8 ;  /* 0x000010080b009388 */ /* 0x0003e20000000a00 */
[----:B------:R-:W-:Y:S01]  /*0ba0*/  BAR.SYNC.DEFER_BLOCKING 0x0 ;  /* 0x0000000000007b1d */ /* 0x000fe20000010000 */
[----:B------:R-:W-:-:S04]  /*0bb0*/  ISETP.GT.AND P1, PT, R12, 0xf, PT ;  /* 0x0000000f0c00780c */ /* 0x000fc80003f24270 */
[----:B------:R-:W-:Y:S02]  /*0bc0*/  FSEL R2, R6, R8, P1 ;  /* 0x0000000806027208 */ /* 0x000fe40000800000 */
[----:B------:R-:W-:Y:S01]  /*0bd0*/  FSEL R3, R7, R9, P1 ;  /* 0x0000000907037208 */ /* 0x000fe20000800000 */
[----:B------:R-:W-:Y:S06]  /*0be0*/  @P0 BRA `(.L_x_16) ;  /* 0x0000001800440947 */ /* 0x000fec0003800000 */
[----:B------:R-:W0:Y:S01]  /*0bf0*/  S2UR UR5, SR_CgaCtaId ;  /* 0x00000000000579c3 */ /* 0x000e220000008800 */
[----:B------:R-:W-:Y:S02]  /*0c00*/  UMOV UR4, 0x400 ;  /* 0x0000040000047882 */ /* 0x000fe40000000000 */
[----:B0-----:R-:W-:-:S09]  /*0c10*/  ULEA UR4, UR5, UR4, 0x18 ;  /* 0x0000000405047291 */ /* 0x001fd2000f8ec0ff */
[----:B------:R-:W0:Y:S04]  /*0c20*/  LDS.64 R4, [UR4+0x18] ;  /* 0x00001804ff047984 */ /* 0x000e280008000a00 */
[----:B-1----:R-:W1:Y:S04]  /*0c30*/  LDS.128 R8, [UR4+0x20] ;  /* 0x00002004ff087984 */ /* 0x002e680008000c00 */
[----:B------:R-:W2:Y:S01]  /*0c40*/  LDS.128 R12, [UR4+0x30] ;  /* 0x00003004ff0c7984 */ /* 0x000ea20008000c00 */
[----:B0-----:R-:W-:-:S03]  /*0c50*/  DADD R2, R2, R4 ;  /* 0x0000000002027229 */ /* 0x001fc60000000004 */
[----:B------:R-:W0:Y:S05]  /*0c60*/  LDS.128 R4, [UR4+0x40] ;  /* 0x00004004ff047984 */ /* 0x000e2a0008000c00 */
[----:B-1----:R-:W-:-:S08]  /*0c70*/  DADD R2, R2, R8 ;  /* 0x0000000002027229 */ /* 0x002fd00000000008 */
[----:B------:R-:W-:Y:S01]  /*0c80*/  DADD R2, R2, R10 ;  /* 0x0000000002027229 */ /* 0x000fe2000000000a */
[----:B------:R-:W1:Y:S07]  /*0c90*/  LDS.128 R8, [UR4+0x50] ;  /* 0x00005004ff087984 */ /* 0x000e6e0008000c00 */
[----:B--2---:R-:W-:-:S08]  /*0ca0*/  DADD R2, R2, R12 ;  /* 0x0000000002027229 */ /* 0x004fd0000000000c */
[----:B------:R-:W-:Y:S01]  /*0cb0*/  DADD R2, R2, R14 ;  /* 0x0000000002027229 */ /* 0x000fe2000000000e */
[----:B------:R-:W2:Y:S07]  /*0cc0*/  LDS.128 R12, [UR4+0x60] ;  /* 0x00006004ff0c7984 */ /* 0x000eae0008000c00 */
[----:B0-----:R-:W-:-:S08]  /*0cd0*/  DADD R2, R2, R4 ;  /* 0x0000000002027229 */ /* 0x001fd00000000004 */
[----:B------:R-:W-:Y:S01]  /*0ce0*/  DADD R2, R2, R6 ;  /* 0x0000000002027229 */ /* 0x000fe20000000006 */
[----:B------:R-:W0:Y:S07]  /*0cf0*/  LDS.128 R4, [UR4+0x70] ;  /* 0x00007004ff047984 */ /* 0x000e2e0008000c00 */
[----:B-1----:R-:W-:-:S08]  /*0d00*/  DADD R2, R2, R8 ;  /* 0x0000000002027229 */ /* 0x002fd00000000008 */
[----:B------:R-:W-:Y:S01]  /*0d10*/  DADD R2, R2, R10 ;  /* 0x0000000002027229 */ /* 0x000fe2000000000a */
[----:B------:R-:W1:Y:S07]  /*0d20*/  LDS.128 R8, [UR4+0x80] ;  /* 0x00008004ff087984 */ /* 0x000e6e0008000c00 */
[----:B--2---:R-:W-:-:S08]  /*0d30*/  DADD R2, R2, R12 ;  /* 0x0000000002027229 */ /* 0x004fd0000000000c */
[----:B------:R-:W-:-:S08]  /*0d40*/  DADD R2, R2, R14 ;  /* 0x0000000002027229 */ /* 0x000fd0000000000e */
[----:B0-----:R-:W-:-:S08]  /*0d50*/  DADD R2, R2, R4 ;  /* 0x0000000002027229 */ /* 0x001fd00000000004 */
[----:B------:R-:W-:-:S08]  /*0d60*/  DADD R2, R2, R6 ;  /* 0x0000000002027229 */ /* 0x000fd00000000006 */
[----:B-1----:R-:W-:-:S08]  /*0d70*/  DADD R2, R2, R8 ;  /* 0x0000000002027229 */ /* 0x002fd00000000008 */
[----:B------:R-:W-:Y:S01]  /*0d80*/  DADD R2, R2, R10 ;  /* 0x0000000002027229 */ /* 0x000fe2000000000a */
[----:B------:R-:W-:Y:S10]  /*0d90*/  BRA `(.L_x_16) ;  /* 0x0000001400d87947 */ /* 0x000ff40003800000 */
.L_x_15:
[----:B------:R-:W-:Y:S01]  /*0da0*/  LOP3.LUT R0, R5, 0x3e0, RZ, 0xc0, !PT ;  /* 0x000003e005007812 */ /* 0x000fe200078ec0ff */
[----:B------:R-:W0:Y:S03]  /*0db0*/  S2R R10, SR_LANEID ;  /* 0x00000000000a7919 */ /* 0x000e260000000000 */
[----:B------:R-:W-:Y:S01]  /*0dc0*/  LOP3.LUT R9, RZ, R0, RZ, 0x33, !PT ;  /* 0x00000000ff097212 */ /* 0x000fe200078e33ff */
[----:B------:R-:W-:-:S04]  /*0dd0*/  VIADD R7, R0, 0x20 ;  /* 0x0000002000077836 */ /* 0x000fc80000000000 */
[----:B------:R-:W-:Y:S01]  /*0de0*/  IMAD.IADD R9, R9, 0x1, R4 ;  /* 0x0000000109097824 */ /* 0x000fe200078e0204 */
[----:B------:R-:W-:-:S04]  /*0df0*/  ISETP.GT.AND P0, PT, R7, R4, PT ;  /* 0x000000040700720c */ /* 0x000fc80003f04270 */
[----:B------:R-:W-:-:S05]  /*0e00*/  SEL R11, R9, 0x1f, P0 ;  /* 0x0000001f090b7807 */ /* 0x000fca0000000000 */
[----:B-----5:R-:W-:Y:S04]  /*0e10*/  SHFL.DOWN PT, R6, R2, 0x1, R11 ;  /* 0x0820000002067989 */ /* 0x020fe800000e000b */
[----:B------:R-:W1:Y:S01]  /*0e20*/  SHFL.DOWN PT, R7, R3, 0x1, R11 ;  /* 0x0820000003077989 */ /* 0x000e6200000e000b */
[C---:B0-----:R-:W-:Y:S01]  /*0e30*/  ISETP.GE.AND P0, PT, R10.reuse, R11, PT ;  /* 0x0000000b0a00720c */ /* 0x041fe20003f06270 */
[C---:B------:R-:W-:Y:S01]  /*0e40*/  VIADD R0, R10.reuse, 0x2 ;  /* 0x000000020a007836 */ /* 0x040fe20000000000 */
[----:B------:R-:W-:Y:S01]  /*0e50*/  ISETP.NE.AND P1, PT, R10, RZ, PT ;  /* 0x000000ff0a00720c */ /* 0x000fe20003f25270 */
[----:B-1----:R-:W-:-:S12]  /*0e60*/  DADD R6, R6, R2 ;  /* 0x0000000006067229 */ /* 0x002fd80000000002 */
[----:B------:R-:W0:Y:S01]  /*0e70*/  @!P1 S2R R12, SR_CgaCtaId ;  /* 0x00000000000c9919 */ /* 0x000e220000008800 */
[----:B------:R-:W-:Y:S02]  /*0e80*/  FSEL R8, R6, R2, !P0 ;  /* 0x0000000206087208 */ /* 0x000fe40004000000 */
[----:B------:R-:W-:Y:S02]  /*0e90*/  FSEL R9, R7, R3, !P0 ;  /* 0x0000000307097208 */ /* 0x000fe40004000000 */
[----:B------:R-:W-:Y:S01]  /*0ea0*/  ISETP.GT.AND P0, PT, R0, R11, PT ;  /* 0x0000000b0000720c */ /* 0x000fe20003f04270 */
[----:B------:R-:W-:Y:S01]  /*0eb0*/  SHFL.DOWN PT, R6, R8, 0x2, R11 ;  /* 0x0840000008067989 */ /* 0x000fe200000e000b */
[----:B------:R-:W-:-:S03]  /*0ec0*/  VIADD R0, R10, 0x4 ;  /* 0x000000040a007836 */ /* 0x000fc60000000000 */
[----:B------:R-:W1:Y:S02]  /*0ed0*/  SHFL.DOWN PT, R7, R9, 0x2, R11 ;  /* 0x0840000009077989 */ /* 0x000e6400000e000b */
[----:B-1----:R-:W-:-:S10]  /*0ee0*/  DADD R6, R6, R8 ;  /* 0x0000000006067229 */ /* 0x002fd40000000008 */
[----:B------:R-:W-:Y:S02]  /*0ef0*/  FSEL R6, R8, R6, P0 ;  /* 0x0000000608067208 */ /* 0x000fe40000000000 */
[----:B------:R-:W-:Y:S02]  /*0f00*/  FSEL R7, R9, R7, P0 ;  /* 0x0000000709077208 */ /* 0x000fe40000000000 */
        /* <DEDUP_REMOVED lines=16> */
[----:B------:R-:W-:Y:S02]  /*1010*/  @!P1 MOV R9, 0x400 ;  /* 0x0000040000099802 */ /* 0x000fe40000000f00 */
[----:B------:R-:W-:Y:S01]  /*1020*/  @!P1 SHF.R.U32.HI R8, RZ, 0x2, R5 ;  /* 0x00000002ff089819 */ /* 0x000fe20000011605 */
[----:B------:R-:W1:Y:S01]  /*1030*/  SHFL.DOWN PT, R3, R7, 0x10, R11 ;  /* 0x0a00000007037989 */ /* 0x000e6200000e000b */
[----:B0-----:R-:W-:-:S02]  /*1040*/  @!P1 LEA R9, R12, R9, 0x18 ;  /* 0x000000090c099211 */ /* 0x001fc400078ec0ff */
[----:B------:R-:W-:-:S05]  /*1050*/  @!P1 LOP3.LUT R8, R8, 0xf8, RZ, 0xc0, !PT ;  /* 0x000000f808089812 */ /* 0x000fca00078ec0ff */
[----:B------:R-:W-:Y:S01]  /*1060*/  @!P1 IMAD.IADD R9, R8, 0x1, R9 ;  /* 0x0000000108099824 */ /* 0x000fe200078e0209 */
[----:B-1----:R-:W-:-:S10]  /*1070*/  DADD R2, R2, R6 ;  /* 0x0000000002027229 */ /* 0x002fd40000000006 */
[----:B------:R-:W-:Y:S02]  /*1080*/  FSEL R2, R6, R2, P0 ;  /* 0x0000000206027208 */ /* 0x000fe40000000000 */
[----:B------:R-:W-:Y:S02]  /*1090*/  FSEL R3, R7, R3, P0 ;  /* 0x0000000307037208 */ /* 0x000fe40000000000 */
[----:B------:R-:W-:-:S03]  /*10a0*/  ISETP.NE.AND P0, PT, R5, RZ, PT ;  /* 0x000000ff0500720c */ /* 0x000fc60003f05270 */
[----:B------:R0:W-:Y:S01]  /*10b0*/  @!P1 STS.64 [R9+0x10], R2 ;  /* 0x0000100209009388 */ /* 0x0001e20000000a00 */
[----:B------:R-:W-:Y:S09]  /*10c0*/  BAR.SYNC.DEFER_BLOCKING 0x0 ;  /* 0x0000000000007b1d */ /* 0x000ff20000010000 */
[----:B------:R-:W-:Y:S05]  /*10d0*/  @P0 BRA `(.L_x_16) ;  /* 0x0000001400080947 */ /* 0x000fea0003800000 */
[----:B------:R-:W1:Y:S01]  /*10e0*/  S2UR UR5, SR_CgaCtaId ;  /* 0x00000000000579c3 */ /* 0x000e620000008800 */
[----:B------:R-:W-:Y:S01]  /*10f0*/  UMOV UR4, 0x400 ;  /* 0x0000040000047882 */ /* 0x000fe20000000000 */
[----:B------:R-:W-:Y:S01]  /*1100*/  ISETP.GT.AND P1, PT, R4, 0x20, PT ;  /* 0x000000200400780c */ /* 0x000fe20003f24270 */
[----:B-1----:R-:W-:-:S09]  /*1110*/  ULEA UR4, UR5, UR4, 0x18 ;  /* 0x0000000405047291 */ /* 0x002fd2000f8ec0ff */
[----:B------:R-:W1:Y:S04]  /*1120*/  LDS.64 R6, [UR4+0x18] ;  /* 0x00001804ff067984 */ /* 0x000e680008000a00 */
[----:B------:R-:W2:Y:S04]  /*1130*/  LDS.128 R12, [UR4+0x20] ;  /* 0x00002004ff0c7984 */ /* 0x000ea80008000c00 */
[----:B0-----:R-:W0:Y:S01]  /*1140*/  LDS.128 R8, [UR4+0x30] ;  /* 0x00003004ff087984 */ /* 0x001e220008000c00 */
[----:B-1----:R-:W-:-:S10]  /*1150*/  DADD R6, R2, R6 ;  /* 0x0000000002067229 */ /* 0x002fd40000000006 */
[----:B------:R-:W-:Y:S02]  /*1160*/  FSEL R2, R6, R2, P1 ;  /* 0x0000000206027208 */ /* 0x000fe40000800000 */
[----:B------:R-:W-:Y:S02]  /*1170*/  FSEL R3, R7, R3, P1 ;  /* 0x0000000307037208 */ /* 0x000fe40000800000 */
[----:B------:R-:W-:-:S04]  /*1180*/  ISETP.GT.AND P1, PT, R4, 0x40, PT ;  /* 0x000000400400780c */ /* 0x000fc80003f24270 */
[----:B--2---:R-:W-:-:S10]  /*1190*/  DADD R12, R12, R2 ;  /* 0x000000000c0c7229 */ /* 0x004fd40000000002 */
[----:B------:R-:W-:Y:S02]  /*11a0*/  FSEL R2, R12, R2, P1 ;  /* 0x000000020c027208 */ /* 0x000fe40000800000 */
[----:B------:R-:W-:Y:S02]  /*11b0*/  FSEL R3, R13, R3, P1 ;  /* 0x000000030d037208 */ /* 0x000fe40000800000 */
[----:B------:R-:W-:-:S04]  /*11c0*/  ISETP.GT.AND P1, PT, R4, 0x60, PT ;  /* 0x000000600400780c */ /* 0x000fc80003f24270 */
[----:B------:R-:W-:-:S10]  /*11d0*/  DADD R14, R2, R14 ;  /* 0x00000000020e7229 */ /* 0x000fd4000000000e */
[----:B------:R-:W-:Y:S02]  /*11e0*/  FSEL R2, R14, R2, P1 ;  /* 0x000000020e027208 */ /* 0x000fe40000800000 */
[----:B------:R-:W-:Y:S02]  /*11f0*/  FSEL R3, R15, R3, P1 ;  /* 0x000000030f037208 */ /* 0x000fe40000800000 */
[----:B------:R-:W1:Y:S01]  /*1200*/  LDS.128 R12, [UR4+0x40] ;  /* 0x00004004ff0c7984 */ /* 0x000e620008000c00 */
[----:B------:R-:W-:-:S03]  /*1210*/  ISETP.GT.AND P1, PT, R4, 0x80, PT ;  /* 0x000000800400780c */ /* 0x000fc60003f24270 */
[----:B0-----:R-:W-:-:S10]  /*1220*/  DADD R8, R8, R2 ;  /* 0x0000000008087229 */ /* 0x001fd40000000002 */
[----:B------:R-:W-:Y:S02]  /*1230*/  FSEL R2, R8, R2, P1 ;  /* 0x0000000208027208 */ /* 0x000fe40000800000 */
[----:B------:R-:W-:Y:S02]  /*1240*/  FSEL R3, R9, R3, P1 ;  /* 0x0000000309037208 */ /* 0x000fe40000800000 */
[----:B------:R-:W-:-:S04]  /*1250*/  ISETP.GT.AND P1, PT, R4, 0xa0, PT ;  /* 0x000000a00400780c */ /* 0x000fc80003f24270 */
[----:B------:R-:W-:-:S10]  /*1260*/  DADD R10, R2, R10 ;  /* 0x00000000020a7229 */ /* 0x000fd4000000000a */
[----:B------:R-:W-:Y:S02]  /*1270*/  FSEL R2, R10, R2, P1 ;  /* 0x000000020a027208 */ /* 0x000fe40000800000 */
[----:B------:R-:W-:Y:S02]  /*1280*/  FSEL R3, R11, R3, P1 ;  /* 0x000000030b037208 */ /* 0x000fe40000800000 */
[----:B------:R-:W0:Y:S01]  /*1290*/  LDS.128 R8, [UR4+0x50] ;  /* 0x00005004ff087984 */ /* 0x000e220008000c00 */
[----:B------:R-:W-:-:S03]  /*12a0*/  ISETP.GT.AND P1, PT, R4, 0xc0, PT ;  /* 0x000000c00400780c */ /* 0x000fc60003f24270 */
[----:B-1----:R-:W-:-:S10]  /*12b0*/  DADD R12, R12, R2 ;  /* 0x000000000c0c7229 */ /* 0x002fd40000000002 */
        /* <DEDUP_REMOVED lines=33> */
[----:B------:R-:W-:-:S04]  /*14d0*/  ISETP.GT.AND P1, PT, R4, 0x1c0, PT ;  /* 0x000001c00400780c */ /* 0x000fc80003f24270 */
[----:B-1----:R-:W-:-:S10]  /*14e0*/  DADD R12, R12, R2 ;  /* 0x000000000c0c7229 */ /* 0x002fd40000000002 */
[----:B------:R-:W-:Y:S02]  /*14f0*/  FSEL R2, R12, R2, P1 ;  /* 0x000000020c027208 */ /* 0x000fe40000800000 */
[----:B------:R-:W-:Y:S02]  /*1500*/  FSEL R3, R13, R3, P1 ;  /* 0x000000030d037208 */ /* 0x000fe40000800000 */
[----:B------:R-:W-:-:S04]  /*1510*/  ISETP.GT.AND P1, PT, R4, 0x1e0, PT ;  /* 0x000001e00400780c */ /* 0x000fc80003f24270 */
[----:B------:R-:W-:-:S10]  /*1520*/  DADD R14, R2, R14 ;  /* 0x00000000020e7229 */ /* 0x000fd4000000000e */
[----:B------:R-:W-:Y:S02]  /*1530*/  FSEL R2, R14, R2, P1 ;  /* 0x000000020e027208 */ /* 0x000fe40000800000 */
[----:B------:R-:W-:Y:S01]  /*1540*/  FSEL R3, R15, R3, P1 ;  /* 0x000000030f037208 */ /* 0x000fe20000800000 */
[----:B------:R-:W-:Y:S06]  /*1550*/  BRA `(.L_x_16) ;  /* 0x0000000c00e87947 */ /* 0x000fec0003800000 */
.L_x_2:
[----:B------:R-:W0:Y:S01]  /*1560*/  S2R R41, SR_TID.X ;  /* 0x0000000000297919 */ /* 0x000e220000002100 */
[----:B------:R-:W1:Y:S02]  /*1570*/  LDCU.64 UR4, c[0x0][0x380] ;  /* 0x00007000ff0477ac */ /* 0x000e640008000a00 */
[----:B-1----:R-:W-:Y:S02]  /*1580*/  IMAD.U32 R2, RZ, RZ, UR4 ;  /* 0x00000004ff027e24 */ /* 0x002fe4000f8e00ff */
[----:B------:R-:W-:Y:S02]  /*1590*/  IMAD.U32 R3, RZ, RZ, UR5 ;  /* 0x00000005ff037e24 */ /* 0x000fe4000f8e00ff */
[----:B0-----:R-:W-:-:S05]  /*15a0*/  IMAD.WIDE.U32 R18, R41, 0x8, R2 ;  /* 0x0000000829127825 */ /* 0x001fca00078e0002 */
[----:B------:R-:W2:Y:S04]  /*15b0*/  LDG.E.64.CONSTANT R20, desc[UR6][R18.64] ;  /* 0x0000000612147981 */ /* 0x000ea8000c1e9b00 */
[----:B------:R-:W2:Y:S04]  /*15c0*/  LDG.E.64.CONSTANT R6, desc[UR6][R18.64+0x1000] ;  /* 0x0010000612067981 */ /* 0x000ea8000c1e9b00 */
[----:B------:R-:W3:Y:S04]  /*15d0*/  LDG.E.64.CONSTANT R8, desc[UR6][R18.64+0x2000] ;  /* 0x0020000612087981 */ /* 0x000ee8000c1e9b00 */
[----:B------:R-:W4:Y:S04]  /*15e0*/  LDG.E.64.CONSTANT R10, desc[UR6][R18.64+0x3000] ;  /* 0x00300006120a7981 */ /* 0x000f28000c1e9b00 */
[----:B------:R-:W5:Y:S04]  /*15f0*/  LDG.E.64.CONSTANT R12, desc[UR6][R18.64+0x4000] ;  /* 0x00400006120c7981 */ /* 0x000f68000c1e9b00 */
[----:B------:R-:W5:Y:S04]  /*1600*/  LDG.E.64.CONSTANT R14, desc[UR6][R18.64+0x5000] ;  /* 0x00500006120e7981 */ /* 0x000f68000c1e9b00 */
[----:B------:R-:W5:Y:S01]  /*1610*/  LDG.E.64.CONSTANT R16, desc[UR6][R18.64+0x6000] ;  /* 0x0060000612107981 */ /* 0x000f62000c1e9b00 */
[----:B------:R-:W-:Y:S01]  /*1620*/  ISETP.GE.U32.AND P0, PT, R4, 0x1c00, PT ;  /* 0x00001c000400780c */ /* 0x000fe20003f06070 */
[----:B------:R-:W-:Y:S01]  /*1630*/  UMOV UR4, 0xe00 ;  /* 0x00000e0000047882 */ /* 0x000fe20000000000 */
[----:B--2---:R-:W-:-:S08]  /*1640*/  DADD R6, R20, R6 ;  /* 0x0000000014067229 */ /* 0x004fd00000000006 */
[----:B---3--:R-:W-:-:S08]  /*1650*/  DADD R6, R8, R6 ;  /* 0x0000000008067229 */ /* 0x008fd00000000006 */
[----:B----4-:R-:W-:-:S08]  /*1660*/  DADD R6, R10, R6 ;  /* 0x000000000a067229 */ /* 0x010fd00000000006 */
[----:B-----5:R-:W-:-:S08]  /*1670*/  DADD R6, R12, R6 ;  /* 0x000000000c067229 */ /* 0x020fd00000000006 */
[----:B------:R-:W-:-:S08]  /*1680*/  DADD R6, R14, R6 ;  /* 0x000000000e067229 */ /* 0x000fd00000000006 */
[----:B------:R-:W-:Y:S01]  /*1690*/  DADD R6, R16, R6 ;  /* 0x0000000010067229 */ /* 0x000fe20000000006 */
[----:B------:R-:W-:Y:S10]  /*16a0*/  @!P0 BRA `(.L_x_17) ;  /* 0x00000000006c8947 */ /* 0x000ff40003800000 */
[----:B------:R-:W0:Y:S01]  /*16b0*/  LDC R22, c[0x0][0x390] ;  /* 0x0000e400ff167b82 */ /* 0x000e220000000800 */
[----:B------:R-:W-:Y:S01]  /*16c0*/  VIADD R23, R4, 0xfffff200 ;  /* 0xfffff20004177836 */ /* 0x000fe20000000000 */
[----:B------:R-:W-:-:S06]  /*16d0*/  UMOV UR4, 0xe00 ;  /* 0x00000e0000047882 */ /* 0x000fcc0000000000 */
[----:B------:R-:W1:Y:S02]  /*16e0*/  LDC.64 R2, c[0x0][0x380] ;  /* 0x0000e000ff027b82 */ /* 0x000e640000000a00 */
.L_x_19:
[----:B------:R-:W-:-:S04]  /*16f0*/  VIADD R9, R41, UR4 ;  /* 0x0000000429097c36 */ /* 0x000fc80008000000 */
[----:B-1----:R-:W-:-:S05]  /*1700*/  IMAD.WIDE.U32 R8, R9, 0x8, R2 ;  /* 0x0000000809087825 */ /* 0x002fca00078e0002 */
[----:B------:R-:W2:Y:S04]  /*1710*/  LDG.E.64.CONSTANT R4, desc[UR6][R8.64] ;  /* 0x0000000608047981 */ /* 0x000ea8000c1e9b00 */
[----:B------:R-:W3:Y:S04]  /*1720*/  LDG.E.64.CONSTANT R10, desc[UR6][R8.64+0x1000] ;  /* 0x00100006080a7981 */ /* 0x000ee8000c1e9b00 */
[----:B------:R-:W4:Y:S04]  /*1730*/  LDG.E.64.CONSTANT R12, desc[UR6][R8.64+0x2000] ;  /* 0x00200006080c7981 */ /* 0x000f28000c1e9b00 */
[----:B------:R-:W5:Y:S04]  /*1740*/  LDG.E.64.CONSTANT R14, desc[UR6][R8.64+0x3000] ;  /* 0x00300006080e7981 */ /* 0x000f68000c1e9b00 */
[----:B------:R-:W5:Y:S04]  /*1750*/  LDG.E.64.CONSTANT R16, desc[UR6][R8.64+0x4000] ;  /* 0x0040000608107981 */ /* 0x000f68000c1e9b00 */
[----:B------:R-:W5:Y:S04]  /*1760*/  LDG.E.64.CONSTANT R18, desc[UR6][R8.64+0x5000] ;  /* 0x0050000608127981 */ /* 0x000f68000c1e9b00 */
[----:B------:R-:W5:Y:S01]  /*1770*/  LDG.E.64.CONSTANT R20, desc[UR6][R8.64+0x6000] ;  /* 0x0060000608147981 */ /* 0x000f62000c1e9b00 */
[----:B--2---:R-:W-:-:S08]  /*1780*/  DADD R4, R4, R6 ;  /* 0x0000000004047229 */ /* 0x004fd00000000006 */
[----:B---3--:R-:W-:-:S08]  /*1790*/  DADD R4, R10, R4 ;  /* 0x000000000a047229 */ /* 0x008fd00000000004 */
[----:B----4-:R-:W-:-:S08]  /*17a0*/  DADD R4, R12, R4 ;  /* 0x000000000c047229 */ /* 0x010fd00000000004 */
[----:B-----5:R-:W-:-:S08]  /*17b0*/  DADD R4, R14, R4 ;  /* 0x000000000e047229 */ /* 0x020fd00000000004 */
[----:B------:R-:W-:Y:S01]  /*17c0*/  DADD R16, R16, R4 ;  /* 0x0000000010107229 */ /* 0x000fe20000000004 */
[----:B0-----:R-:W-:-:S04]  /*17d0*/  IMAD.MOV.U32 R4, RZ, RZ, R22 ;  /* 0x000000ffff047224 */ /* 0x001fc800078e0016 */
[----:B------:R-:W-:-:S03]  /*17e0*/  VIADD R0, R4, -UR4 ;  /* 0x8000000404007c36 */ /* 0x000fc60008000000 */
[----:B------:R-:W-:Y:S02]  /*17f0*/  DADD R16, R18, R16 ;  /* 0x0000000012107229 */ /* 0x000fe40000000010 */
[----:B------:R-:W-:-:S06]  /*1800*/  ISETP.GE.AND P0, PT, R0, 0xe00, PT ;  /* 0x00000e000000780c */ /* 0x000fcc0003f06270 */
[----:B------:R-:W-:-:S07]  /*1810*/  DADD R6, R20, R16 ;  /* 0x0000000014067229 */ /* 0x000fce0000000010 */
[----:B------:R-:W-:Y:S05]  /*1820*/  @!P0 BRA `(.L_x_18) ;  /* 0x00000008001c8947 */ /* 0x000fea0003800000 */
[----:B------:R-:W-:-:S06]  /*1830*/  UIADD3 UR4, UPT, UPT, UR4, 0xe00, URZ ;  /* 0x00000e0004047890 */ /* 0x000fcc000fffe0ff */
[----:B------:R-:W-:-:S13]  /*1840*/  ISETP.LT.AND P0, PT, R23, UR4, PT ;  /* 0x0000000417007c0c */ /* 0x000fda000bf01270 */
[----:B------:R-:W-:Y:S05]  /*1850*/  @!P0 BRA `(.L_x_19) ;  /* 0xfffffffc00a48947 */ /* 0x000fea000383ffff */
.L_x_17:
[----:B------:R-:W-:-:S13]  /*1860*/  ISETP.LE.AND P0, PT, R4, UR4, PT ;  /* 0x0000000404007c0c */ /* 0x000fda000bf03270 */
[----:B------:R-:W-:Y:S05]  /*1870*/  @P0 BRA `(.L_x_18) ;  /* 0x0000000800080947 */ /* 0x000fea0003800000 */
[----:B------:R-:W-:Y:S01]  /*1880*/  VIADD R0, R4, -UR4 ;  /* 0x8000000404007c36 */ /* 0x000fe20008000000 */
[----:B------:R-:W-:Y:S04]  /*1890*/  BSSY.RECONVERGENT B1, `(.L_x_18) ;  /* 0x0000080000017945 */ /* 0x000fe80003800200 */
[----:B------:R-:W-:-:S13]  /*18a0*/  ISETP.GE.AND P0, PT, R41, R0, PT ;  /* 0x000000002900720c */ /* 0x000fda0003f06270 */
[----:B------:R-:W-:Y:S05]  /*18b0*/  @P0 BRA `(.L_x_20) ;  /* 0x0000000400f40947 */ /* 0x000fea0003800000 */
[----:B------:R-:W-:Y:S01]  /*18c0*/  LOP3.LUT R5, RZ, R41, RZ, 0x33, !PT ;  /* 0x00000029ff057212 */ /* 0x000fe200078e33ff */
[----:B------:R-:W-:Y:S01]  /*18d0*/  BSSY.RECONVERGENT B2, `(.L_x_21) ;  /* 0x0000014000027945 */ /* 0x000fe20003800200 */
[----:B------:R-:W-:Y:S02]  /*18e0*/  IMAD.MOV.U32 R45, RZ, RZ, R41 ;  /* 0x000000ffff2d7224 */ /* 0x000fe400078e0029 */
[----:B------:R-:W-:-:S04]  /*18f0*/  IADD3 R4, PT, PT, R4, -UR4, R5 ;  /* 0x8000000404047c10 */ /* 0x000fc8000fffe005 */
[C---:B------:R-:W-:Y:S02]  /*1900*/  LOP3.LUT R5, R4.reuse, 0x600, RZ, 0xc0, !PT ;  /* 0x0000060004057812 */ /* 0x040fe400078ec0ff */
[----:B------:R-:W-:Y:S02]  /*1910*/  ISETP.GE.U32.AND P1, PT, R4, 0x600, PT ;  /* 0x000006000400780c */ /* 0x000fe40003f26070 */
[----:B------:R-:W-:-:S13]  /*1920*/  ISETP.NE.AND P0, PT, R5, 0x600, PT ;  /* 0x000006000500780c */ /* 0x000fda0003f05270 */
[----:B------:R-:W-:Y:S05]  /*1930*/  @!P0 BRA `(.L_x_22) ;  /* 0x0000000000348947 */ /* 0x000fea0003800000 */
[----:B------:R-:W-:Y:S01]  /*1940*/  LEA.HI R4, R4, 0x1, RZ, 0x17 ;  /* 0x0000000104047811 */ /* 0x000fe200078fb8ff */
[----:B------:R-:W-:Y:S02]  /*1950*/  VIADD R9, R41, UR4 ;  /* 0x0000000429097c36 */ /* 0x000fe40008000000 */
[----:B------:R-:W-:Y:S01]  /*1960*/  IMAD.MOV.U32 R45, RZ, RZ, R41 ;  /* 0x000000ffff2d7224 */ /* 0x000fe200078e0029 */
[----:B------:R-:W-:-:S05]  /*1970*/  LOP3.LUT R4, R4, 0x3, RZ, 0xc0, !PT ;  /* 0x0000000304047812 */ /* 0x000fca00078ec0ff */
[----:B------:R-:W-:-:S07]  /*1980*/  IMAD.MOV R8, RZ, RZ, -R4 ;  /* 0x000000ffff087224 */ /* 0x000fce00078e0a04 */
.L_x_23:
[----:B------:R-:W-:-:S06]  /*1990*/  IMAD.WIDE.U32 R4, R9, 0x8, R2 ;  /* 0x0000000809047825 */ /* 0x000fcc00078e0002 */
[----:B------:R-:W2:Y:S01]  /*19a0*/  LDG.E.64.CONSTANT R4, desc[UR6][R4.64] ;  /* 0x0000000604047981 */ /* 0x000ea2000c1e9b00 */
[----:B------:R-:W-:Y:S02]  /*19b0*/  VIADD R8, R8, 0x1 ;  /* 0x0000000108087836 */ /* 0x000fe40000000000 */
[----:B------:R-:W-:Y:S02]  /*19c0*/  VIADD R45, R45, 0x200 ;  /* 0x000002002d2d7836 */ /* 0x000fe40000000000 */
[----:B------:R-:W-:Y:S01]  /*19d0*/  VIADD R9, R9, 0x200 ;  /* 0x0000020009097836 */ /* 0x000fe20000000000 */
[----:B------:R-:W-:Y:S01]  /*19e0*/  ISETP.NE.AND P0, PT, R8, RZ, PT ;  /* 0x000000ff0800720c */ /* 0x000fe20003f05270 */
[----:B--2---:R-:W-:-:S12]  /*19f0*/  DADD R6, R4, R6 ;  /* 0x0000000004067229 */ /* 0x004fd80000000006 */
[----:B------:R-:W-:Y:S05]  /*1a00*/  @P0 BRA `(.L_x_23) ;  /* 0xfffffffc00e00947 */ /* 0x000fea000383ffff */
.L_x_22:
[----:B------:R-:W-:Y:S05]  /*1a10*/  BSYNC.RECONVERGENT B2 ;  /* 0x0000000000027941 */ /* 0x000fea0003800200 */
.L_x_21:
[----:B------:R-:W-:Y:S05]  /*1a20*/  @!P1 BRA `(.L_x_20) ;  /* 0x0000000400989947 */ /* 0x000fea0003800000 */
[----:B------:R-:W0:Y:S01]  /*1a30*/  LDCU.64 UR8, c[0x0][0x380] ;  /* 0x00007000ff0877ac */ /* 0x000e220008000a00 */
[----:B------:R-:W-:Y:S01]  /*1a40*/  IMAD.IADD R9, R0, 0x1, -R45 ;  /* 0x0000000100097824 */ /* 0x000fe200078e0a2d */
[C---:B------:R-:W-:Y:S01]  /*1a50*/  IADD3 R5, P0, PT, R45.reuse, UR4, RZ ;  /* 0x000000042d057c10 */ /* 0x040fe2000ff1e0ff */
[----:B------:R-:W-:Y:S01]  /*1a60*/  BSSY.RECONVERGENT B2, `(.L_x_24) ;  /* 0x0000039000027945 */ /* 0x000fe20003800200 */
[----:B------:R-:W-:Y:S02]  /*1a70*/  VIADD R43, R45, UR4 ;  /* 0x000000042d2b7c36 */ /* 0x000fe40008000000 */
[----:B------:R-:W-:Y:S01]  /*1a80*/  ISETP.GT.AND P1, PT, R9, 0x1800, PT ;  /* 0x000018000900780c */ /* 0x000fe20003f24270 */
[----:B------:R-:W-:Y:S01]  /*1a90*/  IMAD.X R8, RZ, RZ, RZ, P0 ;  /* 0x000000ffff087224 */ /* 0x000fe200000e06ff */
[----:B0-----:R-:W-:-:S04]  /*1aa0*/  LEA R4, P0, R5, UR8, 0x3 ;  /* 0x0000000805047c11 */ /* 0x001fc8000f8018ff */
[----:B------:R-:W-:Y:S02]  /*1ab0*/  LEA.HI.X R5, R5, UR9, R8, 0x3, P0 ;  /* 0x0000000905057c11 */ /* 0x000fe400080f1c08 */
[----:B------:R-:W-:-:S05]  /*1ac0*/  IADD3 R4, P0, PT, R4, 0x2000, RZ ;  /* 0x0000200004047810 */ /* 0x000fca0007f1e0ff */
[----:B------:R-:W-:Y:S01]  /*1ad0*/  IMAD.X R5, RZ, RZ, R5, P0 ;  /* 0x000000ffff057224 */ /* 0x000fe200000e0605 */
[----:B------:R-:W-:Y:S01]  /*1ae0*/  PLOP3.LUT P0, PT, PT, PT, PT, 0x80, 0x8 ;  /* 0x000000000008781c */ /* 0x000fe20003f0f070 */
[----:B------:R-:W-:-:S12]  /*1af0*/  @!P1 BRA `(.L_x_25) ;  /* 0x0000000000bc9947 */ /* 0x000fd80003800000 */
[----:B------:R-:W-:Y:S01]  /*1b00*/  PLOP3.LUT P0, PT, PT, PT, PT, 0x8, 0x80 ;  /* 0x000000000080781c */ /* 0x000fe20003f0e170 */
[----:B------:R-:W-:-:S12]  /*1b10*/  VIADD R40, R0, 0xffffe800 ;  /* 0xffffe80000287836 */ /* 0x000fd80000000000 */
.L_x_26:
[C---:B------:R-:W-:Y:S01]  /*1b20*/  IMAD.WIDE.U32 R38, R43.reuse, 0x8, R2 ;  /* 0x000000082b267825 */ /* 0x040fe200078e0002 */
[----:B------:R-:W2:Y:S04]  /*1b30*/  LDG.E.64.CONSTANT R8, desc[UR6][R4.64+-0x1000] ;  /* 0xfff0000604087981 */ /* 0x000ea8000c1e9b00 */
[----:B------:R-:W3:Y:S04]  /*1b40*/  LDG.E.64.CONSTANT R10, desc[UR6][R4.64] ;  /* 0x00000006040a7981 */ /* 0x000ee8000c1e9b00 */
[----:B------:R-:W4:Y:S01]  /*1b50*/  LDG.E.64.CONSTANT R38, desc[UR6][R38.64] ;  /* 0x0000000626267981 */ /* 0x000f22000c1e9b00 */
[----:B------:R-:W-:-:S03]  /*1b60*/  VIADD R15, R43, 0x800 ;  /* 0x000008002b0f7836 */ /* 0x000fc60000000000 */
[----:B------:R-:W5:Y:S01]  /*1b70*/  LDG.E.64.CONSTANT R12, desc[UR6][R4.64+0x1000] ;  /* 0x00100006040c7981 */ /* 0x000f62000c1e9b00 */
[----:B------:R-:W-:-:S03]  /*1b80*/  IMAD.WIDE.U32 R14, R15, 0x8, R2 ;  /* 0x000000080f0e7825 */ /* 0x000fc600078e0002 */
[----:B------:R-:W5:Y:S04]  /*1b90*/  LDG.E.64.CONSTANT R16, desc[UR6][R4.64+0x3000] ;  /* 0x0030000604107981 */ /* 0x000f68000c1e9b00 */
[----:B------:R-:W5:Y:S04]  /*1ba0*/  LDG.E.64.CONSTANT R14, desc[UR6][R14.64] ;  /* 0x000000060e0e7981 */ /* 0x000f68000c1e9b00 */
[----:B------:R-:W5:Y:S01]  /*1bb0*/  LDG.E.64.CONSTANT R18, desc[UR6][R4.64+0x4000] ;  /* 0x0040000604127981 */ /* 0x000f62000c1e9b00 */
        /* <DEDUP_REMOVED lines=11> */
[----:B------:R-:W5:Y:S04]  /*1c70*/  LDG.E.64.CONSTANT R34, desc[UR6][R4.64+0xc000] ;  /* 0x00c0000604227981 */ /* 0x000f68000c1e9b00 */
[----:B------:R0:W5:Y:S01]  /*1c80*/  LDG.E.64.CONSTANT R36, desc[UR6][R4.64+0xd000] ;  /* 0x00d0000604247981 */ /* 0x000162000c1e9b00 */
[----:B------:R-:W-:-:S05]  /*1c90*/  VIADD R45, R45, 0x2000 ;  /* 0x000020002d2d7836 */ /* 0x000fca0000000000 */
[----:B------:R-:W-:Y:S02]  /*1ca0*/  ISETP.GE.AND P1, PT, R45, R40, PT ;  /* 0x000000282d00720c */ /* 0x000fe40003f26270 */
[----:B0-----:R-:W-:Y:S01]  /*1cb0*/  IADD3 R4, P2, PT, R4, 0x10000, RZ ;  /* 0x0001000004047810 */ /* 0x001fe20007f5e0ff */
[----:B------:R-:W-:-:S04]  /*1cc0*/  VIADD R43, R43, 0x2000 ;  /* 0x000020002b2b7836 */ /* 0x000fc80000000000 */
[----:B------:R-:W-:Y:S01]  /*1cd0*/  IMAD.X R5, RZ, RZ, R5, P2 ;  /* 0x000000ffff057224 */ /* 0x000fe200010e0605 */
[----:B----4-:R-:W-:-:S08]  /*1ce0*/  DADD R38, R38, R6 ;  /* 0x0000000026267229 */ /* 0x010fd00000000006 */
[----:B--2---:R-:W-:-:S08]  /*1cf0*/  DADD R8, R38, R8 ;  /* 0x0000000026087229 */ /* 0x004fd00000000008 */
[----:B---3--:R-:W-:-:S08]  /*1d00*/  DADD R8, R8, R10 ;  /* 0x0000000008087229 */ /* 0x008fd0000000000a */
[----:B-----5:R-:W-:-:S08]  /*1d10*/  DADD R8, R8, R12 ;  /* 0x0000000008087229 */ /* 0x020fd0000000000c */
        /* <DEDUP_REMOVED lines=13> */
.L_x_25:
[----:B------:R-:W-:Y:S05]  /*1df0*/  BSYNC.RECONVERGENT B2 ;  /* 0x0000000000027941 */ /* 0x000fea0003800200 */
.L_x_24:
[----:B------:R-:W-:Y:S01]  /*1e00*/  IMAD.IADD R8, R0, 0x1, -R45 ;  /* 0x0000000100087824 */ /* 0x000fe200078e0a2d */
[----:B------:R-:W-:Y:S04]  /*1e10*/  BSSY.RECONVERGENT B2, `(.L_x_27) ;  /* 0x000001c000027945 */ /* 0x000fe80003800200 */
[----:B------:R-:W-:-:S13]  /*1e20*/  ISETP.GT.AND P1, PT, R8, 0x800, PT ;  /* 0x000008000800780c */ /* 0x000fda0003f24270 */
[----:B------:R-:W-:Y:S05]  /*1e30*/  @!P1 BRA `(.L_x_28) ;  /* 0x0000000000649947 */ /* 0x000fea0003800000 */
        /* <DEDUP_REMOVED lines=9> */
[----:B------:R-:W5:Y:S04]  /*1ed0*/  LDG.E.64.CONSTANT R22, desc[UR6][R4.64+0x4000] ;  /* 0x0040000604167981 */ /* 0x000f68000c1e9b00 */
[----:B------:R0:W5:Y:S01]  /*1ee0*/  LDG.E.64.CONSTANT R8, desc[UR6][R4.64+0x5000] ;  /* 0x0050000604087981 */ /* 0x000162000c1e9b00 */
[----:B------:R-:W-:Y:S01]  /*1ef0*/  PLOP3.LUT P0, PT, PT, PT, PT, 0x8, 0x80 ;  /* 0x000000000080781c */ /* 0x000fe20003f0e170 */
[----:B------:R-:W-:-:S02]  /*1f00*/  VIADD R45, R45, 0x1000 ;  /* 0x000010002d2d7836 */ /* 0x000fc40000000000 */
[----:B------:R-:W-:Y:S01]  /*1f10*/  VIADD R43, R43, 0x1000 ;  /* 0x000010002b2b7836 */ /* 0x000fe20000000000 */
[----:B----4-:R-:W-:-:S08]  /*1f20*/  DADD R6, R6, R10 ;  /* 0x0000000006067229 */ /* 0x010fd0000000000a */
[----:B--2---:R-:W-:-:S08]  /*1f30*/  DADD R6, R6, R12 ;  /* 0x0000000006067229 */ /* 0x004fd0000000000c */
[----:B---3--:R-:W-:-:S08]  /*1f40*/  DADD R6, R6, R14 ;  /* 0x0000000006067229 */ /* 0x008fd0000000000e */
[----:B-----5:R-:W-:-:S08]  /*1f50*/  DADD R6, R6, R16 ;  /* 0x0000000006067229 */ /* 0x020fd00000000010 */
[----:B------:R-:W-:-:S08]  /*1f60*/  DADD R6, R6, R18 ;  /* 0x0000000006067229 */ /* 0x000fd00000000012 */
[----:B------:R-:W-:Y:S01]  /*1f70*/  DADD R6, R6, R20 ;  /* 0x0000000006067229 */ /* 0x000fe20000000014 */
[----:B------:R-:W-:-:S07]  /*1f80*/  IADD3 R10, P1, PT, R4, 0x8000, RZ ;  /* 0x00008000040a7810 */ /* 0x000fce0007f3e0ff */
[----:B------:R-:W-:Y:S01]  /*1f90*/  DADD R6, R6, R22 ;  /* 0x0000000006067229 */ /* 0x000fe20000000016 */
[----:B0-----:R-:W-:Y:S02]  /*1fa0*/  IMAD.X R5, RZ, RZ, R5, P1 ;  /* 0x000000ffff057224 */ /* 0x001fe400008e0605 */
[----:B------:R-:W-:-:S05]  /*1fb0*/  IMAD.MOV.U32 R4, RZ, RZ, R10 ;  /* 0x000000ffff047224 */ /* 0x000fca00078e000a */
[----:B------:R-:W-:-:S11]  /*1fc0*/  DADD R6, R6, R8 ;  /* 0x0000000006067229 */ /* 0x000fd60000000008 */
.L_x_28:
[----:B------:R-:W-:Y:S05]  /*1fd0*/  BSYNC.RECONVERGENT B2 ;  /* 0x0000000000027941 */ /* 0x000fea0003800200 */
.L_x_27:
[----:B------:R-:W-:-:S13]  /*1fe0*/  ISETP.LT.OR P0, PT, R45, R0, P0 ;  /* 0x000000002d00720c */ /* 0x000fda0000701670 */
[----:B------:R-:W-:Y:S05]  /*1ff0*/  @!P0 BRA `(.L_x_20) ;  /* 0x0000000000248947 */ /* 0x000fea0003800000 */
[----:B------:R-:W-:Y:S01]  /*2000*/  IMAD.WIDE.U32 R2, R43, 0x8, R2 ;  /* 0x000000082b027825 */ /* 0x000fe200078e0002 */
[----:B------:R-:W2:Y:S04]  /*2010*/  LDG.E.64.CONSTANT R8, desc[UR6][R4.64+-0x1000] ;  /* 0xfff0000604087981 */ /* 0x000ea8000c1e9b00 */
[----:B------:R-:W3:Y:S04]  /*2020*/  LDG.E.64.CONSTANT R10, desc[UR6][R4.64] ;  /* 0x00000006040a7981 */ /* 0x000ee8000c1e9b00 */
[----:B------:R-:W4:Y:S04]  /*2030*/  LDG.E.64.CONSTANT R2, desc[UR6][R2.64] ;  /* 0x0000000602027981 */ /* 0x000f28000c1e9b00 */
[----:B------:R-:W5:Y:S01]  /*2040*/  LDG.E.64.CONSTANT R12, desc[UR6][R4.64+0x1000] ;  /* 0x00100006040c7981 */ /* 0x000f62000c1e9b00 */
[----:B----4-:R-:W-:-:S08]  /*2050*/  DADD R6, R6, R2 ;  /* 0x0000000006067229 */ /* 0x010fd00000000002 */
[----:B--2---:R-:W-:-:S08]  /*2060*/  DADD R6, R6, R8 ;  /* 0x0000000006067229 */ /* 0x004fd00000000008 */
[----:B---3--:R-:W-:-:S08]  /*2070*/  DADD R6, R6, R10 ;  /* 0x0000000006067229 */ /* 0x008fd0000000000a */
[----:B-----5:R-:W-:-:S11]  /*2080*/  DADD R6, R6, R12 ;  /* 0x0000000006067229 */ /* 0x020fd6000000000c */
.L_x_20:
[----:B------:R-:W-:Y:S05]  /*2090*/  BSYNC.RECONVERGENT B1 ;  /* 0x0000000000017941 */ /* 0x000fea0003800200 */
.L_x_18:
[----:B------:R-:W0:Y:S01]  /*20a0*/  S2R R0, SR_LANEID ;  /* 0x0000000000007919 */ /* 0x000e220000000000 */
[----:B------:R-:W-:Y:S04]  /*20b0*/  SHFL.DOWN PT, R2, R6, 0x1, 0x1f ;  /* 0x08201f0006027f89 */ /* 0x000fe800000e0000 */
[----:B------:R-:W1:Y:S02]  /*20c0*/  SHFL.DOWN PT, R3, R7, 0x1, 0x1f ;  /* 0x08201f0007037f89 */ /* 0x000e6400000e0000 */
[----:B-1----:R-:W-:Y:S01]  /*20d0*/  DADD R2, R2, R6 ;  /* 0x0000000002027229 */ /* 0x002fe20000000006 */
[C---:B0-----:R-:W-:Y:S02]  /*20e0*/  ISETP.GT.AND P0, PT, R0.reuse, 0x1e, PT ;  /* 0x0000001e0000780c */ /* 0x041fe40003f04270 */
[----:B------:R-:W-:-:S07]  /*20f0*/  ISETP.NE.AND P1, PT, R0, RZ, PT ;  /* 0x000000ff0000720c */ /* 0x000fce0003f25270 */
        /* <DEDUP_REMOVED lines=15> */
[----:B------:R-:W-:Y:S01]  /*21f0*/  ISETP.GT.AND P0, PT, R0, 0x17, PT ;  /* 0x000000170000780c */ /* 0x000fe20003f04270 */
[----:B------:R-:W-:Y:S01]  /*2200*/  SHFL.DOWN PT, R2, R6, 0x8, 0x1f ;  /* 0x09001f0006027f89 */ /* 0x000fe200000e0000 */
[----:B------:R-:W-:-:S03]  /*2210*/  @!P1 MOV R8, 0x400 ;  /* 0x0000040000089802 */ /* 0x000fc60000000f00 */
[----:B------:R-:W0:Y:S01]  /*2220*/  SHFL.DOWN PT, R3, R7, 0x8, 0x1f ;  /* 0x09001f0007037f89 */ /* 0x000e2200000e0000 */
[----:B-1----:R-:W-:Y:S01]  /*2230*/  @!P1 LEA R11, R11, R8, 0x18 ;  /* 0x000000080b0b9211 */ /* 0x002fe200078ec0ff */
[----:B0-----:R-:W-:-:S10]  /*2240*/  DADD R2, R2, R6 ;  /* 0x0000000002027229 */ /* 0x001fd40000000006 */
[----:B------:R-:W-:Y:S02]  /*2250*/  FSEL R4, R6, R2, P0 ;  /* 0x0000000206047208 */ /* 0x000fe40000000000 */
[----:B------:R-:W-:Y:S02]  /*2260*/  FSEL R5, R7, R3, P0 ;  /* 0x0000000307057208 */ /* 0x000fe40000000000 */
[----:B------:R-:W-:Y:S01]  /*2270*/  @!P1 SHF.R.U32.HI R6, RZ, 0x2, R41 ;  /* 0x00000002ff069819 */ /* 0x000fe20000011629 */
[----:B------:R-:W-:Y:S01]  /*2280*/  SHFL.DOWN PT, R2, R4, 0x10, 0x1f ;  /* 0x0a001f0004027f89 */ /* 0x000fe200000e0000 */
[----:B------:R-:W-:Y:S02]  /*2290*/  ISETP.NE.AND P0, PT, R41, RZ, PT ;  /* 0x000000ff2900720c */ /* 0x000fe40003f05270 */
[----:B------:R-:W-:Y:S01]  /*22a0*/  @!P1 LOP3.LUT R6, R6, 0xf8, RZ, 0xc0, !PT ;  /* 0x000000f806069812 */ /* 0x000fe200078ec0ff */
[----:B------:R-:W0:Y:S04]  /*22b0*/  SHFL.DOWN PT, R3, R5, 0x10, 0x1f ;  /* 0x0a001f0005037f89 */ /* 0x000e2800000e0000 */
[----:B------:R-:W-:Y:S01]  /*22c0*/  @!P1 IMAD.IADD R11, R6, 0x1, R11 ;  /* 0x00000001060b9824 */ /* 0x000fe200078e020b */
[----:B0-----:R-:W-:-:S07]  /*22d0*/  DADD R2, R2, R4 ;  /* 0x0000000002027229 */ /* 0x001fce0000000004 */
[----:B------:R0:W-:Y:S01]  /*22e0*/  @!P1 STS.64 [R11+0x10], R2 ;  /* 0x000010020b009388 */ /* 0x0001e20000000a00 */
[----:B------:R-:W-:Y:S01]  /*22f0*/  BAR.SYNC.DEFER_BLOCKING 0x0 ;  /* 0x0000000000007b1d */ /* 0x000fe20000010000 */
[----:B------:R-:W-:-:S04]  /*2300*/  ISETP.GT.AND P1, PT, R0, 0xf, PT ;  /* 0x0000000f0000780c */ /* 0x000fc80003f24270 */
[----:B------:R-:W-:Y:S02]  /*2310*/  FSEL R0, R4, R2, P1 ;  /* 0x0000000204007208 */ /* 0x000fe40000800000 */
[----:B------:R-:W-:-:S03]  /*2320*/  FSEL R5, R5, R3, P1 ;  /* 0x0000000305057208 */ /* 0x000fc60000800000 */
[----:B0-----:R-:W-:Y:S02]  /*2330*/  IMAD.MOV.U32 R2, RZ, RZ, R0 ;  /* 0x000000ffff027224 */ /* 0x001fe400078e0000 */
[----:B------:R-:W-:Y:S01]  /*2340*/  IMAD.MOV.U32 R3, RZ, RZ, R5 ;  /* 0x000000ffff037224 */ /* 0x000fe200078e0005 */
[----:B------:R-:W-:Y:S06]  /*2350*/  @P0 BRA `(.L_x_16) ;  /* 0x0000000000680947 */ /* 0x000fec0003800000 */
[----:B------:R-:W0:Y:S01]  /*2360*/  S2UR UR5, SR_CgaCtaId ;  /* 0x00000000000579c3 */ /* 0x000e220000008800 */
[----:B------:R-:W-:Y:S02]  /*2370*/  UMOV UR4, 0x400 ;  /* 0x0000040000047882 */ /* 0x000fe40000000000 */
[----:B0-----:R-:W-:-:S09]  /*2380*/  ULEA UR4, UR5, UR4, 0x18 ;  /* 0x0000000405047291 */ /* 0x001fd2000f8ec0ff */
[----:B------:R-:W0:Y:S04]  /*2390*/  LDS.64 R4, [UR4+0x18] ;  /* 0x00001804ff047984 */ /* 0x000e280008000a00 */
[----:B------:R-:W1:Y:S04]  /*23a0*/  LDS.128 R8, [UR4+0x20] ;  /* 0x00002004ff087984 */ /* 0x000e680008000c00 */
        /* <DEDUP_REMOVED lines=20> */
[----:B------:R-:W-:-:S11]  /*24f0*/  DADD R2, R2, R10 ;  /* 0x0000000002027229 */ /* 0x000fd6000000000a */
.L_x_16:
[----:B------:R-:W-:Y:S05]  /*2500*/  BSYNC.RECONVERGENT B0 ;  /* 0x0000000000007941 */ /* 0x000fea0003800200 */
.L_x_1:
[----:B------:R-:W-:Y:S05]  /*2510*/  @P0 EXIT ;  /* 0x000000000000094d */ /* 0x000fea0003800000 */
[----:B------:R-:W0:Y:S01]  /*2520*/  LDCU.64 UR4, c[0x0][0x398] ;  /* 0x00007300ff0477ac */ /* 0x000e220008000a00 */
[----:B------:R-:W2:Y:S01]  /*2530*/  LDC.64 R4, c[0x0][0x388] ;  /* 0x0000e200ff047b82 */ /* 0x000ea20000000a00 */
[----:B0-----:R-:W-:-:S07]  /*2540*/  DADD R2, R2, UR4 ;  /* 0x0000000402027e29 */ /* 0x001fce0008000000 */
[----:B--2---:R-:W-:Y:S01]  /*2550*/  STG.E.64 desc[UR6][R4.64], R2 ;  /* 0x0000000204007986 */ /* 0x004fe2000c101b06 */
[----:B------:R-:W-:Y:S05]  /*2560*/  EXIT ;  /* 0x000000000000794d */ /* 0x000fea0003800000 */
.L_x_29:
[----:B------:R-:W-:-:S00]  /*2570*/  BRA `(.L_x_29) ;  /* 0xfffffffc00fc7947 */ /* 0x000fc0000383ffff */
[----:B------:R-:W-:-:S00]  /*2580*/  NOP ;  /* 0x0000000000007918 */ /* 0x000fc00000000000 */
[----:B------:R-:W-:-:S00]  /*2590*/  NOP ;  /* 0x0000000000007918 */ /* 0x000fc00000000000 */
[----:B------:R-:W-:-:S00]  /*25a0*/  NOP ;  /* 0x0000000000007918 */ /* 0x000fc00000000000 */
[----:B------:R-:W-:-:S00]  /*25b0*/  NOP ;  /* 0x0000000000007918 */ /* 0x000fc00000000000 */
[----:B------:R-:W-:-:S00]  /*25c0*/  NOP ;  /* 0x0000000000007918 */ /* 0x000fc00000000000 */
[----:B------:R-:W-:-:S00]  /*25d0*/  NOP ;  /* 0x0000000000007918 */ /* 0x000fc00000000000 */
[----:B------:R-:W-:-:S00]  /*25e0*/  NOP ;  /* 0x0000000000007918 */ /* 0x000fc00000000000 */
[----:B------:R-:W-:-:S00]  /*25f0*/  NOP ;  /* 0x0000000000007918 */ /* 0x000fc00000000000 */
.L_x_244:


//--------------------- .text._ZN3cub18CUB_300001_SM_10006detail6reduce18DeviceReduceKernelINS2_10policy_hubIdyN4cuda3std3__44plusIdEEE10Policy1000EN6thrust24THRUST_300001_SM_1000_NS6detail15normal_iteratorINSD_10device_ptrIdEEEEyS9_dNS7_10__identityEEEvT0_PT3_T1_NS0_13GridEvenShareISN_EET2_T4_ --------------------------
	.section	.text._ZN3cub18CUB_300001_SM_10006detail6reduce18DeviceReduceKernelINS2_10policy_hubIdyN4cuda3std3__44plusIdEEE10Policy1000EN6thrust24THRUST_300001_SM_1000_NS6detail15normal_iteratorINSD_10device_ptrIdEEEEyS9_dNS7_10__identityEEEvT0_PT3_T1_NS0_13GridEvenShareISN_EET2_T4_,"ax",@progbits
	.align	128
        .global         _ZN3cub18CUB_300001_SM_10006detail6reduce18DeviceReduceKernelINS2_10policy_hubIdyN4cuda3std3__44plusIdEEE10Policy1000EN6thrust24THRUST_300001_SM_1000_NS6detail15normal_iteratorINSD_10device_ptrIdEEEEyS9_dNS7_10__identityEEEvT0_PT3_T1_NS0_13GridEvenShareISN_EET2_T4_
        .type           _ZN3cub18CUB_300001_SM_10006detail6reduce18DeviceReduceKernelINS2_10policy_hubIdyN4cuda3std3__44plusIdEEE10Policy1000EN6thrust24THRUST_300001_SM_1000_NS6detail15normal_iteratorINSD_10device_ptrIdEEEEyS9_dNS7_10__identityEEEvT0_PT3_T1_NS0_13GridEvenShareISN_EET2_T4_,@function
        .size           _ZN3cub18CUB_300001_SM_10006detail6reduce18DeviceReduceKernelINS2_10policy_hubIdyN4cuda3std3__44plusIdEEE10Policy1000EN6thrust24THRUST_300001_SM_1000_NS6detail15normal_iteratorINSD_10device_ptrIdEEEEyS9_dNS7_10__identityEEEvT0_PT3_T1_NS0_13GridEvenShareISN_EET2_T4_,(.L_x_245 - _ZN3cub18CUB_300001_SM_10006detail6reduce18DeviceReduceKernelINS2_10policy_hubIdyN4cuda3std3__44plusIdEEE10Policy1000EN6thrust24THRUST_300001_SM_1000_NS6detail15normal_iteratorINSD_10device_ptrIdEEEEyS9_dNS7_10__identityEEEvT0_PT3_T1_NS0_13GridEvenShareISN_EET2_T4_)
        .other          _ZN3cub18CUB_300001_SM_10006detail6reduce18DeviceReduceKernelINS2_10policy_hubIdyN4cuda3std3__44plusIdEEE10Policy1000EN6thrust24THRUST_300001_SM_1000_NS6detail15normal_iteratorINSD_10device_ptrIdEEEEyS9_dNS7_10__identityEEEvT0_PT3_T1_NS0_13GridEvenShareISN_EET2_T4_,@"STO_CUDA_ENTRY STV_DEFAULT"
_ZN3cub18CUB_300001_SM_10006detail6reduce18DeviceReduceKernelINS2_10policy_hubIdyN4cuda3std3__44plusIdEEE10Policy1000EN6thrust24THRUST_300001_SM_1000_NS6detail15normal_iteratorINSD_10device_ptrIdEEEEyS9_dNS7_10__identityEEEvT0_PT3_T1_NS0_13GridEvenShareISN_EET2_T4_:
.text._ZN3cub18CUB_300001_SM_10006detail6reduce18DeviceReduceKernelINS2_10policy_hubIdyN4cuda3std3__44plusIdEEE10Policy1000EN6thrust24THRUST_300001_SM_1000_NS6detail15normal_iteratorINSD_10device_ptrIdEEEEyS9_dNS7_10__identityEEEvT0_PT3_T1_NS0_13GridEvenShareISN_EET2_T4_:
[----:B------:R-:W-:Y:S08]  /*0000*/  LDC R1, c[0x0][0x37c] ;  /* 0x0000df00ff017b82 */ /* 0x000ff00000000800 */
[----:B------:R-:W0:Y:S01]  /*0010*/  S2UR UR18, SR_CTAID.X ;  /* 0x00000000001279c3 */ /* 0x000e220000002500 */
[----:B------:R-:W1:Y:S01]  /*0020*/  LDCU.64 UR4, c[0x0][0x3b8] ;  /* 0x00007700ff0477ac */ /* 0x000e620008000a00 */
[----:B------:R-:W-:Y:S01]  /*0030*/  BSSY.RECONVERGENT B0, `(.L_x_30) ;  /* 0x0000277000007945 */ /* 0x000fe20003800200 */
[----:B------:R-:W2:Y:S01]  /*0040*/  LDCU UR11, c[0x0][0x3c0] ;  /* 0x00007800ff0b77ac */ /* 0x000ea20008000800 */
[----:B------:R-:W3:Y:S01]  /*0050*/  LDCU.64 UR16, c[0x0][0x358] ;  /* 0x00006b00ff1077ac */ /* 0x000ee20008000a00 */
[----:B-1----:R-:W-:-:S02]  /*0060*/  IMAD.U32 R12, RZ, RZ, UR4 ;  /* 0x00000004ff0c7e24 */ /* 0x002fc4000f8e00ff */
[----:B------:R-:W-:Y:S01]  /*0070*/  IMAD.U32 R3, RZ, RZ, UR5 ;  /* 0x00000005ff037e24 */ /* 0x000fe2000f8e00ff */
[----:B--2---:R-:W-:Y:S02]  /*0080*/  UIMAD UR5, UR11, 0xe00, URZ ;  /* 0x00000e000b0578a4 */ /* 0x004fe4000f8e02ff */
[----:B0-----:R-:W-:Y:S02]  /*0090*/  UIMAD UR9, UR18, 0xe00, URZ ;  /* 0x00000e00120978a4 */ /* 0x001fe4000f8e02ff */
[----:B------:R-:W-:-:S04]  /*00a0*/  USHF.R.S32.HI UR4, URZ, 0x1f, UR5 ;  /* 0x0000001fff047899 */ /* 0x000fc80008011405 */
[----:B------:R-:W-:-:S04]  /*00b0*/  IADD3 R13, P1, PT, R12, -UR9, RZ ;  /* 0x800000090c0d7c10 */ /* 0x000fc8000ff3e0ff */
[----:B------:R-:W-:Y:S02]  /*00c0*/  ISETP.GT.U32.AND P0, PT, R13, 0xdff, PT ;  /* 0x00000dff0d00780c */ /* 0x000fe40003f04070 */
[----:B------:R-:W-:-:S04]  /*00d0*/  IADD3.X R2, PT, PT, R3, -0x1, RZ, P1, !PT ;  /* 0xffffffff03027810 */ /* 0x000fc80000ffe4ff */
[----:B------:R-:W-:-:S13]  /*00e0*/  ISETP.GT.U32.AND.EX P0, PT, R2, RZ, PT, P0 ;  /* 0x000000ff0200720c */ /* 0x000fda0003f04100 */
[----:B---3--:R-:W-:Y:S05]  /*00f0*/  @P0 BRA `(.L_x_31) ;  /* 0x0000001400280947 */ /* 0x008fea0003800000 */
[----:B------:R-:W0:Y:S01]  /*0100*/  S2R R0, SR_TID.X ;  /* 0x0000000000007919 */ /* 0x000e220000002100 */
[----:B------:R-:W-:Y:S01]  /*0110*/  VIADD R3, R12, -UR9 ;  /* 0x800000090c037c36 */ /* 0x000fe20008000000 */
[----:B------:R-:W-:Y:S01]  /*0120*/  BSSY.RECONVERGENT B1, `(.L_x_32) ;  /* 0x000000a000017945 */ /* 0x000fe20003800200 */
[----:B------:R-:W-:-:S03]  /*0130*/  CS2R R8, SRZ ;  /* 0x0000000000087805 */ /* 0x000fc6000001ff00 */
[----:B0-----:R-:W-:Y:S01]  /*0140*/  ISETP.GE.AND P0, PT, R0, R3, PT ;  /* 0x000000030000720c */ /* 0x001fe20003f06270 */
[----:B------:R-:W-:-:S12]  /*0150*/  IMAD.MOV.U32 R2, RZ, RZ, R0 ;  /* 0x000000ffff027224 */ /* 0x000fd800078e0000 */
[----:B------:R-:W-:Y:S05]  /*0160*/  @P0 BRA `(.L_x_33) ;  /* 0x0000000000140947 */ /* 0x000fea0003800000 */
[----:B------:R-:W0:Y:S01]  /*0170*/  LDC.64 R8, c[0x0][0x380] ;  /* 0x0000e000ff087b82 */ /* 0x000e220000000a00 */
[----:B------:R-:W-:-:S04]  /*0180*/  VIADD R5, R0, UR9 ;  /* 0x0000000900057c36 */ /* 0x000fc80008000000 */
[----:B0-----:R-:W-:-:S06]  /*0190*/  IMAD.WIDE.U32 R8, R5, 0x8, R8 ;  /* 0x0000000805087825 */ /* 0x001fcc00078e0008 */
[----:B------:R-:W5:Y:S01]  /*01a0*/  LDG.E.64 R8, desc[UR16][R8.64] ;  /* 0x0000001008087981 */ /* 0x000f62000c1e1b00 */
[----:B------:R-:W-:-:S07]  /*01b0*/  VIADD R2, R0, 0x200 ;  /* 0x0000020000027836 */ /* 0x000fce0000000000 */
.L_x_33:
[----:B------:R-:W-:Y:S05]  /*01c0*/  BSYNC.RECONVERGENT B1 ;  /* 0x0000000000017941 */ /* 0x000fea0003800200 */
.L_x_32:
[----:B------:R-:W-:Y:S01]  /*01d0*/  ISETP.GE.AND P0, PT, R2, R3, PT ;  /* 0x000000030200720c */ /* 0x000fe20003f06270 */
[----:B------:R-:W-:-:S12]  /*01e0*/  BSSY.RECONVERGENT B1, `(.L_x_34) ;  /* 0x0000078000017945 */ /* 0x000fd80003800200 */
[----:B------:R-:W-:Y:S05]  /*01f0*/  @P0 BRA `(.L_x_35) ;  /* 0x0000000400d80947 */ /* 0x000fea0003800000 */
[----:B------:R-:W-:Y:S01]  /*0200*/  LOP3.LUT R5, RZ, R2, RZ, 0x33, !PT ;  /* 0x00000002ff057212 */ /* 0x000fe200078e33ff */
[----:B------:R-:W-:Y:S03]  /*0210*/  BSSY.RECONVERGENT B2, `(.L_x_36) ;  /* 0x0000036000027945 */ /* 0x000fe60003800200 */
[----:B------:R-:W-:-:S04]  /*0220*/  IADD3 R12, PT, PT, R12, -UR9, R5 ;  /* 0x800000090c0c7c10 */ /* 0x000fc8000fffe005 */
[C---:B------:R-:W-:Y:S02]  /*0230*/  ISETP.GE.U32.AND P1, PT, R12.reuse, 0x1e00, PT ;  /* 0x00001e000c00780c */ /* 0x040fe40003f26070 */
[----:B------:R-:W-:-:S04]  /*0240*/  LEA.HI R4, R12, 0x1, RZ, 0x17 ;  /* 0x000000010c047811 */ /* 0x000fc800078fb8ff */
[----:B------:R-:W-:-:S04]  /*0250*/  LOP3.LUT R5, R4, 0xf, RZ, 0xc0, !PT ;  /* 0x0000000f04057812 */ /* 0x000fc800078ec0ff */
[----:B------:R-:W-:-:S03]  /*0260*/  ISETP.NE.AND P0, PT, R5, RZ, PT ;  /* 0x000000ff0500720c */ /* 0x000fc60003f05270 */
[----:B------:R-:W-:Y:S10]  /*0270*/  @!P1 BRA `(.L_x_37) ;  /* 0x0000000000bc9947 */ /* 0x000ff40003800000 */
[----:B------:R-:W0:Y:S01]  /*0280*/  LDCU.64 UR4, c[0x0][0x380] ;  /* 0x00007000ff0477ac */ /* 0x000e220008000a00 */
[----:B------:R-:W-:Y:S01]  /*0290*/  IMAD.WIDE.U32 R6, R2, 0x8, RZ ;  /* 0x0000000802067825 */ /* 0x000fe200078e00ff */
[----:B------:R-:W-:-:S03]  /*02a0*/  LOP3.LUT R26, R4, 0xfffff0, RZ, 0xc0, !PT ;  /* 0x00fffff0041a7812 */ /* 0x000fc600078ec0ff */
[----:B------:R-:W-:Y:S02]  /*02b0*/  IMAD.U32 R11, RZ, RZ, UR18 ;  /* 0x00000012ff0b7e24 */ /* 0x000fe4000f8e00ff */
[----:B------:R-:W-:Y:S02]  /*02c0*/  IMAD.MOV R26, RZ, RZ, -R26 ;  /* 0x000000ffff1a7224 */ /* 0x000fe400078e0a1a */
[----:B------:R-:W-:-:S03]  /*02d0*/  IMAD.WIDE.U32 R6, R11, 0x7000, R6 ;  /* 0x000070000b067825 */ /* 0x000fc600078e0006 */
[----:B0-----:R-:W-:-:S04]  /*02e0*/  IADD3 R6, P1, PT, R6, UR4, RZ ;  /* 0x0000000406067c10 */ /* 0x001fc8000ff3e0ff */
[----:B------:R-:W-:-:S04]  /*02f0*/  IADD3 R6, P2, PT, R6, 0x8000, RZ ;  /* 0x0000800006067810 */ /* 0x000fc80007f5e0ff */
[----:B------:R-:W-:-:S09]  /*0300*/  IADD3.X R7, PT, PT, RZ, UR5, R7, P2, P1 ;  /* 0x00000005ff077c10 */ /* 0x000fd200097e2407 */
.L_x_38:
[----:B------:R-:W2:Y:S04]  /*0310*/  LDG.E.64 R10, desc[UR16][R6.64+-0x8000] ;  /* 0xff800010060a7981 */ /* 0x000ea8000c1e1b00 */
[----:B------:R-:W3:Y:S04]  /*0320*/  LDG.E.64 R12, desc[UR16][R6.64+-0x7000] ;  /* 0xff900010060c7981 */ /* 0x000ee8000c1e1b00 */
[----:B------:R-:W4:Y:S04]  /*0330*/  LDG.E.64 R14, desc[UR16][R6.64+-0x6000] ;  /* 0xffa00010060e7981 */ /* 0x000f28000c1e1b00 */
[----:B------:R-:W4:Y:S04]  /*0340*/  LDG.E.64 R16, desc[UR16][R6.64+-0x5000] ;  /* 0xffb0001006107981 */ /* 0x000f28000c1e1b00 */
[----:B------:R-:W4:Y:S04]  /*0350*/  LDG.E.64 R18, desc[UR16][R6.64+-0x4000] ;  /* 0xffc0001006127981 */ /* 0x000f28000c1e1b00 */
[----:B------:R-:W4:Y:S04]  /*0360*/  LDG.E.64 R20, desc[UR16][R6.64+-0x3000] ;  /* 0xffd0001006147981 */ /* 0x000f28000c1e1b00 */
[----:B------:R-:W4:Y:S04]  /*0370*/  LDG.E.64 R24, desc[UR16][R6.64+-0x2000] ;  /* 0xffe0001006187981 */ /* 0x000f28000c1e1b00 */
[----:B------:R-:W4:Y:S01]  /*0380*/  LDG.E.64 R22, desc[UR16][R6.64+-0x1000] ;  /* 0xfff0001006167981 */ /* 0x000f22000c1e1b00 */
[----:B--2--5:R-:W-:-:S03]  /*0390*/  DADD R10, R10, R8 ;  /* 0x000000000a0a7229 */ /* 0x024fc60000000008 */
[----:B------:R-:W2:Y:S05]  /*03a0*/  LDG.E.64 R8, desc[UR16][R6.64] ;  /* 0x0000001006087981 */ /* 0x000eaa000c1e1b00 */
[----:B---3--:R-:W-:Y:S02]  /*03b0*/  DADD R12, R10, R12 ;  /* 0x000000000a0c7229 */ /* 0x008fe4000000000c */
[----:B------:R-:W3:Y:S06]  /*03c0*/  LDG.E.64 R10, desc[UR16][R6.64+0x1000] ;  /* 0x00100010060a7981 */ /* 0x000eec000c1e1b00 */
[----:B----4-:R-:W-:-:S02]  /*03d0*/  DADD R14, R12, R14 ;  /* 0x000000000c0e7229 */ /* 0x010fc4000000000e */
[----:B------:R-:W4:Y:S06]  /*03e0*/  LDG.E.64 R12, desc[UR16][R6.64+0x2000] ;  /* 0x00200010060c7981 */ /* 0x000f2c000c1e1b00 */
[----:B------:R-:W-:Y:S02]  /*03f0*/  DADD R16, R14, R16 ;  /* 0x000000000e107229 */ /* 0x000fe40000000010 */
[----:B------:R-:W4:Y:S06]  /*0400*/  LDG.E.64 R14, desc[UR16][R6.64+0x3000] ;  /* 0x00300010060e7981 */ /* 0x000f2c000c1e1b00 */
[----:B------:R-:W-:-:S02]  /*0410*/  DADD R18, R16, R18 ;  /* 0x0000000010127229 */ /* 0x000fc40000000012 */
[----:B------:R-:W4:Y:S06]  /*0420*/  LDG.E.64 R16, desc[UR16][R6.64+0x4000] ;  /* 0x0040001006107981 */ /* 0x000f2c000c1e1b00 */
[----:B------:R-:W-:Y:S02]  /*0430*/  DADD R20, R18, R20 ;  /* 0x0000000012147229 */ /* 0x000fe40000000014 */
[----:B------:R-:W4:Y:S06]  /*0440*/  LDG.E.64 R18, desc[UR16][R6.64+0x5000] ;  /* 0x0050001006127981 */ /* 0x000f2c000c1e1b00 */
[----:B------:R-:W-:-:S02]  /*0450*/  DADD R24, R20, R24 ;  /* 0x0000000014187229 */ /* 0x000fc40000000018 */
[----:B------:R-:W4:Y:S06]  /*0460*/  LDG.E.64 R20, desc[UR16][R6.64+0x6000] ;  /* 0x0060001006147981 */ /* 0x000f2c000c1e1b00 */
[----:B------:R-:W-:Y:S02]  /*0470*/  DADD R22, R24, R22 ;  /* 0x0000000018167229 */ /* 0x000fe40000000016 */
[----:B------:R0:W4:Y:S01]  /*0480*/  LDG.E.64 R24, desc[UR16][R6.64+0x7000] ;  /* 0x0070001006187981 */ /* 0x000122000c1e1b00 */
[----:B------:R-:W-:Y:S02]  /*0490*/  VIADD R26, R26, 0x10 ;  /* 0x000000101a1a7836 */ /* 0x000fe40000000000 */
[----:B------:R-:W-:-:S03]  /*04a0*/  VIADD R2, R2, 0x2000 ;  /* 0x0000200002027836 */ /* 0x000fc60000000000 */
[----:B------:R-:W-:Y:S02]  /*04b0*/  ISETP.NE.AND P1, PT, R26, RZ, PT ;  /* 0x000000ff1a00720c */ /* 0x000fe40003f25270 */
[----:B0-----:R-:W-:-:S05]  /*04c0*/  IADD3 R6, P2, PT, R6, 0x10000, RZ ;  /* 0x0001000006067810 */ /* 0x001fca0007f5e0ff */
[----:B------:R-:W-:Y:S01]  /*04d0*/  IMAD.X R7, RZ, RZ, R7, P2 ;  /* 0x000000ffff077224 */ /* 0x000fe200010e0607 */
[----:B--2---:R-:W-:-:S08]  /*04e0*/  DADD R8, R22, R8 ;  /* 0x0000000016087229 */ /* 0x004fd00000000008 */
[----:B---3--:R-:W-:-:S08]  /*04f0*/  DADD R8, R8, R10 ;  /* 0x0000000008087229 */ /* 0x008fd0000000000a */
[----:B----4-:R-:W-:-:S08]  /*0500*/  DADD R8, R8, R12 ;  /* 0x0000000008087229 */ /* 0x010fd0000000000c */
[----:B------:R-:W-:-:S08]  /*0510*/  DADD R8, R8, R14 ;  /* 0x0000000008087229 */ /* 0x000fd0000000000e */
[----:B------:R-:W-:-:S08]  /*0520*/  DADD R8, R8, R16 ;  /* 0x0000000008087229 */ /* 0x000fd00000000010 */
[----:B------:R-:W-:-:S08]  /*0530*/  DADD R8, R8, R18 ;  /* 0x0000000008087229 */ /* 0x000fd00000000012 */
[----:B------:R-:W-:-:S08]  /*0540*/  DADD R8, R8, R20 ;  /* 0x0000000008087229 */ /* 0x000fd00000000014 */
[----:B------:R-:W-:Y:S01]  /*0550*/  DADD R8, R8, R24 ;  /* 0x0000000008087229 */ /* 0x000fe20000000018 */
[----:B------:R-:W-:Y:S10]  /*0560*/  @P1 BRA `(.L_x_38) ;  /* 0xfffffffc00681947 */ /* 0x000ff4000383ffff */
.L_x_37:
[----:B------:R-:W-:Y:S05]  /*0570*/  BSYNC.RECONVERGENT B2 ;  /* 0x0000000000027941 */ /* 0x000fea0003800200 */
.L_x_36:
[----:B------:R-:W-:Y:S05]  /*0580*/  @!P0 BRA `(.L_x_35) ;  /* 0x0000000000f48947 */ /* 0x000fea0003800000 */
[----:B------:R-:W-:Y:S01]  /*0590*/  ISETP.GE.U32.AND P1, PT, R5, 0x8, PT ;  /* 0x000000080500780c */ /* 0x000fe20003f26070 */
[----:B------:R-:W-:Y:S01]  /*05a0*/  BSSY.RECONVERGENT B2, `(.L_x_39) ;  /* 0x000001a000027945 */ /* 0x000fe20003800200 */
[----:B------:R-:W-:-:S04]  /*05b0*/  LOP3.LUT R26, R4, 0x7, RZ, 0xc0, !PT ;  /* 0x00000007041a7812 */ /* 0x000fc800078ec0ff */
[----:B------:R-:W-:-:S07]  /*05c0*/  ISETP.NE.AND P0, PT, R26, RZ, PT ;  /* 0x000000ff1a00720c */ /* 0x000fce0003f05270 */
[----:B------:R-:W-:Y:S06]  /*05d0*/  @!P1 BRA `(.L_x_40) ;  /* 0x0000000000589947 */ /* 0x000fec0003800000 */
[----:B------:R-:W0:Y:S01]  /*05e0*/  LDCU.64 UR4, c[0x0][0x380] ;  /* 0x00007000ff0477ac */ /* 0x000e220008000a00 */
[----:B------:R-:W-:-:S04]  /*05f0*/  IADD3 R5, P1, PT, R2, UR9, RZ ;  /* 0x0000000902057c10 */ /* 0x000fc8000ff3e0ff */
[----:B------:R-:W-:Y:S02]  /*0600*/  LEA.HI.X.SX32 R6, R2, RZ, 0x1, P1 ;  /* 0x000000ff02067211 */ /* 0x000fe400008f0eff */
[----:B0-----:R-:W-:-:S04]  /*0610*/  LEA R24, P1, R5, UR4, 0x3 ;  /* 0x0000000405187c11 */ /* 0x001fc8000f8218ff */
[----:B------:R-:W-:-:S05]  /*0620*/  LEA.HI.X R25, R5, UR5, R6, 0x3, P1 ;  /* 0x0000000505197c11 */ /* 0x000fca00088f1c06 */
        /* <DEDUP_REMOVED lines=17> */
.L_x_40:
[----:B------:R-:W-:Y:S05]  /*0740*/  BSYNC.RECONVERGENT B2 ;  /* 0x0000000000027941 */ /* 0x000fea0003800200 */
.L_x_39:
        /* <DEDUP_REMOVED lines=14> */
[----:B------:R-:W4:Y:S01]  /*0830*/  LDG.E.64 R14, desc[UR16][R4.64+0x3000] ;  /* 0x00300010040e7981 */ /* 0x000f22000c1e1b00 */
[----:B------:R-:W-:Y:S01]  /*0840*/  VIADD R2, R2, 0x800 ;  /* 0x0000080002027836 */ /* 0x000fe20000000000 */
[----:B--2--5:R-:W-:-:S08]  /*0850*/  DADD R6, R8, R6 ;  /* 0x0000000008067229 */ /* 0x024fd00000000006 */
[----:B---3--:R-:W-:-:S08]  /*0860*/  DADD R6, R6, R10 ;  /* 0x0000000006067229 */ /* 0x008fd0000000000a */
[----:B----4-:R-:W-:-:S08]  /*0870*/  DADD R6, R6, R12 ;  /* 0x0000000006067229 */ /* 0x010fd0000000000c */
[----:B------:R-:W-:-:S11]  /*0880*/  DADD R8, R6, R14 ;  /* 0x0000000006087229 */ /* 0x000fd6000000000e */
.L_x_42:
[----:B------:R-:W-:Y:S05]  /*0890*/  BSYNC.RECONVERGENT B2 ;  /* 0x0000000000027941 */ /* 0x000fea0003800200 */
.L_x_41:
[----:B------:R-:W-:Y:S05]  /*08a0*/  @!P0 BRA `(.L_x_35) ;  /* 0x00000000002c8947 */ /* 0x000fea0003800000 */
[----:B------:R-:W0:Y:S01]  /*08b0*/  LDC.64 R4, c[0x0][0x380] ;  /* 0x0000e000ff047b82 */ /* 0x000e220000000a00 */
[----:B------:R-:W-:Y:S02]  /*08c0*/  IMAD.U32 R7, RZ, RZ, UR18 ;  /* 0x00000012ff077e24 */ /* 0x000fe4000f8e00ff */
[----:B------:R-:W-:Y:S02]  /*08d0*/  IMAD.MOV R10, RZ, RZ, -R16 ;  /* 0x000000ffff0a7224 */ /* 0x000fe400078e0a10 */
[----:B0-----:R-:W-:-:S07]  /*08e0*/  IMAD.WIDE.U32 R4, R7, 0x7000, R4 ;  /* 0x0000700007047825 */ /* 0x001fce00078e0004 */
.L_x_43:
[----:B------:R-:W-:-:S06]  /*08f0*/  IMAD.WIDE R6, R2, 0x8, R4 ;  /* 0x0000000802067825 */ /* 0x000fcc00078e0204 */
[----:B------:R-:W2:Y:S01]  /*0900*/  LDG.E.64 R6, desc[UR16][R6.64] ;  /* 0x0000001006067981 */ /* 0x000ea2000c1e1b00 */
[----:B------:R-:W-:Y:S02]  /*0910*/  VIADD R10, R10, 0x1 ;  /* 0x000000010a0a7836 */ /* 0x000fe40000000000 */
[----:B------:R-:W-:-:S03]  /*0920*/  VIADD R2, R2, 0x200 ;  /* 0x0000020002027836 */ /* 0x000fc60000000000 */
[----:B------:R-:W-:Y:S01]  /*0930*/  ISETP.NE.AND P0, PT, R10, RZ, PT ;  /* 0x000000ff0a00720c */ /* 0x000fe20003f05270 */
[----:B--2--5:R-:W-:-:S12]  /*0940*/  DADD R8, R6, R8 ;  /* 0x0000000006087229 */ /* 0x024fd80000000008 */
[----:B------:R-:W-:Y:S05]  /*0950*/  @P0 BRA `(.L_x_43) ;  /* 0xfffffffc00e40947 */ /* 0x000fea000383ffff */
.L_x_35:
[----:B------:R-:W-:Y:S05]  /*0960*/  BSYNC.RECONVERGENT B1 ;  /* 0x0000000000017941 */ /* 0x000fea0003800200 */
.L_x_34:
        /* <DEDUP_REMOVED lines=12> */
[----:B------:R-:W-:-:S03]  /*0a30*/  @!P1 SHF.R.U32.HI R3, RZ, 0x2, R0 ;  /* 0x00000002ff039819 */ /* 0x000fc60000011600 */
[----:B------:R-:W0:Y:S01]  /*0a40*/  SHFL.DOWN PT, R5, R7, 0x2, 0x1f ;  /* 0x08401f0007057f89 */ /* 0x000e2200000e0000 */
[----:B------:R-:W-:Y:S01]  /*0a50*/  @!P1 LOP3.LUT R3, R3, 0xf8, RZ, 0xc0, !PT ;  /* 0x000000f803039812 */ /* 0x000fe200078ec0ff */
        /* <DEDUP_REMOVED lines=14> */
[----:B-1----:R-:W-:-:S05]  /*0b40*/  @!P1 LEA R10, R13, R10, 0x18 ;  /* 0x0000000a0d0a9211 */ /* 0x002fca00078ec0ff */
[----:B------:R-:W-:Y:S01]  /*0b50*/  @!P1 IMAD.IADD R3, R3, 0x1, R10 ;  /* 0x0000000103039824 */ /* 0x000fe200078e020a */
[----:B0-----:R-:W-:-:S10]  /*0b60*/  DADD R4, R4, R8 ;  /* 0x0000000004047229 */ /* 0x001fd40000000008 */
[----:B------:R-:W-:Y:S02]  /*0b70*/  FSEL R6, R8, R4, P0 ;  /* 0x0000000408067208 */ /* 0x000fe40000000000 */
[----:B------:R-:W-:Y:S02]  /*0b80*/  FSEL R7, R9, R5, P0 ;  /* 0x0000000509077208 */ /* 0x000fe40000000000 */
[----:B------:R-:W-:Y:S01]  /*0b90*/  ISETP.NE.AND P0, PT, R0, RZ, PT ;  /* 0x000000ff0000720c */ /* 0x000fe20003f05270 */
[----:B------:R-:W-:Y:S04]  /*0ba0*/  SHFL.DOWN PT, R4, R6, 0x10, 0x1f ;  /* 0x0a001f0006047f89 */ /* 0x000fe800000e0000 */
[----:B------:R-:W0:Y:S02]  /*0bb0*/  SHFL.DOWN PT, R5, R7, 0x10, 0x1f ;  /* 0x0a001f0007057f89 */ /* 0x000e2400000e0000 */
        /* <DEDUP_REMOVED lines=10> */
[----:B--2---:R-:W0:Y:S04]  /*0c60*/  LDS.64 R2, [UR4+0x18] ;  /* 0x00001804ff027984 */ /* 0x004e280008000a00 */
        /* <DEDUP_REMOVED lines=23> */
.L_x_44:
[----:B------:R-:W-:-:S05]  /*0de0*/  LOP3.LUT R2, R0, 0x3e0, RZ, 0xc0, !PT ;  /* 0x000003e000027812 */ /* 0x000fca00078ec0ff */
[----:B------:R-:W-:Y:S01]  /*0df0*/  VIADD R4, R2, 0x20 ;  /* 0x0000002002047836 */ /* 0x000fe20000000000 */
[----:B------:R-:W-:-:S04]  /*0e00*/  LOP3.LUT R2, RZ, R2, RZ, 0x33, !PT ;  /* 0x00000002ff027212 */ /* 0x000fc800078e33ff */
[----:B------:R-:W-:Y:S01]  /*0e10*/  ISETP.GT.AND P0, PT, R4, R3, PT ;  /* 0x000000030400720c */ /* 0x000fe20003f04270 */
[----:B------:R-:W-:-:S05]  /*0e20*/  IMAD.IADD R2, R3, 0x1, R2 ;  /* 0x0000000103027824 */ /* 0x000fca00078e0202 */
[----:B------:R-:W-:Y:S02]  /*0e30*/  SEL R5, R2, 0x1f, P0 ;  /* 0x0000001f02057807 */ /* 0x000fe40000000000 */
[----:B------:R-:W0:Y:S03]  /*0e40*/  S2R R2, SR_LANEID ;  /* 0x0000000000027919 */ /* 0x000e260000000000 */
[----:B-----5:R-:W-:Y:S04]  /*0e50*/  SHFL.DOWN PT, R6, R8, 0x1, R5 ;  /* 0x0820000008067989 */ /* 0x020fe800000e0005 */
[----:B------:R-:W1:Y:S02]  /*0e60*/  SHFL.DOWN PT, R7, R9, 0x1, R5 ;  /* 0x0820000009077989 */ /* 0x000e6400000e0005 */
[----:B-1----:R-:W-:Y:S01]  /*0e70*/  DADD R6, R6, R8 ;  /* 0x0000000006067229 */ /* 0x002fe20000000008 */
[C---:B0-----:R-:W-:Y:S01]  /*0e80*/  ISETP.GE.AND P0, PT, R2.reuse, R5, PT ;  /* 0x000000050200720c */ /* 0x041fe20003f06270 */
[C---:B------:R-:W-:Y:S01]  /*0e90*/  VIADD R4, R2.reuse, 0x2 ;  /* 0x0000000202047836 */ /* 0x040fe20000000000 */
[----:B------:R-:W-:-:S07]  /*0ea0*/  ISETP.NE.AND P1, PT, R2, RZ, PT ;  /* 0x000000ff0200720c */ /* 0x000fce0003f25270 */
[----:B------:R-:W-:Y:S02]  /*0eb0*/  FSEL R10, R6, R8, !P0 ;  /* 0x00000008060a7208 */ /* 0x000fe40004000000 */
[----:B------:R-:W-:Y:S02]  /*0ec0*/  FSEL R11, R7, R9, !P0 ;  /* 0x00000009070b7208 */ /* 0x000fe40004000000 */
[----:B------:R-:W-:Y:S01]  /*0ed0*/  ISETP.GT.AND P0, PT, R4, R5, PT ;  /* 0x000000050400720c */ /* 0x000fe20003f04270 */
[----:B------:R-:W-:Y:S01]  /*0ee0*/  SHFL.DOWN PT, R6, R10, 0x2, R5 ;  /* 0x084000000a067989 */ /* 0x000fe200000e0005 */
[----:B------:R-:W-:-:S03]  /*0ef0*/  VIADD R4, R2, 0x4 ;  /* 0x0000000402047836 */ /* 0x000fc60000000000 */
[----:B------:R-:W0:Y:S02]  /*0f00*/  SHFL.DOWN PT, R7, R11, 0x2, R5 ;  /* 0x084000000b077989 */ /* 0x000e2400000e0005 */
[----:B0-----:R-:W-:-:S10]  /*0f10*/  DADD R6, R6, R10 ;  /* 0x0000000006067229 */ /* 0x001fd4000000000a */
[----:B------:R-:W-:Y:S02]  /*0f20*/  FSEL R12, R10, R6, P0 ;  /* 0x000000060a0c7208 */ /* 0x000fe40000000000 */
[----:B------:R-:W-:Y:S02]  /*0f30*/  FSEL R13, R11, R7, P0 ;  /* 0x000000070b0d7208 */ /* 0x000fe40000000000 */
[----:B------:R-:W-:Y:S01]  /*0f40*/  ISETP.GT.AND P0, PT, R4, R5, PT ;  /* 0x000000050400720c */ /* 0x000fe20003f04270 */
[----:B------:R-:W-:Y:S01]  /*0f50*/  SHFL.DOWN PT, R6, R12, 0x4, R5 ;  /* 0x088000000c067989 */ /* 0x000fe200000e0005 */
[C---:B------:R-:W-:Y:S02]  /*0f60*/  VIADD R4, R2.reuse, 0x8 ;  /* 0x0000000802047836 */ /* 0x040fe40000000000 */
[----:B------:R-:W-:Y:S01]  /*0f70*/  VIADD R2, R2, 0x10 ;  /* 0x0000001002027836 */ /* 0x000fe20000000000 */
[----:B------:R-:W0:Y:S02]  /*0f80*/  SHFL.DOWN PT, R7, R13, 0x4, R5 ;  /* 0x088000000d077989 */ /* 0x000e2400000e0005 */
[----:B0-----:R-:W-:-:S10]  /*0f90*/  DADD R6, R6, R12 ;  /* 0x0000000006067229 */ /* 0x001fd4000000000c */
[----:B------:R-:W-:Y:S02]  /*0fa0*/  FSEL R8, R12, R6, P0 ;  /* 0x000000060c087208 */ /* 0x000fe40000000000 */
[----:B------:R-:W-:Y:S02]  /*0fb0*/  FSEL R9, R13, R7, P0 ;  /* 0x000000070d097208 */ /* 0x000fe40000000000 */
[----:B------:R-:W-:Y:S01]  /*0fc0*/  ISETP.GT.AND P0, PT, R4, R5, PT ;  /* 0x000000050400720c */ /* 0x000fe20003f04270 */
[----:B------:R-:W-:Y:S01]  /*0fd0*/  SHFL.DOWN PT, R6, R8, 0x8, R5 ;  /* 0x0900000008067989 */ /* 0x000fe200000e0005 */
[----:B------:R-:W-:-:S03]  /*0fe0*/  @!P1 SHF.R.U32.HI R4, RZ, 0x2, R0 ;  /* 0x00000002ff049819 */ /* 0x000fc60000011600 */
[----:B------:R-:W0:Y:S01]  /*0ff0*/  SHFL.DOWN PT, R7, R9, 0x8, R5 ;  /* 0x0900000009077989 */ /* 0x000e2200000e0005 */
[----:B------:R-:W-:Y:S01]  /*1000*/  @!P1 LOP3.LUT R4, R4, 0xf8, RZ, 0xc0, !PT ;  /* 0x000000f804049812 */ /* 0x000fe200078ec0ff */
[----:B------:R-:W1:Y:S01]  /*1010*/  @!P1 S2R R13, SR_CgaCtaId ;  /* 0x00000000000d9919 */ /* 0x000e620000008800 */
[----:B0-----:R-:W-:-:S10]  /*1020*/  DADD R6, R6, R8 ;  /* 0x0000000006067229 */ /* 0x001fd40000000008 */
[----:B------:R-:W-:Y:S02]  /*1030*/  FSEL R10, R8, R6, P0 ;  /* 0x00000006080a7208 */ /* 0x000fe40000000000 */
[----:B------:R-:W-:Y:S02]  /*1040*/  FSEL R11, R9, R7, P0 ;  /* 0x00000007090b7208 */ /* 0x000fe40000000000 */
[----:B------:R-:W-:Y:S01]  /*1050*/  @!P1 MOV R8, 0x400 ;  /* 0x0000040000089802 */ /* 0x000fe20000000f00 */
[----:B------:R-:W-:Y:S01]  /*1060*/  SHFL.DOWN PT, R6, R10, 0x10, R5 ;  /* 0x0a0000000a067989 */ /* 0x000fe200000e0005 */
[----:B------:R-:W-:Y:S02]  /*1070*/  ISETP.GT.AND P0, PT, R2, R5, PT ;  /* 0x000000050200720c */ /* 0x000fe40003f04270 */
[----:B-1----:R-:W-:Y:S01]  /*1080*/  @!P1 LEA R13, R13, R8, 0x18 ;  /* 0x000000080d0d9211 */ /* 0x002fe200078ec0ff */
[----:B------:R-:W0:Y:S04]  /*1090*/  SHFL.DOWN PT, R7, R11, 0x10, R5 ;  /* 0x0a0000000b077989 */ /* 0x000e2800000e0005 */
[----:B------:R-:W-:Y:S01]  /*10a0*/  @!P1 IMAD.IADD R13, R4, 0x1, R13 ;  /* 0x00000001040d9824 */ /* 0x000fe200078e020d */
[----:B0-----:R-:W-:-:S10]  /*10b0*/  DADD R6, R6, R10 ;  /* 0x0000000006067229 */ /* 0x001fd4000000000a */
[----:B------:R-:W-:Y:S02]  /*10c0*/  FSEL R8, R10, R6, P0 ;  /* 0x000000060a087208 */ /* 0x000fe40000000000 */
[----:B------:R-:W-:Y:S02]  /*10d0*/  FSEL R9, R11, R7, P0 ;  /* 0x000000070b097208 */ /* 0x000fe40000000000 */
[----:B------:R-:W-:-:S03]  /*10e0*/  ISETP.NE.AND P0, PT, R0, RZ, PT ;  /* 0x000000ff0000720c */ /* 0x000fc60003f05270 */
[----:B------:R1:W-:Y:S01]  /*10f0*/  @!P1 STS.64 [R13+0x10], R8 ;  /* 0x000010080d009388 */ /* 0x0003e20000000a00 */
[----:B------:R-:W-:Y:S09]  /*1100*/  BAR.SYNC.DEFER_BLOCKING 0x0 ;  /* 0x0000000000007b1d */ /* 0x000ff20000010000 */
[----:B------:R-:W-:Y:S05]  /*1110*/  @P0 BRA `(.L_x_45) ;  /* 0x0000001400a00947 */ /* 0x000fea0003800000 */
[----:B------:R-:W0:Y:S01]  /*1120*/  S2UR UR5, SR_CgaCtaId ;  /* 0x00000000000579c3 */ /* 0x000e220000008800 */
[----:B------:R-:W-:Y:S01]  /*1130*/  UMOV UR4, 0x400 ;  /* 0x0000040000047882 */ /* 0x000fe20000000000 */
[----:B------:R-:W-:Y:S01]  /*1140*/  ISETP.GT.AND P1, PT, R3, 0x20, PT ;  /* 0x000000200300780c */ /* 0x000fe20003f24270 */
[----:B0-----:R-:W-:-:S09]  /*1150*/  ULEA UR4, UR5, UR4, 0x18 ;  /* 0x0000000405047291 */ /* 0x001fd2000f8ec0ff */
[----:B------:R-:W0:Y:S04]  /*1160*/  LDS.64 R10, [UR4+0x18] ;  /* 0x00001804ff0a7984 */ /* 0x000e280008000a00 */
[----:B------:R-:W2:Y:S01]  /*1170*/  LDS.128 R4, [UR4+0x20] ;  /* 0x00002004ff047984 */ /* 0x000ea20008000c00 */
[----:B0-----:R-:W-:-:S10]  /*1180*/  DADD R10, R8, R10 ;  /* 0x00000000080a7229 */ /* 0x001fd4000000000a */
[----:B------:R-:W-:Y:S02]  /*1190*/  FSEL R12, R10, R8, P1 ;  /* 0x000000080a0c7208 */ /* 0x000fe40000800000 */
[----:B-1----:R-:W-:Y:S02]  /*11a0*/  FSEL R13, R11, R9, P1 ;  /* 0x000000090b0d7208 */ /* 0x002fe40000800000 */
[----:B------:R-:W0:Y:S01]  /*11b0*/  LDS.128 R8, [UR4+0x30] ;  /* 0x00003004ff087984 */ /* 0x000e220008000c00 */
[----:B------:R-:W-:-:S03]  /*11c0*/  ISETP.GT.AND P1, PT, R3, 0x40, PT ;  /* 0x000000400300780c */ /* 0x000fc60003f24270 */
        /* <DEDUP_REMOVED lines=61> */
.L_x_31:
[----:B------:R-:W0:Y:S01]  /*15a0*/  S2R R0, SR_TID.X ;  /* 0x0000000000007919 */ /* 0x000e220000002100 */
[----:B------:R-:W1:Y:S01]  /*15b0*/  LDC.64 R4, c[0x0][0x380] ;  /* 0x0000e000ff047b82 */ /* 0x000e620000000a00 */
[----:B0-----:R-:W-:-:S04]  /*15c0*/  VIADD R21, R0, UR9 ;  /* 0x0000000900157c36 */ /* 0x001fc80008000000 */
[----:B-1----:R-:W-:-:S05]  /*15d0*/  IMAD.WIDE.U32 R20, R21, 0x8, R4 ;  /* 0x0000000815147825 */ /* 0x002fca00078e0004 */
[----:B------:R-:W2:Y:S04]  /*15e0*/  LDG.E.64 R14, desc[UR16][R20.64] ;  /* 0x00000010140e7981 */ /* 0x000ea8000c1e1b00 */
[----:B------:R-:W2:Y:S04]  /*15f0*/  LDG.E.64 R16, desc[UR16][R20.64+0x1000] ;  /* 0x0010001014107981 */ /* 0x000ea8000c1e1b00 */
[----:B------:R-:W3:Y:S04]  /*1600*/  LDG.E.64 R18, desc[UR16][R20.64+0x2000] ;  /* 0x0020001014127981 */ /* 0x000ee8000c1e1b00 */
[----:B------:R-:W4:Y:S04]  /*1610*/  LDG.E.64 R10, desc[UR16][R20.64+0x3000] ;  /* 0x00300010140a7981 */ /* 0x000f28000c1e1b00 */
[----:B------:R-:W5:Y:S04]  /*1620*/  LDG.E.64 R6, desc[UR16][R20.64+0x4000] ;  /* 0x0040001014067981 */ /* 0x000f68000c1e1b00 */
[----:B------:R-:W5:Y:S04]  /*1630*/  LDG.E.64 R4, desc[UR16][R20.64+0x5000] ;  /* 0x0050001014047981 */ /* 0x000f68000c1e1b00 */
[----:B------:R-:W5:Y:S01]  /*1640*/  LDG.E.64 R8, desc[UR16][R20.64+0x6000] ;  /* 0x0060001014087981 */ /* 0x000f62000c1e1b00 */
[----:B------:R-:W-:-:S04]  /*1650*/  ISETP.GE.U32.AND P0, PT, R13, UR5, PT ;  /* 0x000000050d007c0c */ /* 0x000fc8000bf06070 */
[----:B------:R-:W-:Y:S01]  /*1660*/  ISETP.GE.U32.AND.EX P0, PT, R2, UR4, PT, P0 ;  /* 0x0000000402007c0c */ /* 0x000fe2000bf06100 */
[----:B--2---:R-:W-:-:S08]  /*1670*/  DADD R14, R14, R16 ;  /* 0x000000000e0e7229 */ /* 0x004fd00000000010 */
[----:B---3--:R-:W-:-:S08]  /*1680*/  DADD R14, R18, R14 ;  /* 0x00000000120e7229 */ /* 0x008fd0000000000e */
[----:B----4-:R-:W-:-:S08]  /*1690*/  DADD R10, R10, R14 ;  /* 0x000000000a0a7229 */ /* 0x010fd0000000000e */
[----:B-----5:R-:W-:-:S08]  /*16a0*/  DADD R6, R6, R10 ;  /* 0x0000000006067229 */ /* 0x020fd0000000000a */
[----:B------:R-:W-:-:S08]  /*16b0*/  DADD R4, R4, R6 ;  /* 0x0000000004047229 */ /* 0x000fd00000000006 */
[----:B------:R-:W-:Y:S01]  /*16c0*/  DADD R8, R8, R4 ;  /* 0x0000000008087229 */ /* 0x000fe20000000004 */
[----:B------:R-:W-:Y:S10]  /*16d0*/  @!P0 BRA `(.L_x_46) ;  /* 0x0000000c001c8947 */ /* 0x000ff40003800000 */
[----:B------:R-:W-:Y:S01]  /*16e0*/  UIADD3 UR7, UP0, UPT, UR5, UR9, URZ ;  /* 0x0000000905077290 */ /* 0x000fe2000ff1e0ff */
[----:B------:R-:W-:Y:S01]  /*16f0*/  IADD3 R23, P1, PT, R12, -0xe00, RZ ;  /* 0xfffff2000c177810 */ /* 0x000fe20007f3e0ff */
[----:B------:R-:W0:Y:S01]  /*1700*/  LDCU.64 UR12, c[0x0][0x380] ;  /* 0x00007000ff0c77ac */ /* 0x000e220008000a00 */
[----:B------:R-:W-:Y:S02]  /*1710*/  LOP3.LUT R5, RZ, R0, RZ, 0x33, !PT ;  /* 0x00000000ff057212 */ /* 0x000fe400078e33ff */
[----:B------:R-:W-:Y:S01]  /*1720*/  IADD3.X R22, PT, PT, R3, -0x1, RZ, P1, !PT ;  /* 0xffffffff03167810 */ /* 0x000fe20000ffe4ff */
[----:B------:R-:W-:Y:S01]  /*1730*/  UIADD3.X UR8, UPT, UPT, URZ, UR4, URZ, UP0, !UPT ;  /* 0x00000004ff087290 */ /* 0x000fe200087fe4ff */
[----:B------:R-:W-:Y:S01]  /*1740*/  ISETP.LT.U32.AND P0, PT, R23, UR7, PT ;  /* 0x0000000717007c0c */ /* 0x000fe2000bf01070 */
[----:B------:R-:W-:Y:S01]  /*1750*/  UMOV UR6, UR5 ;  /* 0x0000000500067c82 */ /* 0x000fe20008000000 */
[----:B------:R-:W-:Y:S01]  /*1760*/  IADD3 R7, P2, PT, R0, UR7, RZ ;  /* 0x0000000700077c10 */ /* 0x000fe2000ff5e0ff */
[----:B------:R-:W-:Y:S01]  /*1770*/  UMOV UR4, URZ ;  /* 0x000000ff00047c82 */ /* 0x000fe20008000000 */
[----:B------:R-:W-:Y:S01]  /*1780*/  IADD3 R5, PT, PT, R12, -UR5, R5 ;  /* 0x800000050c057c10 */ /* 0x000fe2000fffe005 */
[----:B------:R-:W-:Y:S01]  /*1790*/  IMAD.U32 R11, RZ, RZ, UR8 ;  /* 0x00000008ff0b7e24 */ /* 0x000fe2000f8e00ff */
[----:B------:R-:W-:Y:S01]  /*17a0*/  UMOV UR10, UR8 ;  /* 0x00000008000a7c82 */ /* 0x000fe20008000000 */
[----:B------:R-:W-:-:S03]  /*17b0*/  IMAD.X R0, RZ, RZ, UR8, P2 ;  /* 0x00000008ff007e24 */ /* 0x000fc600090e06ff */
[----:B------:R-:W-:Y:S02]  /*17c0*/  ISETP.GT.U32.AND.EX P0, PT, R11, R22, PT, P0 ;  /* 0x000000160b00720c */ /* 0x000fe40003f04100 */
[----:B0-----:R-:W-:-:S04]  /*17d0*/  LEA R6, P1, R7, UR12, 0x3 ;  /* 0x0000000c07067c11 */ /* 0x001fc8000f8218ff */
[----:B------:R-:W-:Y:S02]  /*17e0*/  IADD3 R6, P2, PT, R6, 0x8000, RZ ;  /* 0x0000800006067810 */ /* 0x000fe40007f5e0ff */
[----:B------:R-:W-:Y:S01]  /*17f0*/  LEA.HI.X R7, R7, UR13, R0, 0x3, P1 ;  /* 0x0000000d07077c11 */ /* 0x000fe200088f1c00 */
[----:B------:R-:W-:Y:S01]  /*1800*/  VIADD R0, R5, -UR9 ;  /* 0x8000000905007c36 */ /* 0x000fe20008000000 */
[----:B------:R-:W-:-:S03]  /*1810*/  UMOV UR9, UR7 ;  /* 0x0000000700097c82 */ /* 0x000fc60008000000 */
[----:B------:R-:W-:Y:S01]  /*1820*/  IMAD.X R7, RZ, RZ, R7, P2 ;  /* 0x000000ffff077224 */ /* 0x000fe200010e0607 */
[----:B------:R-:W-:Y:S06]  /*1830*/  @P0 BRA `(.L_x_47) ;  /* 0x0000000000b80947 */ /* 0x000fec0003800000 */
[----:B------:R-:W0:Y:S01]  /*1840*/  LDC.64 R2, c[0x0][0x3b8] ;  /* 0x0000ee00ff027b82 */ /* 0x000e220000000a00 */
[----:B------:R-:W1:Y:S01]  /*1850*/  LDCU UR11, c[0x0][0x3c0] ;  /* 0x00007800ff0b77ac */ /* 0x000e620008000800 */
[----:B------:R-:W2:Y:S01]  /*1860*/  LDCU.64 UR12, c[0x0][0x380] ;  /* 0x00007000ff0c77ac */ /* 0x000ea20008000a00 */
[----:B------:R-:W-:Y:S01]  /*1870*/  NOP ;  /* 0x0000000000007918 */ /* 0x000fe20000000000 */
.L_x_48:
[----:B------:R-:W3:Y:S02]  /*1880*/  S2R R4, SR_TID.X ;  /* 0x0000000000047919 */ /* 0x000ee40000002100 */
[----:B---3--:R-:W-:-:S05]  /*1890*/  IADD3 R4, P0, PT, R4, UR7, RZ ;  /* 0x0000000704047c10 */ /* 0x008fca000ff1e0ff */
[----:B------:R-:W-:Y:S01]  /*18a0*/  IMAD.X R5, RZ, RZ, UR8, P0 ;  /* 0x00000008ff057e24 */ /* 0x000fe200080e06ff */
[----:B--2---:R-:W-:-:S04]  /*18b0*/  LEA R24, P0, R4, UR12, 0x3 ;  /* 0x0000000c04187c11 */ /* 0x004fc8000f8018ff */
[----:B------:R-:W-:-:S05]  /*18c0*/  LEA.HI.X R25, R4, UR13, R5, 0x3, P0 ;  /* 0x0000000d04197c11 */ /* 0x000fca00080f1c05 */
[----:B------:R-:W2:Y:S04]  /*18d0*/  LDG.E.64 R12, desc[UR16][R24.64] ;  /* 0x00000010180c7981 */ /* 0x000ea8000c1e1b00 */
[----:B------:R-:W3:Y:S04]  /*18e0*/  LDG.E.64 R14, desc[UR16][R24.64+0x1000] ;  /* 0x00100010180e7981 */ /* 0x000ee8000c1e1b00 */
[----:B------:R-:W4:Y:S04]  /*18f0*/  LDG.E.64 R16, desc[UR16][R24.64+0x2000] ;  /* 0x0020001018107981 */ /* 0x000f28000c1e1b00 */
[----:B------:R-:W5:Y:S04]  /*1900*/  LDG.E.64 R18, desc[UR16][R24.64+0x3000] ;  /* 0x0030001018127981 */ /* 0x000f68000c1e1b00 */
[----:B------:R-:W5:Y:S04]  /*1910*/  LDG.E.64 R20, desc[UR16][R24.64+0x4000] ;  /* 0x0040001018147981 */ /* 0x000f68000c1e1b00 */
[----:B------:R-:W5:Y:S04]  /*1920*/  LDG.E.64 R4, desc[UR16][R24.64+0x5000] ;  /* 0x0050001018047981 */ /* 0x000f68000c1e1b00 */
[----:B------:R-:W5:Y:S01]  /*1930*/  LDG.E.64 R10, desc[UR16][R24.64+0x6000] ;  /* 0x00600010180a7981 */ /* 0x000f62000c1e1b00 */
[----:B-1----:R-:W-:-:S04]  /*1940*/  UIMAD UR14, UR11, 0xe00, URZ ;  /* 0x00000e000b0e78a4 */ /* 0x002fc8000f8e02ff */
[----:B------:R-:W-:Y:S02]  /*1950*/  USHF.R.S32.HI UR15, URZ, 0x1f, UR14 ;  /* 0x0000001fff0f7899 */ /* 0x000fe4000801140e */
[----:B------:R-:W-:-:S04]  /*1960*/  UIADD3 UR5, UP0, UPT, UR14, UR9, URZ ;  /* 0x000000090e057290 */ /* 0x000fc8000ff1e0ff */
[----:B------:R-:W-:Y:S01]  /*1970*/  UIADD3.X UR6, UPT, UPT, UR15, UR10, URZ, UP0, !UPT ;  /* 0x0000000a0f067290 */ /* 0x000fe200087fe4ff */
[----:B--2---:R-:W-:-:S08]  /*1980*/  DADD R12, R12, R8 ;  /* 0x000000000c0c7229 */ /* 0x004fd00000000008 */
[----:B---3--:R-:W-:-:S08]  /*1990*/  DADD R12, R14, R12 ;  /* 0x000000000e0c7229 */ /* 0x008fd0000000000c */
[----:B----4-:R-:W-:-:S08]  /*19a0*/  DADD R12, R16, R12 ;  /* 0x00000000100c7229 */ /* 0x010fd0000000000c */
[----:B-----5:R-:W-:-:S08]  /*19b0*/  DADD R12, R18, R12 ;  /* 0x00000000120c7229 */ /* 0x020fd0000000000c */
[----:B------:R-:W-:Y:S01]  /*19c0*/  DADD R20, R20, R12 ;  /* 0x0000000014147229 */ /* 0x000fe2000000000c */
[----:B0-----:R-:W-:-:S05]  /*19d0*/  IMAD.MOV.U32 R12, RZ, RZ, R2 ;  /* 0x000000ffff0c7224 */ /* 0x001fca00078e0002 */
[----:B------:R-:W-:Y:S02]  /*19e0*/  IADD3 R8, P1, PT, R12, -UR7, RZ ;  /* 0x800000070c087c10 */ /* 0x000fe4000ff3e0ff */
[----:B------:R-:W-:Y:S02]  /*19f0*/  DADD R4, R4, R20 ;  /* 0x0000000004047229 */ /* 0x000fe40000000014 */
[----:B------:R-:W-:Y:S02]  /*1a00*/  ISETP.GE.U32.AND P0, PT, R8, UR14, PT ;  /* 0x0000000e08007c0c */ /* 0x000fe4000bf06070 */
[----:B------:R-:W-:-:S04]  /*1a10*/  IADD3.X R8, PT, PT, R3, ~UR8, RZ, P1, !PT ;  /* 0x8000000803087c10 */ /* 0x000fc80008ffe4ff */
[----:B------:R-:W-:Y:S01]  /*1a20*/  ISETP.GE.U32.AND.EX P0, PT, R8, UR15, PT, P0 ;  /* 0x0000000f08007c0c */ /* 0x000fe2000bf06100 */
[----:B------:R-:W-:-:S12]  /*1a30*/  DADD R8, R10, R4 ;  /* 0x000000000a087229 */ /* 0x000fd80000000004 */
[----:B------:R-:W-:Y:S05]  /*1a40*/  @!P0 BRA `(.L_x_46) ;  /* 0x0000000800408947 */ /* 0x000fea0003800000 */
[----:B------:R-:W-:Y:S02]  /*1a50*/  UIADD3 UR7, UP0, UPT, UR14, UR7, URZ ;  /* 0x000000070e077290 */ /* 0x000fe4000ff1e0ff */
[----:B------:R-:W-:Y:S01]  /*1a60*/  IMAD.U32 R5, RZ, RZ, UR14 ;  /* 0x0000000eff057e24 */ /* 0x000fe2000f8e00ff */
[----:B------:R-:W-:Y:S01]  /*1a70*/  UIADD3 UR4, UPT, UPT, UR4, 0x1, URZ ;  /* 0x0000000104047890 */ /* 0x000fe2000fffe0ff */
[----:B------:R-:W-:Y:S01]  /*1a80*/  VIADD R0, R0, -UR14 ;  /* 0x8000000e00007c36 */ /* 0x000fe20008000000 */
[----:B------:R-:W-:Y:S01]  /*1a90*/  UIADD3.X UR8, UPT, UPT, UR15, UR8, URZ, UP0, !UPT ;  /* 0x000000080f087290 */ /* 0x000fe200087fe4ff */
[----:B------:R-:W-:Y:S01]  /*1aa0*/  IMAD.WIDE R6, R5, 0x8, R6 ;  /* 0x0000000805067825 */ /* 0x000fe200078e0206 */
[----:B------:R-:W-:Y:S01]  /*1ab0*/  ISETP.LT.U32.AND P0, PT, R23, UR7, PT ;  /* 0x0000000717007c0c */ /* 0x000fe2000bf01070 */
[----:B------:R-:W-:Y:S01]  /*1ac0*/  UMOV UR9, UR5 ;  /* 0x0000000500097c82 */ /* 0x000fe20008000000 */
[----:B------:R-:W-:Y:S02]  /*1ad0*/  UMOV UR10, UR6 ;  /* 0x00000006000a7c82 */ /* 0x000fe40008000000 */
[----:B------:R-:W-:-:S05]  /*1ae0*/  IMAD.U32 R11, RZ, RZ, UR8 ;  /* 0x00000008ff0b7e24 */ /* 0x000fca000f8e00ff */
[----:B------:R-:W-:-:S13]  /*1af0*/  ISETP.GT.U32.AND.EX P0, PT, R11, R22, PT, P0 ;  /* 0x000000160b00720c */ /* 0x000fda0003f04100 */
[----:B------:R-:W-:Y:S05]  /*1b00*/  @!P0 BRA `(.L_x_48) ;  /* 0xfffffffc005c8947 */ /* 0x000fea000383ffff */
[----:B------:R-:W-:-:S05]  /*1b10*/  UMOV UR6, UR14 ;  /* 0x0000000e00067c82 */ /* 0x000fca0008000000 */
.L_x_47:
[----:B------:R-:W0:Y:S01]  /*1b20*/  S2R R11, SR_TID.X ;  /* 0x00000000000b7919 */ /* 0x000e220000002100 */
[C---:B------:R-:W-:Y:S01]  /*1b30*/  VIADD R2, R12.reuse, -UR7 ;  /* 0x800000070c027c36 */ /* 0x040fe20008000000 */
[----:B------:R-:W-:Y:S01]  /*1b40*/  ISETP.LE.U32.AND P1, PT, R12, UR7, PT ;  /* 0x000000070c007c0c */ /* 0x000fe2000bf23070 */
[----:B------:R-:W-:Y:S01]  /*1b50*/  IMAD.U32 R4, RZ, RZ, UR8 ;  /* 0x00000008ff047e24 */ /* 0x000fe2000f8e00ff */
[----:B------:R-:W-:Y:S02]  /*1b60*/  BSSY.RECONVERGENT B1, `(.L_x_46) ;  /* 0x000007e000017945 */ /* 0x000fe40003800200 */
[----:B0-----:R-:W-:-:S04]  /*1b70*/  ISETP.GE.AND P0, PT, R11, R2, PT ;  /* 0x000000020b00720c */ /* 0x001fc80003f06270 */
[----:B------:R-:W-:-:S13]  /*1b80*/  ISETP.GE.U32.OR.EX P0, PT, R4, R3, P0, P1 ;  /* 0x000000030400720c */ /* 0x000fda0000706510 */
[----:B------:R-:W-:Y:S05]  /*1b90*/  @P0 BRA `(.L_x_49) ;  /* 0x0000000400e80947 */ /* 0x000fea0003800000 */
[----:B------:R-:W-:Y:S01]  /*1ba0*/  UIMAD UR5, UR18, 0xe00, URZ ;  /* 0x00000e00120578a4 */ /* 0x000fe2000f8e02ff */
[----:B------:R-:W-:Y:S01]  /*1bb0*/  LOP3.LUT R3, RZ, R11, RZ, 0x33, !PT ;  /* 0x0000000bff037212 */ /* 0x000fe200078e33ff */
[----:B------:R-:W-:Y:S01]  /*1bc0*/  UIMAD UR14, UR4, UR11, URZ ;  /* 0x0000000b040e72a4 */ /* 0x000fe2000f8e02ff */
[----:B------:R-:W-:Y:S01]  /*1bd0*/  BSSY.RECONVERGENT B2, `(.L_x_50) ;  /* 0x0000035000027945 */ /* 0x000fe20003800200 */
[----:B------:R-:W-:Y:S01]  /*1be0*/  UIADD3 UR5, UPT, UPT, UR5, UR6, URZ ;  /* 0x0000000605057290 */ /* 0x000fe2000fffe0ff */
[----:B------:R-:W-:-:S03]  /*1bf0*/  IMAD.MOV.U32 R2, RZ, RZ, R11 ;  /* 0x000000ffff027224 */ /* 0x000fc600078e000b */
[----:B------:R-:W-:Y:S02]  /*1c00*/  IMAD.U32 R5, RZ, RZ, UR14 ;  /* 0x0000000eff057e24 */ /* 0x000fe4000f8e00ff */
[----:B------:R-:W-:-:S05]  /*1c10*/  IADD3 R12, PT, PT, R12, -UR5, R3 ;  /* 0x800000050c0c7c10 */ /* 0x000fca000fffe003 */
[----:B------:R-:W-:-:S05]  /*1c20*/  IMAD R12, R5, -0xe00, R12 ;  /* 0xfffff200050c7824 */ /* 0x000fca00078e020c */
[C---:B------:R-:W-:Y:S02]  /*1c30*/  ISETP.GE.U32.AND P1, PT, R12.reuse, 0x1e00, PT ;  /* 0x00001e000c00780c */ /* 0x040fe40003f26070 */
[----:B------:R-:W-:-:S04]  /*1c40*/  LEA.HI R3, R12, 0x1, RZ, 0x17 ;  /* 0x000000010c037811 */ /* 0x000fc800078fb8ff */
[----:B------:R-:W-:-:S04]  /*1c50*/  LOP3.LUT R4, R3, 0xf, RZ, 0xc0, !PT ;  /* 0x0000000f03047812 */ /* 0x000fc800078ec0ff */
[----:B------:R-:W-:-:S03]  /*1c60*/  ISETP.NE.AND P0, PT, R4, RZ, PT ;  /* 0x000000ff0400720c */ /* 0x000fc60003f05270 */
[----:B------:R-:W-:Y:S10]  /*1c70*/  @!P1 BRA `(.L_x_51) ;  /* 0x0000000000a89947 */ /* 0x000ff40003800000 */
[----:B------:R-:W-:-:S04]  /*1c80*/  LEA.HI R2, R0, 0x1, RZ, 0x17 ;  /* 0x0000000100027811 */ /* 0x000fc800078fb8ff */
[----:B------:R-:W-:Y:S01]  /*1c90*/  LOP3.LUT R5, R2, 0xfffff0, RZ, 0xc0, !PT ;  /* 0x00fffff002057812 */ /* 0x000fe200078ec0ff */
[----:B------:R-:W-:-:S04]  /*1ca0*/  IMAD.MOV.U32 R2, RZ, RZ, R11 ;  /* 0x000000ffff027224 */ /* 0x000fc800078e000b */
[----:B------:R-:W-:-:S07]  /*1cb0*/  IMAD.MOV R5, RZ, RZ, -R5 ;  /* 0x000000ffff057224 */ /* 0x000fce00078e0a05 */
.L_x_52:
[----:B------:R-:W2:Y:S04]  /*1cc0*/  LDG.E.64 R20, desc[UR16][R6.64+-0x8000] ;  /* 0xff80001006147981 */ /* 0x000ea8000c1e1b00 */
[----:B------:R-:W3:Y:S04]  /*1cd0*/  LDG.E.64 R18, desc[UR16][R6.64+-0x7000] ;  /* 0xff90001006127981 */ /* 0x000ee8000c1e1b00 */
[----:B------:R-:W4:Y:S04]  /*1ce0*/  LDG.E.64 R16, desc[UR16][R6.64+-0x6000] ;  /* 0xffa0001006107981 */ /* 0x000f28000c1e1b00 */
[----:B------:R-:W5:Y:S04]  /*1cf0*/  LDG.E.64 R14, desc[UR16][R6.64+-0x5000] ;  /* 0xffb00010060e7981 */ /* 0x000f68000c1e1b00 */
[----:B------:R-:W5:Y:S04]  /*1d00*/  LDG.E.64 R12, desc[UR16][R6.64+-0x4000] ;  /* 0xffc00010060c7981 */ /* 0x000f68000c1e1b00 */
[----:B------:R-:W5:Y:S04]  /*1d10*/  LDG.E.64 R10, desc[UR16][R6.64+-0x3000] ;  /* 0xffd00010060a7981 */ /* 0x000f68000c1e1b00 */
[----:B------:R-:W5:Y:S04]  /*1d20*/  LDG.E.64 R24, desc[UR16][R6.64+-0x2000] ;  /* 0xffe0001006187981 */ /* 0x000f68000c1e1b00 */
[----:B------:R-:W5:Y:S01]  /*1d30*/  LDG.E.64 R22, desc[UR16][R6.64+-0x1000] ;  /* 0xfff0001006167981 */ /* 0x000f62000c1e1b00 */
[----:B--2---:R-:W-:-:S03]  /*1d40*/  DADD R20, R20, R8 ;  /* 0x0000000014147229 */ /* 0x004fc60000000008 */
[----:B------:R-:W2:Y:S05]  /*1d50*/  LDG.E.64 R8, desc[UR16][R6.64] ;  /* 0x0000001006087981 */ /* 0x000eaa000c1e1b00 */
[----:B---3--:R-:W-:Y:S02]  /*1d60*/  DADD R18, R20, R18 ;  /* 0x0000000014127229 */ /* 0x008fe40000000012 */
[----:B------:R-:W3:Y:S06]  /*1d70*/  LDG.E.64 R20, desc[UR16][R6.64+0x1000] ;  /* 0x0010001006147981 */ /* 0x000eec000c1e1b00 */
[----:B----4-:R-:W-:-:S02]  /*1d80*/  DADD R16, R18, R16 ;  /* 0x0000000012107229 */ /* 0x010fc40000000010 */
[----:B------:R-:W4:Y:S06]  /*1d90*/  LDG.E.64 R18, desc[UR16][R6.64+0x2000] ;  /* 0x0020001006127981 */ /* 0x000f2c000c1e1b00 */
[----:B-----5:R-:W-:Y:S02]  /*1da0*/  DADD R14, R16, R14 ;  /* 0x00000000100e7229 */ /* 0x020fe4000000000e */
[----:B------:R-:W5:Y:S06]  /*1db0*/  LDG.E.64 R16, desc[UR16][R6.64+0x3000] ;  /* 0x0030001006107981 */ /* 0x000f6c000c1e1b00 */
[----:B------:R-:W-:-:S02]  /*1dc0*/  DADD R12, R14, R12 ;  /* 0x000000000e0c7229 */ /* 0x000fc4000000000c */
[----:B------:R-:W5:Y:S06]  /*1dd0*/  LDG.E.64 R14, desc[UR16][R6.64+0x4000] ;  /* 0x00400010060e7981 */ /* 0x000f6c000c1e1b00 */
[----:B------:R-:W-:Y:S02]  /*1de0*/  DADD R10, R12, R10 ;  /* 0x000000000c0a7229 */ /* 0x000fe4000000000a */
[----:B------:R-:W5:Y:S06]  /*1df0*/  LDG.E.64 R12, desc[UR16][R6.64+0x5000] ;  /* 0x00500010060c7981 */ /* 0x000f6c000c1e1b00 */
[----:B------:R-:W-:-:S02]  /*1e00*/  DADD R24, R10, R24 ;  /* 0x000000000a187229 */ /* 0x000fc40000000018 */
[----:B------:R-:W5:Y:S06]  /*1e10*/  LDG.E.64 R10, desc[UR16][R6.64+0x6000] ;  /* 0x00600010060a7981 */ /* 0x000f6c000c1e1b00 */
[----:B------:R-:W-:Y:S02]  /*1e20*/  DADD R22, R24, R22 ;  /* 0x0000000018167229 */ /* 0x000fe40000000016 */
[----:B------:R0:W5:Y:S01]  /*1e30*/  LDG.E.64 R24, desc[UR16][R6.64+0x7000] ;  /* 0x0070001006187981 */ /* 0x000162000c1e1b00 */
        /* <DEDUP_REMOVED lines=8> */
[----:B-----5:R-:W-:-:S08]  /*1ec0*/  DADD R8, R8, R16 ;  /* 0x0000000008087229 */ /* 0x020fd00000000010 */
[----:B------:R-:W-:-:S08]  /*1ed0*/  DADD R8, R8, R14 ;  /* 0x0000000008087229 */ /* 0x000fd0000000000e */
[----:B------:R-:W-:-:S08]  /*1ee0*/  DADD R8, R8, R12 ;  /* 0x0000000008087229 */ /* 0x000fd0000000000c */
[----:B------:R-:W-:-:S08]  /*1ef0*/  DADD R8, R8, R10 ;  /* 0x0000000008087229 */ /* 0x000fd0000000000a */
[----:B------:R-:W-:Y:S01]  /*1f00*/  DADD R8, R8, R24 ;  /* 0x0000000008087229 */ /* 0x000fe20000000018 */
[----:B------:R-:W-:Y:S10]  /*1f10*/  @P1 BRA `(.L_x_52) ;  /* 0xfffffffc00681947 */ /* 0x000ff4000383ffff */
.L_x_51:
[----:B------:R-:W-:Y:S05]  /*1f20*/  BSYNC.RECONVERGENT B2 ;  /* 0x0000000000027941 */ /* 0x000fea0003800200 */
.L_x_50:
[----:B------:R-:W-:Y:S05]  /*1f30*/  @!P0 BRA `(.L_x_49) ;  /* 0x0000000400008947 */ /* 0x000fea0003800000 */
[----:B------:R-:W-:Y:S01]  /*1f40*/  ISETP.GE.U32.AND P1, PT, R4, 0x8, PT ;  /* 0x000000080400780c */ /* 0x000fe20003f26070 */
[----:B------:R-:W-:Y:S01]  /*1f50*/  BSSY.RECONVERGENT B2, `(.L_x_53) ;  /* 0x0000019000027945 */ /* 0x000fe20003800200 */
[----:B------:R-:W-:-:S04]  /*1f60*/  LOP3.LUT R24, R3, 0x7, RZ, 0xc0, !PT ;  /* 0x0000000703187812 */ /* 0x000fc800078ec0ff */
[----:B------:R-:W-:-:S07]  /*1f70*/  ISETP.NE.AND P0, PT, R24, RZ, PT ;  /* 0x000000ff1800720c */ /* 0x000fce0003f05270 */
[----:B------:R-:W-:Y:S06]  /*1f80*/  @!P1 BRA `(.L_x_54) ;  /* 0x0000000000549947 */ /* 0x000fec0003800000 */
[----:B------:R-:W-:-:S05]  /*1f90*/  IADD3 R4, P1, PT, R2, UR7, RZ ;  /* 0x0000000702047c10 */ /* 0x000fca000ff3e0ff */
[----:B------:R-:W-:Y:S01]  /*1fa0*/  IMAD.X R5, RZ, RZ, UR8, P1 ;  /* 0x00000008ff057e24 */ /* 0x000fe200088e06ff */
[----:B------:R-:W-:-:S04]  /*1fb0*/  LEA R20, P1, R4, UR12, 0x3 ;  /* 0x0000000c04147c11 */ /* 0x000fc8000f8218ff */
[----:B------:R-:W-:-:S05]  /*1fc0*/  LEA.HI.X R21, R4, UR13, R5, 0x3, P1 ;  /* 0x0000000d04157c11 */ /* 0x000fca00088f1c05 */
        /* <DEDUP_REMOVED lines=8> */
[----:B------:R-:W-:Y:S01]  /*2050*/  VIADD R2, R2, 0x1000 ;  /* 0x0000100002027836 */ /* 0x000fe20000000000 */
[----:B--2---:R-:W-:-:S08]  /*2060*/  DADD R22, R8, R22 ;  /* 0x0000000008167229 */ /* 0x004fd00000000016 */
[----:B---3--:R-:W-:-:S08]  /*2070*/  DADD R16, R22, R16 ;  /* 0x0000000016107229 */ /* 0x008fd00000000010 */
[----:B----4-:R-:W-:-:S08]  /*2080*/  DADD R14, R16, R14 ;  /* 0x00000000100e7229 */ /* 0x010fd0000000000e */
[----:B-----5:R-:W-:-:S08]  /*2090*/  DADD R12, R14, R12 ;  /* 0x000000000e0c7229 */ /* 0x020fd0000000000c */
[----:B------:R-:W-:-:S08]  /*20a0*/  DADD R10, R12, R10 ;  /* 0x000000000c0a7229 */ /* 0x000fd0000000000a */
[----:B------:R-:W-:-:S08]  /*20b0*/  DADD R6, R10, R6 ;  /* 0x000000000a067229 */ /* 0x000fd00000000006 */
[----:B------:R-:W-:-:S08]  /*20c0*/  DADD R4, R6, R4 ;  /* 0x0000000006047229 */ /* 0x000fd00000000004 */
[----:B------:R-:W-:-:S11]  /*20d0*/  DADD R8, R4, R18 ;  /* 0x0000000004087229 */ /* 0x000fd60000000012 */
.L_x_54:
[----:B------:R-:W-:Y:S05]  /*20e0*/  BSYNC.RECONVERGENT B2 ;  /* 0x0000000000027941 */ /* 0x000fea0003800200 */
.L_x_53:
[----:B------:R-:W-:Y:S05]  /*20f0*/  @!P0 BRA `(.L_x_49) ;  /* 0x0000000000908947 */ /* 0x000fea0003800000 */
[----:B------:R-:W-:Y:S01]  /*2100*/  ISETP.GE.U32.AND P1, PT, R24, 0x4, PT ;  /* 0x000000041800780c */ /* 0x000fe20003f26070 */
[----:B------:R-:W-:Y:S01]  /*2110*/  BSSY.RECONVERGENT B2, `(.L_x_55) ;  /* 0x0000010000027945 */ /* 0x000fe20003800200 */
[----:B------:R-:W-:-:S11]  /*2120*/  LOP3.LUT P0, RZ, R3, 0x3, RZ, 0xc0, !PT ;  /* 0x0000000303ff7812 */ /* 0x000fd6000780c0ff */
[----:B------:R-:W-:Y:S05]  /*2130*/  @!P1 BRA `(.L_x_56) ;  /* 0x0000000000349947 */ /* 0x000fea0003800000 */
[----:B------:R-:W-:-:S05]  /*2140*/  IADD3 R3, P1, PT, R2, UR7, RZ ;  /* 0x0000000702037c10 */ /* 0x000fca000ff3e0ff */
[----:B------:R-:W-:Y:S01]  /*2150*/  IMAD.X R6, RZ, RZ, UR8, P1 ;  /* 0x00000008ff067e24 */ /* 0x000fe200088e06ff */
[----:B------:R-:W-:-:S04]  /*2160*/  LEA R4, P1, R3, UR12, 0x3 ;  /* 0x0000000c03047c11 */ /* 0x000fc8000f8218ff */
[----:B------:R-:W-:-:S05]  /*2170*/  LEA.HI.X R5, R3, UR13, R6, 0x3, P1 ;  /* 0x0000000d03057c11 */ /* 0x000fca00088f1c06 */
[----:B------:R-:W2:Y:S04]  /*2180*/  LDG.E.64 R6, desc[UR16][R4.64] ;  /* 0x0000001004067981 */ /* 0x000ea8000c1e1b00 */
[----:B------:R-:W3:Y:S04]  /*2190*/  LDG.E.64 R10, desc[UR16][R4.64+0x1000] ;  /* 0x00100010040a7981 */ /* 0x000ee8000c1e1b00 */
[----:B------:R-:W4:Y:S04]  /*21a0*/  LDG.E.64 R12, desc[UR16][R4.64+0x2000] ;  /* 0x00200010040c7981 */ /* 0x000f28000c1e1b00 */
[----:B------:R-:W5:Y:S01]  /*21b0*/  LDG.E.64 R14, desc[UR16][R4.64+0x3000] ;  /* 0x00300010040e7981 */ /* 0x000f62000c1e1b00 */
[----:B------:R-:W-:Y:S01]  /*21c0*/  VIADD R2, R2, 0x800 ;  /* 0x0000080002027836 */ /* 0x000fe20000000000 */
[----:B--2---:R-:W-:-:S08]  /*21d0*/  DADD R6, R8, R6 ;  /* 0x0000000008067229 */ /* 0x004fd00000000006 */
[----:B---3--:R-:W-:-:S08]  /*21e0*/  DADD R6, R6, R10 ;  /* 0x0000000006067229 */ /* 0x008fd0000000000a */
[----:B----4-:R-:W-:-:S08]  /*21f0*/  DADD R6, R6, R12 ;  /* 0x0000000006067229 */ /* 0x010fd0000000000c */
[----:B-----5:R-:W-:-:S11]  /*2200*/  DADD R8, R6, R14 ;  /* 0x0000000006087229 */ /* 0x020fd6000000000e */
.L_x_56:
[----:B------:R-:W-:Y:S05]  /*2210*/  BSYNC.RECONVERGENT B2 ;  /* 0x0000000000027941 */ /* 0x000fea0003800200 */
.L_x_55:
[----:B------:R-:W-:Y:S05]  /*2220*/  @!P0 BRA `(.L_x_49) ;  /* 0x0000000000448947 */ /* 0x000fea0003800000 */
[----:B------:R-:W-:Y:S02]  /*2230*/  LOP3.LUT R0, R0, 0xffff, RZ, 0xc0, !PT ;  /* 0x0000ffff00007812 */ /* 0x000fe400078ec0ff */
[----:B------:R-:W-:Y:S02]  /*2240*/  IADD3 R2, P0, PT, R2, UR9, RZ ;  /* 0x0000000902027c10 */ /* 0x000fe4000ff1e0ff */
[----:B------:R-:W-:Y:S02]  /*2250*/  LEA.HI R0, R0, 0x1, RZ, 0x17 ;  /* 0x0000000100007811 */ /* 0x000fe400078fb8ff */
[----:B------:R-:W-:Y:S01]  /*2260*/  LEA R4, P1, R2, UR12, 0x3 ;  /* 0x0000000c02047c11 */ /* 0x000fe2000f8218ff */
[----:B------:R-:W-:Y:S01]  /*2270*/  IMAD.X R5, RZ, RZ, UR10, P0 ;  /* 0x0000000aff057e24 */ /* 0x000fe200080e06ff */
[----:B------:R-:W-:-:S04]  /*2280*/  LOP3.LUT R0, R0, 0x3, RZ, 0xc0, !PT ;  /* 0x0000000300007812 */ /* 0x000fc800078ec0ff */
[----:B------:R-:W-:Y:S01]  /*2290*/  LEA.HI.X R5, R2, UR13, R5, 0x3, P1 ;  /* 0x0000000d02057c11 */ /* 0x000fe200088f1c05 */
[----:B------:R-:W-:-:S07]  /*22a0*/  IMAD.MOV R0, RZ, RZ, -R0 ;  /* 0x000000ffff007224 */ /* 0x000fce00078e0a00 */
.L_x_57:
[----:B------:R-:W-:Y:S02]  /*22b0*/  IMAD.MOV.U32 R2, RZ, RZ, R4 ;  /* 0x000000ffff027224 */ /* 0x000fe400078e0004 */
[----:B------:R-:W-:-:S06]  /*22c0*/  IMAD.MOV.U32 R3, RZ, RZ, R5 ;  /* 0x000000ffff037224 */ /* 0x000fcc00078e0005 */
[----:B------:R-:W2:Y:S01]  /*22d0*/  LDG.E.64 R2, desc[UR16][R2.64] ;  /* 0x0000001002027981 */ /* 0x000ea2000c1e1b00 */
[----:B------:R-:W-:Y:S01]  /*22e0*/  VIADD R0, R0, 0x1 ;  /* 0x0000000100007836 */ /* 0x000fe20000000000 */
[----:B------:R-:W-:-:S04]  /*22f0*/  IADD3 R4, P1, PT, R4, 0x1000, RZ ;  /* 0x0000100004047810 */ /* 0x000fc80007f3e0ff */
[----:B------:R-:W-:Y:S01]  /*2300*/  ISETP.NE.AND P0, PT, R0, RZ, PT ;  /* 0x000000ff0000720c */ /* 0x000fe20003f05270 */
[----:B------:R-:W-:Y:S01]  /*2310*/  IMAD.X R5, RZ, RZ, R5, P1 ;  /* 0x000000ffff057224 */ /* 0x000fe200008e0605 */
[----:B--2---:R-:W-:-:S11]  /*2320*/  DADD R8, R2, R8 ;  /* 0x0000000002087229 */ /* 0x004fd60000000008 */
[----:B------:R-:W-:Y:S05]  /*2330*/  @P0 BRA `(.L_x_57) ;  /* 0xfffffffc00dc0947 */ /* 0x000fea000383ffff */
.L_x_49:
[----:B------:R-:W-:Y:S05]  /*2340*/  BSYNC.RECONVERGENT B1 ;  /* 0x0000000000017941 */ /* 0x000fea0003800200 */
.L_x_46:
[----:B------:R-:W0:Y:S01]  /*2350*/  S2R R0, SR_LANEID ;  /* 0x0000000000007919 */ /* 0x000e220000000000 */
[----:B------:R-:W-:Y:S04]  /*2360*/  SHFL.DOWN PT, R2, R8, 0x1, 0x1f ;  /* 0x08201f0008027f89 */ /* 0x000fe800000e0000 */
[----:B------:R-:W1:Y:S01]  /*2370*/  SHFL.DOWN PT, R3, R9, 0x1, 0x1f ;  /* 0x08201f0009037f89 */ /* 0x000e6200000e0000 */
[----:B------:R-:W2:Y:S01]  /*2380*/  S2R R11, SR_TID.X ;  /* 0x00000000000b7919 */ /* 0x000ea20000002100 */
        /* <DEDUP_REMOVED lines=20> */
[----:B------:R-:W-:Y:S02]  /*24d0*/  @!P1 MOV R7, 0x400 ;  /* 0x0000040000079802 */ /* 0x000fe40000000f00 */
[----:B--2---:R-:W-:Y:S01]  /*24e0*/  @!P1 SHF.R.U32.HI R6, RZ, 0x2, R11 ;  /* 0x00000002ff069819 */ /* 0x004fe2000001160b */
[----:B------:R-:W0:Y:S01]  /*24f0*/  SHFL.DOWN PT, R3, R9, 0x8, 0x1f ;  /* 0x09001f0009037f89 */ /* 0x000e2200000e0000 */
[----:B-1----:R-:W-:-:S02]  /*2500*/  @!P1 LEA R7, R10, R7, 0x18 ;  /* 0x000000070a079211 */ /* 0x002fc400078ec0ff */
[----:B------:R-:W-:-:S05]  /*2510*/  @!P1 LOP3.LUT R6, R6, 0xf8, RZ, 0xc0, !PT ;  /* 0x000000f806069812 */ /* 0x000fca00078ec0ff */
        /* <DEDUP_REMOVED lines=14> */
[----:B------:R-:W1:Y:S01]  /*2600*/  S2UR UR5, SR_CgaCtaId ;  /* 0x00000000000579c3 */ /* 0x000e620000008800 */
[----:B------:R-:W-:Y:S02]  /*2610*/  UMOV UR4, 0x400 ;  /* 0x0000040000047882 */ /* 0x000fe40000000000 */
[----:B-1----:R-:W-:-:S09]  /*2620*/  ULEA UR4, UR5, UR4, 0x18 ;  /* 0x0000000405047291 */ /* 0x002fd2000f8ec0ff */
[----:B0-----:R-:W0:Y:S04]  /*2630*/  LDS.64 R2, [UR4+0x18] ;  /* 0x00001804ff027984 */ /* 0x001e280008000a00 */
        /* <DEDUP_REMOVED lines=22> */
.L_x_45:
[----:B------:R-:W-:Y:S05]  /*27a0*/  BSYNC.RECONVERGENT B0 ;  /* 0x0000000000007941 */ /* 0x000fea0003800200 */
.L_x_30:
[----:B------:R-:W-:Y:S05]  /*27b0*/  @P0 EXIT ;  /* 0x000000000000094d */ /* 0x000fea0003800000 */
[----:B------:R-:W3:Y:S02]  /*27c0*/  LDCU.64 UR4, c[0x0][0x388] ;  /* 0x00007100ff0477ac */ /* 0x000ee40008000a00 */
[----:B---3--:R-:W-:-:S06]  /*27d0*/  UIMAD.WIDE.U32 UR4, UR18, 0x8, UR4 ;  /* 0x00000008120478a5 */ /* 0x008fcc000f8e0004 */
[----:B0-----:R-:W-:Y:S02]  /*27e0*/  IMAD.U32 R2, RZ, RZ, UR4 ;  /* 0x00000004ff027e24 */ /* 0x001fe4000f8e00ff */
[----:B--2---:R-:W-:-:S05]  /*27f0*/  IMAD.U32 R3, RZ, RZ, UR5 ;  /* 0x00000005ff037e24 */ /* 0x004fca000f8e00ff */
[----:B------:R-:W-:Y:S01]  /*2800*/  STG.E.64 desc[UR16][R2.64], R8 ;  /* 0x0000000802007986 */ /* 0x000fe2000c101b10 */
[----:B------:R-:W-:Y:S05]  /*2810*/  EXIT ;  /* 0x000000000000794d */ /* 0x000fea0003800000 */
.L_x_58:
        /* <DEDUP_REMOVED lines=14> */
.L_x_245:


//--------------------- .text._ZN3cub18CUB_300001_SM_10006detail6reduce28DeviceReduceSingleTileKernelINS2_10policy_hubIdyN4cuda3std3__44plusIdEEE10Policy1000EN6thrust24THRUST_300001_SM_1000_NS6detail15normal_iteratorINSD_10device_ptrIdEEEEPdyS9_ddNS7_10__identityEEEvT0_T1_T2_T3_T4_T6_ --------------------------
	.section	.text._ZN3cub18CUB_300001_SM_10006detail6reduce28DeviceReduceSingleTileKernelINS2_10policy_hubIdyN4cuda3std3__44plusIdEEE10Policy1000EN6thrust24THRUST_300001_SM_1000_NS6detail15normal_iteratorINSD_10device_ptrIdEEEEPdyS9_ddNS7_10__identityEEEvT0_T1_T2_T3_T4_T6_,"ax",@progbits
	.align	128
        .global         _ZN3cub18CUB_300001_SM_10006detail6reduce28DeviceReduceSingleTileKernelINS2_10policy_hubIdyN4cuda3std3__44plusIdEEE10Policy1000EN6thrust24THRUST_300001_SM_1000_NS6detail15normal_iteratorINSD_10device_ptrIdEEEEPdyS9_ddNS7_10__identityEEEvT0_T1_T2_T3_T4_T6_
        .type           _ZN3cub18CUB_300001_SM_10006detail6reduce28DeviceReduceSingleTileKernelINS2_10policy_hubIdyN4cuda3std3__44plusIdEEE10Policy1000EN6thrust24THRUST_300001_SM_1000_NS6detail15normal_iteratorINSD_10device_ptrIdEEEEPdyS9_ddNS7_10__identityEEEvT0_T1_T2_T3_T4_T6_,@function
        .size           _ZN3cub18CUB_300001_SM_10006detail6reduce28DeviceReduceSingleTileKernelINS2_10policy_hubIdyN4cuda3std3__44plusIdEEE10Policy1000EN6thrust24THRUST_300001_SM_1000_NS6detail15normal_iteratorINSD_10device_ptrIdEEEEPdyS9_ddNS7_10__identityEEEvT0_T1_T2_T3_T4_T6_,(.L_x_246 - _ZN3cub18CUB_300001_SM_10006detail6reduce28DeviceReduceSingleTileKernelINS2_10policy_hubIdyN4cuda3std3__44plusIdEEE10Policy1000EN6thrust24THRUST_300001_SM_1000_NS6detail15normal_iteratorINSD_10device_ptrIdEEEEPdyS9_ddNS7_10__identityEEEvT0_T1_T2_T3_T4_T6_)
        .other          _ZN3cub18CUB_300001_SM_10006detail6reduce28DeviceReduceSingleTileKernelINS2_10policy_hubIdyN4cuda3std3__44plusIdEEE10Policy1000EN6thrust24THRUST_300001_SM_1000_NS6detail15normal_iteratorINSD_10device_ptrIdEEEEPdyS9_ddNS7_10__identityEEEvT0_T1_T2_T3_T4_T6_,@"STO_CUDA_ENTRY STV_DEFAULT"
_ZN3cub18CUB_300001_SM_10006detail6reduce28DeviceReduceSingleTileKernelINS2_10policy_hubIdyN4cuda3std3__44plusIdEEE10Policy1000EN6thrust24THRUST_300001_SM_1000_NS6detail15normal_iteratorINSD_10device_ptrIdEEEEPdyS9_ddNS7_10__identityEEEvT0_T1_T2_T3_T4_T6_:
.text._ZN3cub18CUB_300001_SM_10006detail6reduce28DeviceReduceSingleTileKernelINS2_10policy_hubIdyN4cuda3std3__44plusIdEEE10Policy1000EN6thrust24THRUST_300001_SM_1000_NS6detail15normal_iteratorINSD_10device_ptrIdEEEEPdyS9_ddNS7_10__identityEEEvT0_T1_T2_T3_T4_T6_:
[----:B------:R-:W-:Y:S01]  /*0000*/  LDC R1, c[0x0][0x37c] ;  /* 0x0000df00ff017b82 */ /* 0x000fe20000000800 */
[----:B------:R-:W0:Y:S01]  /*0010*/  LDCU.64 UR4, c[0x0][0x390] ;  /* 0x00007200ff0477ac */ /* 0x000e220008000a00 */
[----:B------:R-:W1:Y:S01]  /*0020*/  LDCU.64 UR6, c[0x0][0x358] ;  /* 0x00006b00ff0677ac */ /* 0x000e620008000a00 */
[----:B0-----:R-:W-:Y:S02]  /*0030*/  IMAD.U32 R8, RZ, RZ, UR4 ;  /* 0x00000004ff087e24 */ /* 0x001fe4000f8e00ff */
[----:B------:R-:W-:-:S03]  /*0040*/  IMAD.U32 R9, RZ, RZ, UR5 ;  /* 0x00000005ff097e24 */ /* 0x000fc6000f8e00ff */
[----:B------:R-:W-:-:S04]  /*0050*/  ISETP.NE.U32.AND P0, PT, R8, RZ, PT ;  /* 0x000000ff0800720c */ /* 0x000fc80003f05070 */
[----:B------:R-:W-:-:S13]  /*0060*/  ISETP.NE.AND.EX P0, PT, R9, RZ, PT, P0 ;  /* 0x000000ff0900720c */ /* 0x000fda0003f05300 */
        /* <DEDUP_REMOVED lines=8> */
.L_x_59:
[----:B------:R-:W-:Y:S01]  /*00f0*/  ISETP.GT.U32.AND P0, PT, R8, 0xdff, PT ;  /* 0x00000dff0800780c */ /* 0x000fe20003f04070 */
[----:B------:R-:W-:Y:S03]  /*0100*/  BSSY.RECONVERGENT B0, `(.L_x_60) ;  /* 0x000024d000007945 */ /* 0x000fe60003800200 */
[----:B------:R-:W-:-:S13]  /*0110*/  ISETP.GT.U32.AND.EX P0, PT, R9, RZ, PT, P0 ;  /* 0x000000ff0900720c */ /* 0x000fda0003f04100 */
[----:B------:R-:W-:Y:S05]  /*0120*/  @P0 BRA `(.L_x_61) ;  /* 0x0000001400340947 */ /* 0x000fea0003800000 */
[----:B------:R-:W0:Y:S01]  /*0130*/  S2R R0, SR_TID.X ;  /* 0x0000000000007919 */ /* 0x000e220000002100 */
[----:B------:R-:W-:Y:S01]  /*0140*/  BSSY.RECONVERGENT B1, `(.L_x_62) ;  /* 0x0000009000017945 */ /* 0x000fe20003800200 */
[----:B------:R-:W-:Y:S02]  /*0150*/  CS2R R4, SRZ ;  /* 0x0000000000047805 */ /* 0x000fe4000001ff00 */
[----:B0-----:R-:W-:Y:S01]  /*0160*/  ISETP.GE.U32.AND P0, PT, R0, R8, PT ;  /* 0x000000080000720c */ /* 0x001fe20003f06070 */
[----:B------:R-:W-:-:S12]  /*0170*/  IMAD.MOV.U32 R2, RZ, RZ, R0 ;  /* 0x000000ffff027224 */ /* 0x000fd800078e0000 */
[----:B------:R-:W-:Y:S05]  /*0180*/  @P0 BRA `(.L_x_63) ;  /* 0x0000000000100947 */ /* 0x000fea0003800000 */
[----:B------:R-:W0:Y:S02]  /*0190*/  LDC.64 R4, c[0x0][0x380] ;  /* 0x0000e000ff047b82 */ /* 0x000e240000000a00 */
[----:B0-----:R-:W-:-:S06]  /*01a0*/  IMAD.WIDE.U32 R4, R0, 0x8, R4 ;  /* 0x0000000800047825 */ /* 0x001fcc00078e0004 */
[----:B------:R-:W5:Y:S01]  /*01b0*/  LDG.E.64 R4, desc[UR6][R4.64] ;  /* 0x0000000604047981 */ /* 0x000f62000c1e1b00 */
[----:B------:R-:W-:-:S07]  /*01c0*/  VIADD R2, R0, 0x200 ;  /* 0x0000020000027836 */ /* 0x000fce0000000000 */
.L_x_63:
[----:B------:R-:W-:Y:S05]  /*01d0*/  BSYNC.RECONVERGENT B1 ;  /* 0x0000000000017941 */ /* 0x000fea0003800200 */
.L_x_62:
[----:B------:R-:W-:Y:S01]  /*01e0*/  ISETP.GE.U32.AND P0, PT, R2, R8, PT ;  /* 0x000000080200720c */ /* 0x000fe20003f06070 */
[----:B------:R-:W-:-:S12]  /*01f0*/  BSSY.RECONVERGENT B1, `(.L_x_64) ;  /* 0x000006d000017945 */ /* 0x000fd80003800200 */
[----:B------:R-:W-:Y:S05]  /*0200*/  @P0 BRA `(.L_x_65) ;  /* 0x0000000400ac0947 */ /* 0x000fea0003800000 */
[----:B------:R-:W-:Y:S01]  /*0210*/  LOP3.LUT R3, RZ, R2, RZ, 0x33, !PT ;  /* 0x00000002ff037212 */ /* 0x000fe200078e33ff */
[----:B------:R-:W-:Y:S04]  /*0220*/  BSSY.RECONVERGENT B2, `(.L_x_66) ;  /* 0x0000033000027945 */ /* 0x000fe80003800200 */
[----:B------:R-:W-:-:S05]  /*0230*/  IMAD.IADD R6, R3, 0x1, R8 ;  /* 0x0000000103067824 */ /* 0x000fca00078e0208 */
[C---:B------:R-:W-:Y:S02]  /*0240*/  ISETP.GE.U32.AND P1, PT, R6.reuse, 0x1e00, PT ;  /* 0x00001e000600780c */ /* 0x040fe40003f26070 */
[----:B------:R-:W-:-:S04]  /*0250*/  LEA.HI R3, R6, 0x1, RZ, 0x17 ;  /* 0x0000000106037811 */ /* 0x000fc800078fb8ff */
[----:B------:R-:W-:-:S04]  /*0260*/  LOP3.LUT R43, R3, 0xf, RZ, 0xc0, !PT ;  /* 0x0000000f032b7812 */ /* 0x000fc800078ec0ff */
[----:B------:R-:W-:-:S03]  /*0270*/  ISETP.NE.AND P0, PT, R43, RZ, PT ;  /* 0x000000ff2b00720c */ /* 0x000fc60003f05270 */
[----:B------:R-:W-:Y:S10]  /*0280*/  @!P1 BRA `(.L_x_67) ;  /* 0x0000000000b09947 */ /* 0x000ff40003800000 */
[----:B------:R-:W0:Y:S01]  /*0290*/  LDC.64 R6, c[0x0][0x380] ;  /* 0x0000e000ff067b82 */ /* 0x000e220000000a00 */
[----:B------:R-:W-:-:S05]  /*02a0*/  LOP3.LUT R42, R3, 0xfffff0, RZ, 0xc0, !PT ;  /* 0x00fffff0032a7812 */ /* 0x000fca00078ec0ff */
[----:B------:R-:W-:Y:S02]  /*02b0*/  IMAD.MOV R42, RZ, RZ, -R42 ;  /* 0x000000ffff2a7224 */ /* 0x000fe400078e0a2a */
[----:B0-----:R-:W-:-:S03]  /*02c0*/  IMAD.WIDE.U32 R6, R2, 0x8, R6 ;  /* 0x0000000802067825 */ /* 0x001fc600078e0006 */
[----:B------:R-:W-:-:S05]  /*02d0*/  IADD3 R6, P1, PT, R6, 0x8000, RZ ;  /* 0x0000800006067810 */ /* 0x000fca0007f3e0ff */
[----:B------:R-:W-:-:S08]  /*02e0*/  IMAD.X R7, RZ, RZ, R7, P1 ;  /* 0x000000ffff077224 */ /* 0x000fd000008e0607 */
.L_x_68:
[----:B------:R-:W2:Y:S04]  /*02f0*/  LDG.E.64 R10, desc[UR6][R6.64+-0x8000] ;  /* 0xff800006060a7981 */ /* 0x000ea8000c1e1b00 */
[----:B------:R-:W3:Y:S04]  /*0300*/  LDG.E.64 R12, desc[UR6][R6.64+-0x7000] ;  /* 0xff900006060c7981 */ /* 0x000ee8000c1e1b00 */
[----:B------:R-:W4:Y:S04]  /*0310*/  LDG.E.64 R14, desc[UR6][R6.64+-0x6000] ;  /* 0xffa00006060e7981 */ /* 0x000f28000c1e1b00 */
        /* <DEDUP_REMOVED lines=12> */
[----:B------:R0:W4:Y:S01]  /*03e0*/  LDG.E.64 R40, desc[UR6][R6.64+0x7000] ;  /* 0x0070000606287981 */ /* 0x000122000c1e1b00 */
[----:B------:R-:W-:-:S02]  /*03f0*/  VIADD R42, R42, 0x10 ;  /* 0x000000102a2a7836 */ /* 0x000fc40000000000 */
[----:B------:R-:W-:-:S03]  /*0400*/  VIADD R2, R2, 0x2000 ;  /* 0x0000200002027836 */ /* 0x000fc60000000000 */
[----:B------:R-:W-:Y:S02]  /*0410*/  ISETP.NE.AND P1, PT, R42, RZ, PT ;  /* 0x000000ff2a00720c */ /* 0x000fe40003f25270 */
[----:B0-----:R-:W-:-:S05]  /*0420*/  IADD3 R6, P2, PT, R6, 0x10000, RZ ;  /* 0x0001000006067810 */ /* 0x001fca0007f5e0ff */
[----:B------:R-:W-:Y:S01]  /*0430*/  IMAD.X R7, RZ, RZ, R7, P2 ;  /* 0x000000ffff077224 */ /* 0x000fe200010e0607 */
        /* <DEDUP_REMOVED lines=16> */
[----:B------:R-:W-:Y:S10]  /*0540*/  @P1 BRA `(.L_x_68) ;  /* 0xfffffffc00681947 */ /* 0x000ff4000383ffff */
.L_x_67:
[----:B------:R-:W-:Y:S05]  /*0550*/  BSYNC.RECONVERGENT B2 ;  /* 0x0000000000027941 */ /* 0x000fea0003800200 */
.L_x_66:
[----:B------:R-:W-:Y:S05]  /*0560*/  @!P0 BRA `(.L_x_65) ;  /* 0x0000000000d48947 */ /* 0x000fea0003800000 */
[----:B------:R-:W-:Y:S01]  /*0570*/  ISETP.GE.U32.AND P0, PT, R43, 0x8, PT ;  /* 0x000000082b00780c */ /* 0x000fe20003f06070 */
[----:B------:R-:W-:Y:S01]  /*0580*/  BSSY.RECONVERGENT B2, `(.L_x_69) ;  /* 0x0000017000027945 */ /* 0x000fe20003800200 */
[----:B------:R-:W-:-:S04]  /*0590*/  LOP3.LUT R26, R3, 0x7, RZ, 0xc0, !PT ;  /* 0x00000007031a7812 */ /* 0x000fc800078ec0ff */
[----:B------:R-:W-:-:S07]  /*05a0*/  ISETP.NE.AND P1, PT, R26, RZ, PT ;  /* 0x000000ff1a00720c */ /* 0x000fce0003f25270 */
[----:B------:R-:W-:Y:S06]  /*05b0*/  @!P0 BRA `(.L_x_70) ;  /* 0x00000000004c8947 */ /* 0x000fec0003800000 */
[----:B------:R-:W0:Y:S02]  /*05c0*/  LDC.64 R6, c[0x0][0x380] ;  /* 0x0000e000ff067b82 */ /* 0x000e240000000a00 */
[----:B0-----:R-:W-:-:S05]  /*05d0*/  IMAD.WIDE R6, R2, 0x8, R6 ;  /* 0x0000000802067825 */ /* 0x001fca00078e0206 */
        /* <DEDUP_REMOVED lines=17> */
.L_x_70:
[----:B------:R-:W-:Y:S05]  /*06f0*/  BSYNC.RECONVERGENT B2 ;  /* 0x0000000000027941 */ /* 0x000fea0003800200 */
.L_x_69:
        /* <DEDUP_REMOVED lines=17> */
.L_x_72:
[----:B------:R-:W-:Y:S05]  /*0810*/  BSYNC.RECONVERGENT B2 ;  /* 0x0000000000027941 */ /* 0x000fea0003800200 */
.L_x_71:
[----:B------:R-:W-:Y:S05]  /*0820*/  @!P1 BRA `(.L_x_65) ;  /* 0x0000000000249947 */ /* 0x000fea0003800000 */
[----:B------:R-:W0:Y:S01]  /*0830*/  LDC.64 R10, c[0x0][0x380] ;  /* 0x0000e000ff0a7b82 */ /* 0x000e220000000a00 */
[----:B------:R-:W-:-:S07]  /*0840*/  IMAD.MOV R3, RZ, RZ, -R3 ;  /* 0x000000ffff037224 */ /* 0x000fce00078e0a03 */
.L_x_73:
[----:B0-----:R-:W-:-:S06]  /*0850*/  IMAD.WIDE R6, R2, 0x8, R10 ;  /* 0x0000000802067825 */ /* 0x001fcc00078e020a */
[----:B------:R-:W2:Y:S01]  /*0860*/  LDG.E.64 R6, desc[UR6][R6.64] ;  /* 0x0000000606067981 */ /* 0x000ea2000c1e1b00 */
[----:B------:R-:W-:Y:S02]  /*0870*/  VIADD R3, R3, 0x1 ;  /* 0x0000000103037836 */ /* 0x000fe40000000000 */
[----:B------:R-:W-:-:S03]  /*0880*/  VIADD R2, R2, 0x200 ;  /* 0x0000020002027836 */ /* 0x000fc60000000000 */
[----:B------:R-:W-:Y:S01]  /*0890*/  ISETP.NE.AND P0, PT, R3, RZ, PT ;  /* 0x000000ff0300720c */ /* 0x000fe20003f05270 */
[----:B--2--5:R-:W-:-:S12]  /*08a0*/  DADD R4, R6, R4 ;  /* 0x0000000006047229 */ /* 0x024fd80000000004 */
[----:B------:R-:W-:Y:S05]  /*08b0*/  @P0 BRA `(.L_x_73) ;  /* 0xfffffffc00e40947 */ /* 0x000fea000383ffff */
.L_x_65:
[----:B------:R-:W-:Y:S05]  /*08c0*/  BSYNC.RECONVERGENT B1 ;  /* 0x0000000000017941 */ /* 0x000fea0003800200 */
.L_x_64:
[----:B------:R-:W-:-:S04]  /*08d0*/  ISETP.GE.U32.AND P0, PT, R8, 0x200, PT ;  /* 0x000002000800780c */ /* 0x000fc80003f06070 */
[----:B------:R-:W-:-:S13]  /*08e0*/  ISETP.GE.U32.AND.EX P0, PT, R9, RZ, PT, P0 ;  /* 0x000000ff0900720c */ /* 0x000fda0003f06100 */
        /* <DEDUP_REMOVED lines=32> */
[----:B------:R-:W-:Y:S02]  /*0af0*/  ISETP.GT.AND P0, PT, R10, 0xf, PT ;  /* 0x0000000f0a00780c */ /* 0x000fe40003f04270 */
[----:B------:R-:W-:Y:S01]  /*0b00*/  @!P1 LOP3.LUT R8, R4, 0xf8, RZ, 0xc0, !PT ;  /* 0x000000f804089812 */ /* 0x000fe200078ec0ff */
[----:B------:R-:W0:Y:S04]  /*0b10*/  SHFL.DOWN PT, R3, R7, 0x10, 0x1f ;  /* 0x0a001f0007037f89 */ /* 0x000e2800000e0000 */
[----:B------:R-:W-:Y:S01]  /*0b20*/  @!P1 IMAD.IADD R9, R8, 0x1, R9 ;  /* 0x0000000108099824 */ /* 0x000fe200078e0209 */
[----:B0-----:R-:W-:-:S07]  /*0b30*/  DADD R4, R2, R6 ;  /* 0x0000000002047229 */ /* 0x001fce0000000006 */
[----:B------:R0:W-:Y:S01]  /*0b40*/  @!P1 STS.64 [R9+0x10], R4 ;  /* 0x0000100409009388 */ /* 0x0001e20000000a00 */
[----:B------:R-:W-:Y:S01]  /*0b50*/  BAR.SYNC.DEFER_BLOCKING 0x0 ;  /* 0x0000000000007b1d */ /* 0x000fe20000010000 */
[----:B------:R-:W-:Y:S02]  /*0b60*/  ISETP.NE.AND P1, PT, R0, RZ, PT ;  /* 0x000000ff0000720c */ /* 0x000fe40003f25270 */
[----:B------:R-:W-:Y:S02]  /*0b70*/  FSEL R2, R6, R4, P0 ;  /* 0x0000000406027208 */ /* 0x000fe40000000000 */
[----:B------:R-:W-:-:S09]  /*0b80*/  FSEL R3, R7, R5, P0 ;  /* 0x0000000507037208 */ /* 0x000fd20000000000 */
[----:B0-----:R-:W-:Y:S05]  /*0b90*/  @P1 BRA `(.L_x_75) ;  /* 0x00000018008c1947 */ /* 0x001fea0003800000 */
        /* <DEDUP_REMOVED lines=27> */
.L_x_74:
[----:B------:R-:W-:Y:S01]  /*0d50*/  LOP3.LUT R2, R0, 0x3e0, RZ, 0xc0, !PT ;  /* 0x000003e000027812 */ /* 0x000fe200078ec0ff */
[----:B------:R-:W0:Y:S03]  /*0d60*/  S2R R12, SR_LANEID ;  /* 0x00000000000c7919 */ /* 0x000e260000000000 */
[----:B------:R-:W-:Y:S01]  /*0d70*/  LOP3.LUT R7, RZ, R2, RZ, 0x33, !PT ;  /* 0x00000002ff077212 */ /* 0x000fe200078e33ff */
[----:B------:R-:W-:-:S04]  /*0d80*/  VIADD R3, R2, 0x20 ;  /* 0x0000002002037836 */ /* 0x000fc80000000000 */
[----:B------:R-:W-:Y:S01]  /*0d90*/  IMAD.IADD R7, R7, 0x1, R8 ;  /* 0x0000000107077824 */ /* 0x000fe200078e0208 */
[----:B------:R-:W-:-:S04]  /*0da0*/  ISETP.GT.U32.AND P0, PT, R3, R8, PT ;  /* 0x000000080300720c */ /* 0x000fc80003f04070 */
[----:B------:R-:W-:-:S05]  /*0db0*/  SEL R13, R7, 0x1f, P0 ;  /* 0x0000001f070d7807 */ /* 0x000fca0000000000 */
[----:B-----5:R-:W-:Y:S04]  /*0dc0*/  SHFL.DOWN PT, R2, R4, 0x1, R13 ;  /* 0x0820000004027989 */ /* 0x020fe800000e000d */
[----:B------:R-:W1:Y:S01]  /*0dd0*/  SHFL.DOWN PT, R3, R5, 0x1, R13 ;  /* 0x0820000005037989 */ /* 0x000e6200000e000d */
[C---:B0-----:R-:W-:Y:S01]  /*0de0*/  ISETP.GE.AND P0, PT, R12.reuse, R13, PT ;  /* 0x0000000d0c00720c */ /* 0x041fe20003f06270 */
[C---:B------:R-:W-:Y:S01]  /*0df0*/  VIADD R10, R12.reuse, 0x2 ;  /* 0x000000020c0a7836 */ /* 0x040fe20000000000 */
[----:B------:R-:W-:Y:S01]  /*0e00*/  ISETP.NE.AND P1, PT, R12, RZ, PT ;  /* 0x000000ff0c00720c */ /* 0x000fe20003f25270 */
[----:B-1----:R-:W-:-:S10]  /*0e10*/  DADD R2, R2, R4 ;  /* 0x0000000002027229 */ /* 0x002fd40000000004 */
[----:B------:R-:W-:Y:S01]  /*0e20*/  FSEL R6, R2, R4, !P0 ;  /* 0x0000000402067208 */ /* 0x000fe20004000000 */
[----:B------:R-:W-:Y:S01]  /*0e30*/  VIADD R4, R12, 0x4 ;  /* 0x000000040c047836 */ /* 0x000fe20000000000 */
[----:B------:R-:W-:Y:S02]  /*0e40*/  FSEL R7, R3, R5, !P0 ;  /* 0x0000000503077208 */ /* 0x000fe40004000000 */
[----:B------:R-:W-:Y:S01]  /*0e50*/  ISETP.GT.AND P0, PT, R10, R13, PT ;  /* 0x0000000d0a00720c */ /* 0x000fe20003f04270 */
[----:B------:R-:W-:Y:S04]  /*0e60*/  SHFL.DOWN PT, R2, R6, 0x2, R13 ;  /* 0x0840000006027989 */ /* 0x000fe800000e000d */
[----:B------:R-:W0:Y:S02]  /*0e70*/  SHFL.DOWN PT, R3, R7, 0x2, R13 ;  /* 0x0840000007037989 */ /* 0x000e2400000e000d */
[----:B0-----:R-:W-:-:S10]  /*0e80*/  DADD R2, R2, R6 ;  /* 0x0000000002027229 */ /* 0x001fd40000000006 */
[----:B------:R-:W-:Y:S01]  /*0e90*/  FSEL R10, R6, R2, P0 ;  /* 0x00000002060a7208 */ /* 0x000fe20000000000 */
[----:B------:R-:W-:Y:S01]  /*0ea0*/  VIADD R6, R12, 0x8 ;  /* 0x000000080c067836 */ /* 0x000fe20000000000 */
[----:B------:R-:W-:Y:S02]  /*0eb0*/  FSEL R11, R7, R3, P0 ;  /* 0x00000003070b7208 */ /* 0x000fe40000000000 */
[----:B------:R-:W-:Y:S01]  /*0ec0*/  ISETP.GT.AND P0, PT, R4, R13, PT ;  /* 0x0000000d0400720c */ /* 0x000fe20003f04270 */
[----:B------:R-:W-:Y:S04]  /*0ed0*/  SHFL.DOWN PT, R2, R10, 0x4, R13 ;  /* 0x088000000a027989 */ /* 0x000fe800000e000d */
[----:B------:R-:W0:Y:S02]  /*0ee0*/  SHFL.DOWN PT, R3, R11, 0x4, R13 ;  /* 0x088000000b037989 */ /* 0x000e2400000e000d */
[----:B0-----:R-:W-:-:S10]  /*0ef0*/  DADD R2, R2, R10 ;  /* 0x0000000002027229 */ /* 0x001fd4000000000a */
[----:B------:R-:W-:Y:S02]  /*0f00*/  FSEL R4, R10, R2, P0 ;  /* 0x000000020a047208 */ /* 0x000fe40000000000 */
[----:B------:R-:W-:Y:S02]  /*0f10*/  FSEL R5, R11, R3, P0 ;  /* 0x000000030b057208 */ /* 0x000fe40000000000 */
[----:B------:R-:W-:Y:S01]  /*0f20*/  ISETP.GT.AND P0, PT, R6, R13, PT ;  /* 0x0000000d0600720c */ /* 0x000fe20003f04270 */
[----:B------:R-:W-:Y:S01]  /*0f30*/  SHFL.DOWN PT, R2, R4, 0x8, R13 ;  /* 0x0900000004027989 */ /* 0x000fe200000e000d */
[----:B------:R-:W-:-:S03]  /*0f40*/  @!P1 MOV R10, 0x400 ;  /* 0x00000400000a9802 */ /* 0x000fc60000000f00 */
[----:B------:R-:W0:Y:S01]  /*0f50*/  SHFL.DOWN PT, R3, R5, 0x8, R13 ;  /* 0x0900000005037989 */ /* 0x000e2200000e000d */
[----:B------:R-:W1:Y:S01]  /*0f60*/  @!P1 S2R R11, SR_CgaCtaId ;  /* 0x00000000000b9919 */ /* 0x000e620000008800 */
[----:B0-----:R-:W-:-:S10]  /*0f70*/  DADD R2, R2, R4 ;  /* 0x0000000002027229 */ /* 0x001fd40000000004 */
[----:B------:R-:W-:Y:S01]  /*0f80*/  FSEL R6, R4, R2, P0 ;  /* 0x0000000204067208 */ /* 0x000fe20000000000 */
[----:B------:R-:W-:Y:S01]  /*0f90*/  VIADD R4, R12, 0x10 ;  /* 0x000000100c047836 */ /* 0x000fe20000000000 */
[----:B------:R-:W-:Y:S02]  /*0fa0*/  FSEL R7, R5, R3, P0 ;  /* 0x0000000305077208 */ /* 0x000fe40000000000 */
[----:B------:R-:W-:Y:S01]  /*0fb0*/  @!P1 SHF.R.U32.HI R5, RZ, 0x2, R0 ;  /* 0x00000002ff059819 */ /* 0x000fe20000011600 */
[----:B------:R-:W-:Y:S01]  /*0fc0*/  SHFL.DOWN PT, R2, R6, 0x10, R13 ;  /* 0x0a00000006027989 */ /* 0x000fe200000e000d */
[----:B-1----:R-:W-:Y:S02]  /*0fd0*/  @!P1 LEA R10, R11, R10, 0x18 ;  /* 0x0000000a0b0a9211 */ /* 0x002fe400078ec0ff */
[----:B------:R-:W-:Y:S01]  /*0fe0*/  @!P1 LOP3.LUT R5, R5, 0xf8, RZ, 0xc0, !PT ;  /* 0x000000f805059812 */ /* 0x000fe200078ec0ff */
[----:B------:R-:W0:Y:S01]  /*0ff0*/  SHFL.DOWN PT, R3, R7, 0x10, R13 ;  /* 0x0a00000007037989 */ /* 0x000e2200000e000d */
[----:B------:R-:W-:-:S03]  /*1000*/  ISETP.GT.AND P0, PT, R4, R13, PT ;  /* 0x0000000d0400720c */ /* 0x000fc60003f04270 */
[----:B------:R-:W-:Y:S01]  /*1010*/  @!P1 IMAD.IADD R5, R5, 0x1, R10 ;  /* 0x0000000105059824 */ /* 0x000fe200078e020a */
[----:B0-----:R-:W-:-:S10]  /*1020*/  DADD R2, R2, R6 ;  /* 0x0000000002027229 */ /* 0x001fd40000000006 */
[----:B------:R-:W-:Y:S02]  /*1030*/  FSEL R2, R6, R2, P0 ;  /* 0x0000000206027208 */ /* 0x000fe40000000000 */
[----:B------:R-:W-:-:S05]  /*1040*/  FSEL R3, R7, R3, P0 ;  /* 0x0000000307037208 */ /* 0x000fca0000000000 */
[----:B------:R0:W-:Y:S01]  /*1050*/  @!P1 STS.64 [R5+0x10], R2 ;  /* 0x0000100205009388 */ /* 0x0001e20000000a00 */
[----:B------:R-:W-:Y:S01]  /*1060*/  BAR.SYNC.DEFER_BLOCKING 0x0 ;  /* 0x0000000000007b1d */ /* 0x000fe20000010000 */
[----:B------:R-:W-:-:S13]  /*1070*/  ISETP.NE.AND P1, PT, R0, RZ, PT ;  /* 0x000000ff0000720c */ /* 0x000fda0003f25270 */
[----:B0-----:R-:W-:Y:S05]  /*1080*/  @P1 BRA `(.L_x_75) ;  /* 0x0000001400501947 */ /* 0x001fea0003800000 */
[----:B------:R-:W0:Y:S01]  /*1090*/  S2UR UR5, SR_CgaCtaId ;  /* 0x00000000000579c3 */ /* 0x000e220000008800 */
[----:B------:R-:W-:Y:S01]  /*10a0*/  UMOV UR4, 0x400 ;  /* 0x0000040000047882 */ /* 0x000fe20000000000 */
[----:B------:R-:W-:-:S04]  /*10b0*/  ISETP.GT.U32.AND P0, PT, R8, 0x20, PT ;  /* 0x000000200800780c */ /* 0x000fc80003f04070 */
[----:B------:R-:W-:Y:S01]  /*10c0*/  ISETP.GT.U32.AND.EX P0, PT, R9, RZ, PT, P0 ;  /* 0x000000ff0900720c */ /* 0x000fe20003f04100 */
[----:B0-----:R-:W-:-:S09]  /*10d0*/  ULEA UR4, UR5, UR4, 0x18 ;  /* 0x0000000405047291 */ /* 0x001fd2000f8ec0ff */
[----:B------:R-:W0:Y:S04]  /*10e0*/  LDS.64 R4, [UR4+0x18] ;  /* 0x00001804ff047984 */ /* 0x000e280008000a00 */
[----:B------:R-:W1:Y:S01]  /*10f0*/  LDS.128 R12, [UR4+0x20] ;  /* 0x00002004ff0c7984 */ /* 0x000e620008000c00 */
[----:B0-----:R-:W-:-:S10]  /*1100*/  DADD R4, R2, R4 ;  /* 0x0000000002047229 */ /* 0x001fd40000000004 */
[----:B------:R-:W-:Y:S02]  /*1110*/  FSEL R2, R4, R2, P0 ;  /* 0x0000000204027208 */ /* 0x000fe40000000000 */
[----:B------:R-:W-:Y:S02]  /*1120*/  FSEL R3, R5, R3, P0 ;  /* 0x0000000305037208 */ /* 0x000fe40000000000 */
[----:B------:R-:W0:Y:S01]  /*1130*/  LDS.128 R4, [UR4+0x30] ;  /* 0x00003004ff047984 */ /* 0x000e220008000c00 */
[----:B------:R-:W-:-:S03]  /*1140*/  ISETP.GT.U32.AND P0, PT, R8, 0x40, PT ;  /* 0x000000400800780c */ /* 0x000fc60003f04070 */
[----:B-1----:R-:W-:Y:S01]  /*1150*/  DADD R12, R12, R2 ;  /* 0x000000000c0c7229 */ /* 0x002fe20000000002 */
[----:B------:R-:W-:-:S09]  /*1160*/  ISETP.GT.U32.AND.EX P0, PT, R9, RZ, PT, P0 ;  /* 0x000000ff0900720c */ /* 0x000fd20003f04100 */
[----:B------:R-:W-:Y:S02]  /*1170*/  FSEL R2, R12, R2, P0 ;  /* 0x000000020c027208 */ /* 0x000fe40000000000 */
[----:B------:R-:W-:Y:S02]  /*1180*/  FSEL R3, R13, R3, P0 ;  /* 0x000000030d037208 */ /* 0x000fe40000000000 */
[----:B------:R-:W-:-:S04]  /*1190*/  ISETP.GT.U32.AND P0, PT, R8, 0x60, PT ;  /* 0x000000600800780c */ /* 0x000fc80003f04070 */
[----:B------:R-:W-:Y:S01]  /*11a0*/  DADD R14, R2, R14 ;  /* 0x00000000020e7229 */ /* 0x000fe2000000000e */
[----:B------:R-:W-:-:S09]  /*11b0*/  ISETP.GT.U32.AND.EX P0, PT, R9, RZ, PT, P0 ;  /* 0x000000ff0900720c */ /* 0x000fd20003f04100 */
[----:B------:R-:W-:Y:S02]  /*11c0*/  FSEL R2, R14, R2, P0 ;  /* 0x000000020e027208 */ /* 0x000fe40000000000 */
[----:B------:R-:W-:Y:S02]  /*11d0*/  FSEL R3, R15, R3, P0 ;  /* 0x000000030f037208 */ /* 0x000fe40000000000 */
[----:B------:R-:W1:Y:S01]  /*11e0*/  LDS.128 R12, [UR4+0x40] ;  /* 0x00004004ff0c7984 */ /* 0x000e620008000c00 */
[----:B------:R-:W-:-:S03]  /*11f0*/  ISETP.GT.U32.AND P0, PT, R8, 0x80, PT ;  /* 0x000000800800780c */ /* 0x000fc60003f04070 */
[----:B0-----:R-:W-:Y:S01]  /*1200*/  DADD R4, R4, R2 ;  /* 0x0000000004047229 */ /* 0x001fe20000000002 */
        /* <DEDUP_REMOVED lines=52> */
[----:B------:R-:W-:-:S04]  /*1550*/  ISETP.GT.U32.AND P0, PT, R8, 0x1c0, PT ;  /* 0x000001c00800780c */ /* 0x000fc80003f04070 */
        /* <DEDUP_REMOVED lines=8> */
[----:B------:R-:W-:Y:S01]  /*15e0*/  FSEL R3, R15, R3, P0 ;  /* 0x000000030f037208 */ /* 0x000fe20000000000 */
[----:B------:R-:W-:Y:S06]  /*15f0*/  BRA `(.L_x_75) ;  /* 0x0000000c00f47947 */ /* 0x000fec0003800000 */
.L_x_61:
[----:B------:R-:W0:Y:S01]  /*1600*/  S2R R0, SR_TID.X ;  /* 0x0000000000007919 */ /* 0x000e220000002100 */
[----:B------:R-:W0:Y:S02]  /*1610*/  LDC.64 R4, c[0x0][0x380] ;  /* 0x0000e000ff047b82 */ /* 0x000e240000000a00 */
[----:B0-----:R-:W-:-:S05]  /*1620*/  IMAD.WIDE.U32 R4, R0, 0x8, R4 ;  /* 0x0000000800047825 */ /* 0x001fca00078e0004 */
[----:B------:R-:W2:Y:S04]  /*1630*/  LDG.E.64 R2, desc[UR6][R4.64] ;  /* 0x0000000604027981 */ /* 0x000ea8000c1e1b00 */
[----:B------:R-:W2:Y:S04]  /*1640*/  LDG.E.64 R6, desc[UR6][R4.64+0x1000] ;  /* 0x0010000604067981 */ /* 0x000ea8000c1e1b00 */
[----:B------:R-:W3:Y:S04]  /*1650*/  LDG.E.64 R10, desc[UR6][R4.64+0x2000] ;  /* 0x00200006040a7981 */ /* 0x000ee8000c1e1b00 */
[----:B------:R-:W4:Y:S04]  /*1660*/  LDG.E.64 R12, desc[UR6][R4.64+0x3000] ;  /* 0x00300006040c7981 */ /* 0x000f28000c1e1b00 */
[----:B------:R-:W5:Y:S04]  /*1670*/  LDG.E.64 R14, desc[UR6][R4.64+0x4000] ;  /* 0x00400006040e7981 */ /* 0x000f68000c1e1b00 */
[----:B------:R-:W5:Y:S04]  /*1680*/  LDG.E.64 R16, desc[UR6][R4.64+0x5000] ;  /* 0x0050000604107981 */ /* 0x000f68000c1e1b00 */
[----:B------:R-:W5:Y:S01]  /*1690*/  LDG.E.64 R18, desc[UR6][R4.64+0x6000] ;  /* 0x0060000604127981 */ /* 0x000f62000c1e1b00 */
[----:B--2---:R-:W-:-:S08]  /*16a0*/  DADD R2, R2, R6 ;  /* 0x0000000002027229 */ /* 0x004fd00000000006 */
[----:B---3--:R-:W-:-:S08]  /*16b0*/  DADD R2, R10, R2 ;  /* 0x000000000a027229 */ /* 0x008fd00000000002 */
[----:B----4-:R-:W-:Y:S01]  /*16c0*/  DADD R2, R12, R2 ;  /* 0x000000000c027229 */ /* 0x010fe20000000002 */
[----:B------:R-:W-:-:S04]  /*16d0*/  IADD3 R12, P1, PT, R8, -0xe00, RZ ;  /* 0xfffff200080c7810 */ /* 0x000fc80007f3e0ff */
[----:B------:R-:W-:Y:S02]  /*16e0*/  ISETP.GE.U32.AND P0, PT, R12, 0xe00, PT ;  /* 0x00000e000c00780c */ /* 0x000fe40003f06070 */
[----:B------:R-:W-:Y:S01]  /*16f0*/  IADD3.X R13, PT, PT, R9, -0x1, RZ, P1, !PT ;  /* 0xffffffff090d7810 */ /* 0x000fe20000ffe4ff */
[----:B-----5:R-:W-:-:S03]  /*1700*/  DADD R2, R14, R2 ;  /* 0x000000000e027229 */ /* 0x020fc60000000002 */
[----:B------:R-:W-:-:S05]  /*1710*/  ISETP.GE.U32.AND.EX P0, PT, R13, RZ, PT, P0 ;  /* 0x000000ff0d00720c */ /* 0x000fca0003f06100 */
[----:B------:R-:W-:-:S08]  /*1720*/  DADD R2, R16, R2 ;  /* 0x0000000010027229 */ /* 0x000fd00000000002 */
[----:B------:R-:W-:Y:S01]  /*1730*/  DADD R6, R18, R2 ;  /* 0x0000000012067229 */ /* 0x000fe20000000002 */
[----:B------:R-:W-:Y:S02]  /*1740*/  IMAD.MOV.U32 R3, RZ, RZ, 0xe00 ;  /* 0x00000e00ff037424 */ /* 0x000fe400078e00ff */
[----:B------:R-:W-:Y:S01]  /*1750*/  IMAD.MOV.U32 R2, RZ, RZ, RZ ;  /* 0x000000ffff027224 */ /* 0x000fe200078e00ff */
[----:B------:R-:W-:Y:S07]  /*1760*/  @!P0 BRA `(.L_x_76) ;  /* 0x0000000000748947 */ /* 0x000fee0003800000 */
[----:B------:R-:W0:Y:S01]  /*1770*/  LDC.64 R8, c[0x0][0x390] ;  /* 0x0000e400ff087b82 */ /* 0x000e220000000a00 */
[----:B------:R-:W-:Y:S02]  /*1780*/  IMAD.MOV.U32 R3, RZ, RZ, 0xe00 ;  /* 0x00000e00ff037424 */ /* 0x000fe400078e00ff */
[----:B------:R-:W-:-:S07]  /*1790*/  IMAD.MOV.U32 R2, RZ, RZ, RZ ;  /* 0x000000ffff027224 */ /* 0x000fce00078e00ff */
.L_x_78:
[----:B------:R-:W-:-:S04]  /*17a0*/  LEA R16, P0, R3, R4, 0x3 ;  /* 0x0000000403107211 */ /* 0x000fc800078018ff */
[----:B------:R-:W-:-:S05]  /*17b0*/  LEA.HI.X R17, R3, R5, R2, 0x3, P0 ;  /* 0x0000000503117211 */ /* 0x000fca00000f1c02 */
[----:B------:R-:W2:Y:S04]  /*17c0*/  LDG.E.64 R18, desc[UR6][R16.64] ;  /* 0x0000000610127981 */ /* 0x000ea8000c1e1b00 */
[----:B------:R-:W3:Y:S04]  /*17d0*/  LDG.E.64 R20, desc[UR6][R16.64+0x1000] ;  /* 0x0010000610147981 */ /* 0x000ee8000c1e1b00 */
[----:B------:R-:W4:Y:S04]  /*17e0*/  LDG.E.64 R22, desc[UR6][R16.64+0x2000] ;  /* 0x0020000610167981 */ /* 0x000f28000c1e1b00 */
[----:B------:R-:W5:Y:S04]  /*17f0*/  LDG.E.64 R24, desc[UR6][R16.64+0x3000] ;  /* 0x0030000610187981 */ /* 0x000f68000c1e1b00 */
[----:B------:R-:W5:Y:S04]  /*1800*/  LDG.E.64 R26, desc[UR6][R16.64+0x4000] ;  /* 0x00400006101a7981 */ /* 0x000f68000c1e1b00 */
[----:B------:R-:W5:Y:S04]  /*1810*/  LDG.E.64 R10, desc[UR6][R16.64+0x5000] ;  /* 0x00500006100a7981 */ /* 0x000f68000c1e1b00 */
[----:B------:R-:W5:Y:S01]  /*1820*/  LDG.E.64 R14, desc[UR6][R16.64+0x6000] ;  /* 0x00600006100e7981 */ /* 0x000f62000c1e1b00 */
[----:B--2---:R-:W-:Y:S01]  /*1830*/  DADD R18, R18, R6 ;  /* 0x0000000012127229 */ /* 0x004fe20000000006 */
[----:B0-----:R-:W-:-:S04]  /*1840*/  IADD3 R6, P1, PT, -R3, R8, RZ ;  /* 0x0000000803067210 */ /* 0x001fc80007f3e1ff */
[----:B------:R-:W-:Y:S01]  /*1850*/  ISETP.GE.U32.AND P0, PT, R6, 0xe00, PT ;  /* 0x00000e000600780c */ /* 0x000fe20003f06070 */
[----:B------:R-:W-:Y:S02]  /*1860*/  IMAD.X R6, R9, 0x1, ~R2, P1 ;  /* 0x0000000109067824 */ /* 0x000fe400008e0e02 */
[----:B---3--:R-:W-:-:S03]  /*1870*/  DADD R18, R20, R18 ;  /* 0x0000000014127229 */ /* 0x008fc60000000012 */
[----:B------:R-:W-:-:S05]  /*1880*/  ISETP.GE.U32.AND.EX P0, PT, R6, RZ, PT, P0 ;  /* 0x000000ff0600720c */ /* 0x000fca0003f06100 */
[----:B----4-:R-:W-:-:S08]  /*1890*/  DADD R18, R22, R18 ;  /* 0x0000000016127229 */ /* 0x010fd00000000012 */
[----:B-----5:R-:W-:-:S08]  /*18a0*/  DADD R18, R24, R18 ;  /* 0x0000000018127229 */ /* 0x020fd00000000012 */
[----:B------:R-:W-:-:S08]  /*18b0*/  DADD R18, R26, R18 ;  /* 0x000000001a127229 */ /* 0x000fd00000000012 */
[----:B------:R-:W-:-:S08]  /*18c0*/  DADD R10, R10, R18 ;  /* 0x000000000a0a7229 */ /* 0x000fd00000000012 */
[----:B------:R-:W-:Y:S01]  /*18d0*/  DADD R6, R14, R10 ;  /* 0x000000000e067229 */ /* 0x000fe2000000000a */
[----:B------:R-:W-:Y:S10]  /*18e0*/  @!P0 BRA `(.L_x_77) ;  /* 0x0000000800208947 */ /* 0x000ff40003800000 */
[----:B------:R-:W-:-:S05]  /*18f0*/  IADD3 R3, P0, PT, R3, 0xe00, RZ ;  /* 0x00000e0003037810 */ /* 0x000fca0007f1e0ff */
[----:B------:R-:W-:Y:S01]  /*1900*/  IMAD.X R2, RZ, RZ, R2, P0 ;  /* 0x000000ffff027224 */ /* 0x000fe200000e0602 */
[----:B------:R-:W-:-:S04]  /*1910*/  ISETP.GT.U32.AND P0, PT, R3, R12, PT ;  /* 0x0000000c0300720c */ /* 0x000fc80003f04070 */
[----:B------:R-:W-:-:S13]  /*1920*/  ISETP.GT.U32.AND.EX P0, PT, R2, R13, PT, P0 ;  /* 0x0000000d0200720c */ /* 0x000fda0003f04100 */
[----:B------:R-:W-:Y:S05]  /*1930*/  @!P0 BRA `(.L_x_78) ;  /* 0xfffffffc00988947 */ /* 0x000fea000383ffff */
.L_x_76:
[----:B------:R-:W-:Y:S01]  /*1940*/  IMAD.IADD R5, R8, 0x1, -R3 ;  /* 0x0000000108057824 */ /* 0x000fe200078e0a03 */
[----:B------:R-:W-:Y:S01]  /*1950*/  ISETP.GE.U32.AND P1, PT, R3, R8, PT ;  /* 0x000000080300720c */ /* 0x000fe20003f26070 */
[----:B------:R-:W-:Y:S03]  /*1960*/  BSSY.RECONVERGENT B1, `(.L_x_77) ;  /* 0x0000080000017945 */ /* 0x000fe60003800200 */
[----:B------:R-:W-:-:S04]  /*1970*/  ISETP.GE.AND P0, PT, R0, R5, PT ;  /* 0x000000050000720c */ /* 0x000fc80003f06270 */
[----:B------:R-:W-:-:S13]  /*1980*/  ISETP.GE.U32.OR.EX P0, PT, R2, R9, P0, P1 ;  /* 0x000000090200720c */ /* 0x000fda0000706510 */
[----:B------:R-:W-:Y:S05]  /*1990*/  @P0 BRA `(.L_x_79) ;  /* 0x0000000400f00947 */ /* 0x000fea0003800000 */
[----:B------:R-:W-:Y:S01]  /*19a0*/  LOP3.LUT R4, RZ, R0, RZ, 0x33, !PT ;  /* 0x00000000ff047212 */ /* 0x000fe200078e33ff */
[----:B------:R-:W-:Y:S01]  /*19b0*/  BSSY.RECONVERGENT B2, `(.L_x_80) ;  /* 0x0000038000027945 */ /* 0x000fe20003800200 */
[----:B------:R-:W-:Y:S02]  /*19c0*/  IMAD.MOV.U32 R42, RZ, RZ, R0 ;  /* 0x000000ffff2a7224 */ /* 0x000fe400078e0000 */
[----:B------:R-:W-:-:S04]  /*19d0*/  IADD3 R8, PT, PT, -R3, R8, R4 ;  /* 0x0000000803087210 */ /* 0x000fc80007ffe104 */
[C---:B------:R-:W-:Y:S02]  /*19e0*/  ISETP.GE.U32.AND P1, PT, R8.reuse, 0x1e00, PT ;  /* 0x00001e000800780c */ /* 0x040fe40003f26070 */
[----:B------:R-:W-:-:S04]  /*19f0*/  LEA.HI R4, R8, 0x1, RZ, 0x17 ;  /* 0x0000000108047811 */ /* 0x000fc800078fb8ff */
[----:B------:R-:W-:-:S04]  /*1a00*/  LOP3.LUT R5, R4, 0xf, RZ, 0xc0, !PT ;  /* 0x0000000f04057812 */ /* 0x000fc800078ec0ff */
[----:B------:R-:W-:-:S03]  /*1a10*/  ISETP.NE.AND P0, PT, R5, RZ, PT ;  /* 0x000000ff0500720c */ /* 0x000fc60003f05270 */
[----:B------:R-:W-:Y:S10]  /*1a20*/  @!P1 BRA `(.L_x_81) ;  /* 0x0000000000c09947 */ /* 0x000ff40003800000 */
[----:B------:R-:W0:Y:S01]  /*1a30*/  LDCU.64 UR4, c[0x0][0x380] ;  /* 0x00007000ff0477ac */ /* 0x000e220008000a00 */
[----:B------:R-:W-:Y:S01]  /*1a40*/  IADD3 R9, P2, PT, R0, R3, RZ ;  /* 0x0000000300097210 */ /* 0x000fe20007f5e0ff */
[----:B------:R-:W-:Y:S01]  /*1a50*/  IMAD.MOV.U32 R42, RZ, RZ, R0 ;  /* 0x000000ffff2a7224 */ /* 0x000fe200078e0000 */
[----:B------:R-:W-:-:S03]  /*1a60*/  LOP3.LUT R43, R4, 0xfffff0, RZ, 0xc0, !PT ;  /* 0x00fffff0042b7812 */ /* 0x000fc600078ec0ff */
[----:B------:R-:W-:Y:S02]  /*1a70*/  IMAD.X R10, RZ, RZ, R2, P2 ;  /* 0x000000ffff0a7224 */ /* 0x000fe400010e0602 */
[----:B------:R-:W-:Y:S01]  /*1a80*/  IMAD.MOV R43, RZ, RZ, -R43 ;  /* 0x000000ffff2b7224 */ /* 0x000fe200078e0a2b */
[----:B0-----:R-:W-:-:S04]  /*1a90*/  LEA R8, P1, R9, UR4, 0x3 ;  /* 0x0000000409087c11 */ /* 0x001fc8000f8218ff */
[----:B------:R-:W-:Y:S02]  /*1aa0*/  IADD3 R8, P2, PT, R8, 0x8000, RZ ;  /* 0x0000800008087810 */ /* 0x000fe40007f5e0ff */
[----:B------:R-:W-:-:S05]  /*1ab0*/  LEA.HI.X R9, R9, UR5, R10, 0x3, P1 ;  /* 0x0000000509097c11 */ /* 0x000fca00088f1c0a */
[----:B------:R-:W-:-:S07]  /*1ac0*/  IMAD.X R9, RZ, RZ, R9, P2 ;  /* 0x000000ffff097224 */ /* 0x000fce00010e0609 */
.L_x_82:
[----:B------:R-:W2:Y:S04]  /*1ad0*/  LDG.E.64 R10, desc[UR6][R8.64+-0x8000] ;  /* 0xff800006080a7981 */ /* 0x000ea8000c1e1b00 */
[----:B------:R-:W3:Y:S04]  /*1ae0*/  LDG.E.64 R12, desc[UR6][R8.64+-0x7000] ;  /* 0xff900006080c7981 */ /* 0x000ee8000c1e1b00 */
[----:B------:R-:W4:Y:S04]  /*1af0*/  LDG.E.64 R14, desc[UR6][R8.64+-0x6000] ;  /* 0xffa00006080e7981 */ /* 0x000f28000c1e1b00 */
[----:B------:R-:W5:Y:S04]  /*1b00*/  LDG.E.64 R16, desc[UR6][R8.64+-0x5000] ;  /* 0xffb0000608107981 */ /* 0x000f68000c1e1b00 */
        /* <DEDUP_REMOVED lines=11> */
[----:B------:R0:W5:Y:S01]  /*1bc0*/  LDG.E.64 R40, desc[UR6][R8.64+0x7000] ;  /* 0x0070000608287981 */ /* 0x000162000c1e1b00 */
[----:B------:R-:W-:-:S02]  /*1bd0*/  VIADD R43, R43, 0x10 ;  /* 0x000000102b2b7836 */ /* 0x000fc40000000000 */
        /* <DEDUP_REMOVED lines=21> */
.L_x_81:
[----:B------:R-:W-:Y:S05]  /*1d30*/  BSYNC.RECONVERGENT B2 ;  /* 0x0000000000027941 */ /* 0x000fea0003800200 */
.L_x_80:
[----:B------:R-:W-:Y:S05]  /*1d40*/  @!P0 BRA `(.L_x_79) ;  /* 0x0000000400048947 */ /* 0x000fea0003800000 */
[----:B------:R-:W-:Y:S01]  /*1d50*/  ISETP.GE.U32.AND P1, PT, R5, 0x8, PT ;  /* 0x000000080500780c */ /* 0x000fe20003f26070 */
[----:B------:R-:W-:Y:S01]  /*1d60*/  BSSY.RECONVERGENT B2, `(.L_x_83) ;  /* 0x000001a000027945 */ /* 0x000fe20003800200 */
[----:B------:R-:W-:-:S04]  /*1d70*/  LOP3.LUT R26, R4, 0x7, RZ, 0xc0, !PT ;  /* 0x00000007041a7812 */ /* 0x000fc800078ec0ff */
[----:B------:R-:W-:-:S07]  /*1d80*/  ISETP.NE.AND P0, PT, R26, RZ, PT ;  /* 0x000000ff1a00720c */ /* 0x000fce0003f05270 */
[----:B------:R-:W-:Y:S06]  /*1d90*/  @!P1 BRA `(.L_x_84) ;  /* 0x0000000000589947 */ /* 0x000fec0003800000 */
[----:B------:R-:W0:Y:S01]  /*1da0*/  LDCU.64 UR4, c[0x0][0x380] ;  /* 0x00007000ff0477ac */ /* 0x000e220008000a00 */
[----:B------:R-:W-:-:S05]  /*1db0*/  IADD3 R5, P1, PT, R42, R3, RZ ;  /* 0x000000032a057210 */ /* 0x000fca0007f3e0ff */
[----:B------:R-:W-:Y:S01]  /*1dc0*/  IMAD.X R10, RZ, RZ, R2, P1 ;  /* 0x000000ffff0a7224 */ /* 0x000fe200008e0602 */
[----:B0-----:R-:W-:-:S04]  /*1dd0*/  LEA R8, P1, R5, UR4, 0x3 ;  /* 0x0000000405087c11 */ /* 0x001fc8000f8218ff */
        /* <DEDUP_REMOVED lines=18> */
.L_x_84:
[----:B------:R-:W-:Y:S05]  /*1f00*/  BSYNC.RECONVERGENT B2 ;  /* 0x0000000000027941 */ /* 0x000fea0003800200 */
.L_x_83:
        /* <DEDUP_REMOVED lines=20> */
.L_x_86:
[----:B------:R-:W-:Y:S05]  /*2050*/  BSYNC.RECONVERGENT B2 ;  /* 0x0000000000027941 */ /* 0x000fea0003800200 */
.L_x_85:
[----:B------:R-:W-:Y:S05]  /*2060*/  @!P0 BRA `(.L_x_79) ;  /* 0x00000000003c8947 */ /* 0x000fea0003800000 */
[----:B------:R-:W0:Y:S01]  /*2070*/  LDCU.64 UR4, c[0x0][0x380] ;  /* 0x00007000ff0477ac */ /* 0x000e220008000a00 */
[----:B------:R-:W-:Y:S01]  /*2080*/  IADD3 R3, P0, PT, R42, R3, RZ ;  /* 0x000000032a037210 */ /* 0x000fe20007f1e0ff */
[----:B------:R-:W-:-:S04]  /*2090*/  IMAD.MOV R4, RZ, RZ, -R16 ;  /* 0x000000ffff047224 */ /* 0x000fc800078e0a10 */
[----:B------:R-:W-:Y:S01]  /*20a0*/  IMAD.X R2, RZ, RZ, R2, P0 ;  /* 0x000000ffff027224 */ /* 0x000fe200000e0602 */
[----:B0-----:R-:W-:-:S04]  /*20b0*/  LEA R5, P1, R3, UR4, 0x3 ;  /* 0x0000000403057c11 */ /* 0x001fc8000f8218ff */
[----:B------:R-:W-:-:S09]  /*20c0*/  LEA.HI.X R8, R3, UR5, R2, 0x3, P1 ;  /* 0x0000000503087c11 */ /* 0x000fd200088f1c02 */
.L_x_87:
        /* <DEDUP_REMOVED lines=9> */
.L_x_79:
[----:B------:R-:W-:Y:S05]  /*2160*/  BSYNC.RECONVERGENT B1 ;  /* 0x0000000000017941 */ /* 0x000fea0003800200 */
.L_x_77:
        /* <DEDUP_REMOVED lines=40> */
[----:B------:R-:W-:-:S03]  /*23f0*/  FSEL R5, R5, R3, P0 ;  /* 0x0000000305057208 */ /* 0x000fc60000000000 */
[----:B0-----:R-:W-:Y:S02]  /*2400*/  IMAD.MOV.U32 R2, RZ, RZ, R0 ;  /* 0x000000ffff027224 */ /* 0x001fe400078e0000 */
[----:B------:R-:W-:-:S04]  /*2410*/  IMAD.MOV.U32 R3, RZ, RZ, R5 ;  /* 0x000000ffff037224 */ /* 0x000fc800078e0005 */
[----:B------:R-:W-:Y:S05]  /*2420*/  @P1 BRA `(.L_x_75) ;  /* 0x0000000000681947 */ /* 0x000fea0003800000 */
        /* <DEDUP_REMOVED lines=26> */
.L_x_75:
[----:B------:R-:W-:Y:S05]  /*25d0*/  BSYNC.RECONVERGENT B0 ;  /* 0x0000000000007941 */ /* 0x000fea0003800200 */
.L_x_60:
[----:B------:R-:W-:Y:S05]  /*25e0*/  @P1 EXIT ;  /* 0x000000000000194d */ /* 0x000fea0003800000 */
[----:B------:R-:W0:Y:S01]  /*25f0*/  LDCU.64 UR4, c[0x0][0x3a0] ;  /* 0x00007400ff0477ac */ /* 0x000e220008000a00 */
[----:B------:R-:W1:Y:S01]  /*2600*/  LDC.64 R4, c[0x0][0x388] ;  /* 0x0000e200ff047b82 */ /* 0x000e620000000a00 */
[----:B0-----:R-:W-:-:S07]  /*2610*/  DADD R2, R2, UR4 ;  /* 0x0000000402027e29 */ /* 0x001fce0008000000 */
[----:B-1----:R-:W-:Y:S01]  /*2620*/  STG.E.64 desc[UR6][R4.64], R2 ;  /* 0x0000000204007986 */ /* 0x002fe2000c101b06 */
[----:B------:R-:W-:Y:S05]  /*2630*/  EXIT ;  /* 0x000000000000794d */ /* 0x000fea0003800000 */
.L_x_88:
        /* <DEDUP_REMOVED lines=12> */
.L_x_246:


//--------------------- .text._ZN3cub18CUB_300001_SM_10006detail6reduce28DeviceReduceSingleTileKernelINS2_10policy_hubIdjN4cuda3std3__44plusIdEEE10Policy1000EPdSC_iS9_ddNS7_10__identityEEEvT0_T1_T2_T3_T4_T6_ --------------------------
	.section	.text._ZN3cub18CUB_300001_SM_10006detail6reduce28DeviceReduceSingleTileKernelINS2_10policy_hubIdjN4cuda3std3__44plusIdEEE10Policy1000EPdSC_iS9_ddNS7_10__identityEEEvT0_T1_T2_T3_T4_T6_,"ax",@progbits
	.align	128
        .global         _ZN3cub18CUB_300001_SM_10006detail6reduce28DeviceReduceSingleTileKernelINS2_10policy_hubIdjN4cuda3std3__44plusIdEEE10Policy1000EPdSC_iS9_ddNS7_10__identityEEEvT0_T1_T2_T3_T4_T6_
        .type           _ZN3cub18CUB_300001_SM_10006detail6reduce28DeviceReduceSingleTileKernelINS2_10policy_hubIdjN4cuda3std3__44plusIdEEE10Policy1000EPdSC_iS9_ddNS7_10__identityEEEvT0_T1_T2_T3_T4_T6_,@function
        .size           _ZN3cub18CUB_300001_SM_10006detail6reduce28DeviceReduceSingleTileKernelINS2_10policy_hubIdjN4cuda3std3__44plusIdEEE10Policy1000EPdSC_iS9_ddNS7_10__identityEEEvT0_T1_T2_T3_T4_T6_,(.L_x_247 - _ZN3cub18CUB_300001_SM_10006detail6reduce28DeviceReduceSingleTileKernelINS2_10policy_hubIdjN4cuda3std3__44plusIdEEE10Policy1000EPdSC_iS9_ddNS7_10__identityEEEvT0_T1_T2_T3_T4_T6_)
        .other          _ZN3cub18CUB_300001_SM_10006detail6reduce28DeviceReduceSingleTileKernelINS2_10policy_hubIdjN4cuda3std3__44plusIdEEE10Policy1000EPdSC_iS9_ddNS7_10__identityEEEvT0_T1_T2_T3_T4_T6_,@"STO_CUDA_ENTRY STV_DEFAULT"
_ZN3cub18CUB_300001_SM_10006detail6reduce28DeviceReduceSingleTileKernelINS2_10policy_hubIdjN4cuda3std3__44plusIdEEE10Policy1000EPdSC_iS9_ddNS7_10__identityEEEvT0_T1_T2_T3_T4_T6_:
.text._ZN3cub18CUB_300001_SM_10006detail6reduce28DeviceReduceSingleTileKernelINS2_10policy_hubIdjN4cuda3std3__44plusIdEEE10Policy1000EPdSC_iS9_ddNS7_10__identityEEEvT0_T1_T2_T3_T4_T6_:
        /* <DEDUP_REMOVED lines=13> */
.L_x_89:
        /* <DEDUP_REMOVED lines=13> */
.L_x_93:
[----:B------:R-:W-:Y:S05]  /*01a0*/  BSYNC.RECONVERGENT B1 ;  /* 0x0000000000017941 */ /* 0x000fea0003800200 */
.L_x_92:
[----:B------:R-:W-:Y:S01]  /*01b0*/  ISETP.GE.AND P0, PT, R5, R4, PT ;  /* 0x000000040500720c */ /* 0x000fe20003f06270 */
[----:B------:R-:W-:-:S12]  /*01c0*/  BSSY.RECONVERGENT B1, `(.L_x_94) ;  /* 0x0000078000017945 */ /* 0x000fd80003800200 */
[----:B------:R-:W-:Y:S05]  /*01d0*/  @P0 BRA `(.L_x_95) ;  /* 0x0000000400d80947 */ /* 0x000fea0003800000 */
[----:B------:R-:W-:Y:S01]  /*01e0*/  LOP3.LUT R9, RZ, R5, RZ, 0x33, !PT ;  /* 0x00000005ff097212 */ /* 0x000fe200078e33ff */
[----:B------:R-:W-:Y:S04]  /*01f0*/  BSSY.RECONVERGENT B2, `(.L_x_96) ;  /* 0x0000019000027945 */ /* 0x000fe80003800200 */
[----:B------:R-:W-:-:S04]  /*0200*/  IMAD.IADD R9, R9, 0x1, R4 ;  /* 0x0000000109097824 */ /* 0x000fc800078e0204 */
[C---:B------:R-:W-:Y:S01]  /*0210*/  IMAD.HI.U32 R0, R9.reuse, -0x33333333, RZ ;  /* 0xcccccccd09007827 */ /* 0x040fe200078e00ff */
[----:B------:R-:W-:-:S04]  /*0220*/  ISETP.GE.U32.AND P0, PT, R9, 0x780, PT ;  /* 0x000007800900780c */ /* 0x000fc80003f06070 */
[----:B------:R-:W-:-:S04]  /*0230*/  SHF.R.U32.HI R0, RZ, 0x9, R0 ;  /* 0x00000009ff007819 */ /* 0x000fc80000011600 */
[----:B------:R-:W-:-:S04]  /*0240*/  LOP3.LUT R2, R0, 0x3, RZ, 0xc0, !PT ;  /* 0x0000000300027812 */ /* 0x000fc800078ec0ff */
[----:B------:R-:W-:-:S13]  /*0250*/  ISETP.NE.AND P1, PT, R2, 0x3, PT ;  /* 0x000000030200780c */ /* 0x000fda0003f25270 */
[----:B------:R-:W-:Y:S05]  /*0260*/  @!P1 BRA `(.L_x_97) ;  /* 0x0000000000449947 */ /* 0x000fea0003800000 */
[----:B------:R-:W0:Y:S01]  /*0270*/  LDC.64 R8, c[0x0][0x380] ;  /* 0x0000e000ff087b82 */ /* 0x000e220000000a00 */
[----:B------:R-:W-:-:S05]  /*0280*/  VIADD R0, R0, 0x1 ;  /* 0x0000000100007836 */ /* 0x000fca0000000000 */
[----:B------:R-:W-:-:S05]  /*0290*/  LOP3.LUT R0, R0, 0x3, RZ, 0xc0, !PT ;  /* 0x0000000300007812 */ /* 0x000fca00078ec0ff */
[----:B------:R-:W-:Y:S02]  /*02a0*/  IMAD.MOV R0, RZ, RZ, -R0 ;  /* 0x000000ffff007224 */ /* 0x000fe400078e0a00 */
[----:B0-----:R-:W-:-:S04]  /*02b0*/  IMAD.WIDE.U32 R8, R5, 0x8, R8 ;  /* 0x0000000805087825 */ /* 0x001fc800078e0008 */
[----:B------:R-:W-:Y:S02]  /*02c0*/  IMAD.MOV.U32 R2, RZ, RZ, R8 ;  /* 0x000000ffff027224 */ /* 0x000fe400078e0008 */
[----:B------:R-:W-:-:S07]  /*02d0*/  IMAD.MOV.U32 R11, RZ, RZ, R9 ;  /* 0x000000ffff0b7224 */ /* 0x000fce00078e0009 */
.L_x_98:
        /* <DEDUP_REMOVED lines=10> */
.L_x_97:
[----:B------:R-:W-:Y:S05]  /*0380*/  BSYNC.RECONVERGENT B2 ;  /* 0x0000000000027941 */ /* 0x000fea0003800200 */
.L_x_96:
        /* <DEDUP_REMOVED lines=8> */
.L_x_101:
        /* <DEDUP_REMOVED lines=43> */
.L_x_100:
[----:B------:R-:W-:Y:S05]  /*06c0*/  BSYNC.RECONVERGENT B2 ;  /* 0x0000000000027941 */ /* 0x000fea0003800200 */
.L_x_99:
        /* <DEDUP_REMOVED lines=26> */
.L_x_103:
[----:B------:R-:W-:Y:S05]  /*0870*/  BSYNC.RECONVERGENT B2 ;  /* 0x0000000000027941 */ /* 0x000fea0003800200 */
.L_x_102:
        /* <DEDUP_REMOVED lines=12> */
.L_x_95:
[----:B------:R-:W-:Y:S05]  /*0940*/  BSYNC.RECONVERGENT B1 ;  /* 0x0000000000017941 */ /* 0x000fea0003800200 */
.L_x_94:
        /* <DEDUP_REMOVED lines=47> */
[----:B------:R-:W0:Y:S04]  /*0c40*/  LDS.128 R8, [UR4+0x20] ;  /* 0x00002004ff087984 */ /* 0x000e280008000c00 */
[----:B------:R-:W1:Y:S04]  /*0c50*/  LDS.128 R16, [UR4+0x30] ;  /* 0x00003004ff107984 */ /* 0x000e680008000c00 */
[----:B--2---:R-:W2:Y:S01]  /*0c60*/  LDS.128 R4, [UR4+0x40] ;  /* 0x00004004ff047984 */ /* 0x004ea20008000c00 */
[----:B0-----:R-:W-:-:S03]  /*0c70*/  DADD R8, R12, R8 ;  /* 0x000000000c087229 */ /* 0x001fc60000000008 */
[----:B------:R-:W-:Y:S05]  /*0c80*/  LDS.128 R12, [UR4+0x60] ;  /* 0x00006004ff0c7984 */ /* 0x000fea0008000c00 */
[----:B------:R-:W-:Y:S02]  /*0c90*/  DADD R2, R8, R10 ;  /* 0x0000000008027229 */ /* 0x000fe4000000000a */
[----:B------:R-:W0:Y:S06]  /*0ca0*/  LDS.128 R8, [UR4+0x50] ;  /* 0x00005004ff087984 */ /* 0x000e2c0008000c00 */
[----:B-1----:R-:W-:-:S08]  /*0cb0*/  DADD R2, R2, R16 ;  /* 0x0000000002027229 */ /* 0x002fd00000000010 */
[----:B------:R-:W-:-:S08]  /*0cc0*/  DADD R2, R2, R18 ;  /* 0x0000000002027229 */ /* 0x000fd00000000012 */
[----:B--2---:R-:W-:-:S08]  /*0cd0*/  DADD R2, R2, R4 ;  /* 0x0000000002027229 */ /* 0x004fd00000000004 */
[----:B------:R-:W-:Y:S01]  /*0ce0*/  DADD R2, R2, R6 ;  /* 0x0000000002027229 */ /* 0x000fe20000000006 */
[----:B------:R-:W1:Y:S07]  /*0cf0*/  LDS.128 R4, [UR4+0x70] ;  /* 0x00007004ff047984 */ /* 0x000e6e0008000c00 */
[----:B0-----:R-:W-:-:S08]  /*0d00*/  DADD R2, R2, R8 ;  /* 0x0000000002027229 */ /* 0x001fd00000000008 */
[----:B------:R-:W-:Y:S01]  /*0d10*/  DADD R2, R2, R10 ;  /* 0x0000000002027229 */ /* 0x000fe2000000000a */
[----:B------:R-:W0:Y:S07]  /*0d20*/  LDS.128 R8, [UR4+0x80] ;  /* 0x00008004ff087984 */ /* 0x000e2e0008000c00 */
[----:B------:R-:W-:-:S08]  /*0d30*/  DADD R2, R2, R12 ;  /* 0x0000000002027229 */ /* 0x000fd0000000000c */
[----:B------:R-:W-:Y:S01]  /*0d40*/  DADD R2, R2, R14 ;  /* 0x0000000002027229 */ /* 0x000fe2000000000e */
[----:B------:R-:W2:Y:S07]  /*0d50*/  LDS.128 R12, [UR4+0x90] ;  /* 0x00009004ff0c7984 */ /* 0x000eae0008000c00 */
[----:B-1----:R-:W-:-:S08]  /*0d60*/  DADD R2, R2, R4 ;  /* 0x0000000002027229 */ /* 0x002fd00000000004 */
[----:B------:R-:W-:Y:S01]  /*0d70*/  DADD R2, R2, R6 ;  /* 0x0000000002027229 */ /* 0x000fe20000000006 */
[----:B------:R-:W1:Y:S07]  /*0d80*/  LDS.128 R4, [UR4+0xa0] ;  /* 0x0000a004ff047984 */ /* 0x000e6e0008000c00 */
[----:B0-----:R-:W-:Y:S01]  /*0d90*/  DADD R2, R2, R8 ;  /* 0x0000000002027229 */ /* 0x001fe20000000008 */
[----:B------:R-:W0:Y:S07]  /*0da0*/  LDS.64 R8, [UR4+0xb0] ;  /* 0x0000b004ff087984 */ /* 0x000e2e0008000a00 */
[----:B------:R-:W-:-:S08]  /*0db0*/  DADD R2, R2, R10 ;  /* 0x0000000002027229 */ /* 0x000fd0000000000a */
[----:B--2---:R-:W-:-:S08]  /*0dc0*/  DADD R2, R2, R12 ;  /* 0x0000000002027229 */ /* 0x004fd0000000000c */
[----:B------:R-:W-:-:S08]  /*0dd0*/  DADD R2, R2, R14 ;  /* 0x0000000002027229 */ /* 0x000fd0000000000e */
[----:B-1----:R-:W-:-:S08]  /*0de0*/  DADD R2, R2, R4 ;  /* 0x0000000002027229 */ /* 0x002fd00000000004 */
[----:B------:R-:W-:-:S08]  /*0df0*/  DADD R2, R2, R6 ;  /* 0x0000000002027229 */ /* 0x000fd00000000006 */
[----:B0-----:R-:W-:Y:S01]  /*0e00*/  DADD R12, R2, R8 ;  /* 0x00000000020c7229 */ /* 0x001fe20000000008 */
[----:B------:R-:W-:Y:S10]  /*0e10*/  BRA `(.L_x_105) ;  /* 0x0000001800487947 */ /* 0x000ff40003800000 */
.L_x_104:
        /* <DEDUP_REMOVED lines=32> */
[----:B------:R-:W-:Y:S01]  /*1020*/  VIADD R0, R2, 0x10 ;  /* 0x0000001002007836 */ /* 0x000fe20000000000 */
[----:B------:R-:W-:Y:S02]  /*1030*/  @!P1 SHF.R.U32.HI R2, RZ, 0x2, R3 ;  /* 0x00000002ff029819 */ /* 0x000fe40000011603 */
[----:B------:R-:W1:Y:S02]  /*1040*/  SHFL.DOWN PT, R7, R11, 0x8, R5 ;  /* 0x090000000b077989 */ /* 0x000e6400000e0005 */
[----:B------:R-:W-:Y:S01]  /*1050*/  @!P1 LOP3.LUT R2, R2, 0xf8, RZ, 0xc0, !PT ;  /* 0x000000f802029812 */ /* 0x000fe200078ec0ff */
[----:B-1----:R-:W-:-:S10]  /*1060*/  DADD R6, R6, R10 ;  /* 0x0000000006067229 */ /* 0x002fd4000000000a */
[----:B------:R-:W-:Y:S02]  /*1070*/  FSEL R8, R10, R6, P0 ;  /* 0x000000060a087208 */ /* 0x000fe40000000000 */
[----:B------:R-:W-:Y:S02]  /*1080*/  FSEL R9, R11, R7, P0 ;  /* 0x000000070b097208 */ /* 0x000fe40000000000 */
[----:B------:R-:W-:Y:S01]  /*1090*/  @!P1 MOV R10, 0x400 ;  /* 0x00000400000a9802 */ /* 0x000fe20000000f00 */
[----:B------:R-:W-:Y:S01]  /*10a0*/  SHFL.DOWN PT, R6, R8, 0x10, R5 ;  /* 0x0a00000008067989 */ /* 0x000fe200000e0005 */
[----:B------:R-:W-:Y:S02]  /*10b0*/  ISETP.GT.AND P0, PT, R0, R5, PT ;  /* 0x000000050000720c */ /* 0x000fe40003f04270 */
[----:B0-----:R-:W-:Y:S01]  /*10c0*/  @!P1 LEA R11, R13, R10, 0x18 ;  /* 0x0000000a0d0b9211 */ /* 0x001fe200078ec0ff */
        /* <DEDUP_REMOVED lines=13> */
[----:B------:R-:W0:Y:S04]  /*11a0*/  LDS.128 R16, [UR4+0x20] ;  /* 0x00002004ff107984 */ /* 0x000e280008000c00 */
[----:B-1----:R-:W1:Y:S01]  /*11b0*/  LDS.128 R8, [UR4+0x30] ;  /* 0x00003004ff087984 */ /* 0x002e620008000c00 */
[----:B0-----:R-:W-:-:S10]  /*11c0*/  DADD R16, R12, R16 ;  /* 0x000000000c107229 */ /* 0x001fd40000000010 */
[----:B------:R-:W-:Y:S02]  /*11d0*/  FSEL R2, R16, R12, P1 ;  /* 0x0000000c10027208 */ /* 0x000fe40000800000 */
[----:B------:R-:W-:Y:S02]  /*11e0*/  FSEL R3, R17, R13, P1 ;  /* 0x0000000d11037208 */ /* 0x000fe40000800000 */
[----:B------:R-:W-:Y:S01]  /*11f0*/  ISETP.GT.AND P1, PT, R4, 0x40, PT ;  /* 0x000000400400780c */ /* 0x000fe20003f24270 */
[----:B------:R-:W0:Y:S03]  /*1200*/  LDS.128 R12, [UR4+0x40] ;  /* 0x00004004ff0c7984 */ /* 0x000e260008000c00 */
        /* <DEDUP_REMOVED lines=65> */
[----:B------:R-:W1:Y:S01]  /*1620*/  LDS.64 R2, [UR4+0xb0] ;  /* 0x0000b004ff027984 */ /* 0x000e620008000a00 */
        /* <DEDUP_REMOVED lines=11> */
[----:B------:R-:W-:Y:S01]  /*16e0*/  FSEL R13, R3, R7, P1 ;  /* 0x00000007030d7208 */ /* 0x000fe20000800000 */
[----:B------:R-:W-:Y:S06]  /*16f0*/  BRA `(.L_x_105) ;  /* 0x0000001000107947 */ /* 0x000fec0003800000 */
.L_x_91:
[----:B------:R-:W0:Y:S01]  /*1700*/  S2R R0, SR_TID.X ;  /* 0x0000000000007919 */ /* 0x000e220000002100 */
[----:B------:R-:W0:Y:S02]  /*1710*/  LDC.64 R6, c[0x0][0x380] ;  /* 0x0000e000ff067b82 */ /* 0x000e240000000a00 */
[----:B0-----:R-:W-:-:S05]  /*1720*/  IMAD.WIDE.U32 R6, R0, 0x8, R6 ;  /* 0x0000000800067825 */ /* 0x001fca00078e0006 */
[----:B------:R-:W2:Y:S04]  /*1730*/  LDG.E.64.CONSTANT R20, desc[UR6][R6.64] ;  /* 0x0000000606147981 */ /* 0x000ea8000c1e9b00 */
[----:B------:R-:W2:Y:S04]  /*1740*/  LDG.E.64.CONSTANT R2, desc[UR6][R6.64+0x1400] ;  /* 0x0014000606027981 */ /* 0x000ea8000c1e9b00 */
[----:B------:R-:W3:Y:S04]  /*1750*/  LDG.E.64.CONSTANT R8, desc[UR6][R6.64+0x2800] ;  /* 0x0028000606087981 */ /* 0x000ee8000c1e9b00 */
[----:B------:R-:W4:Y:S04]  /*1760*/  LDG.E.64.CONSTANT R10, desc[UR6][R6.64+0x3c00] ;  /* 0x003c0006060a7981 */ /* 0x000f28000c1e9b00 */
[----:B------:R-:W5:Y:S04]  /*1770*/  LDG.E.64.CONSTANT R12, desc[UR6][R6.64+0x5000] ;  /* 0x00500006060c7981 */ /* 0x000f68000c1e9b00 */
[----:B------:R-:W5:Y:S04]  /*1780*/  LDG.E.64.CONSTANT R14, desc[UR6][R6.64+0x6400] ;  /* 0x00640006060e7981 */ /* 0x000f68000c1e9b00 */
[----:B------:R-:W5:Y:S04]  /*1790*/  LDG.E.64.CONSTANT R16, desc[UR6][R6.64+0x7800] ;  /* 0x0078000606107981 */ /* 0x000f68000c1e9b00 */
[----:B------:R-:W5:Y:S01]  /*17a0*/  LDG.E.64.CONSTANT R18, desc[UR6][R6.64+0x8c00] ;  /* 0x008c000606127981 */ /* 0x000f62000c1e9b00 */
[----:B------:R-:W-:Y:S01]  /*17b0*/  ISETP.GE.U32.AND P0, PT, R4, 0x2800, PT ;  /* 0x000028000400780c */ /* 0x000fe20003f06070 */
[----:B--2---:R-:W-:-:S08]  /*17c0*/  DADD R2, R20, R2 ;  /* 0x0000000014027229 */ /* 0x004fd00000000002 */
[----:B---3--:R-:W-:Y:S01]  /*17d0*/  DADD R2, R8, R2 ;  /* 0x0000000008027229 */ /* 0x008fe20000000002 */
[----:B------:R-:W-:-:S07]  /*17e0*/  IMAD.MOV.U32 R9, RZ, RZ, 0x1400 ;  /* 0x00001400ff097424 */ /* 0x000fce00078e00ff */
[----:B----4-:R-:W-:-:S08]  /*17f0*/  DADD R2, R10, R2 ;  /* 0x000000000a027229 */ /* 0x010fd00000000002 */
[----:B-----5:R-:W-:-:S08]  /*1800*/  DADD R2, R12, R2 ;  /* 0x000000000c027229 */ /* 0x020fd00000000002 */
[----:B------:R-:W-:-:S08]  /*1810*/  DADD R2, R14, R2 ;  /* 0x000000000e027229 */ /* 0x000fd00000000002 */
[----:B------:R-:W-:-:S08]  /*1820*/  DADD R2, R16, R2 ;  /* 0x0000000010027229 */ /* 0x000fd00000000002 */
[----:B------:R-:W-:Y:S01]  /*1830*/  DADD R2, R18, R2 ;  /* 0x0000000012027229 */ /* 0x000fe20000000002 */
[----:B------:R-:W-:Y:S10]  /*1840*/  @!P0 BRA `(.L_x_106) ;  /* 0x00000000006c8947 */ /* 0x000ff40003800000 */
[----:B------:R-:W0:Y:S01]  /*1850*/  LDC R26, c[0x0][0x390] ;  /* 0x0000e400ff1a7b82 */ /* 0x000e220000000800 */
[----:B------:R-:W-:Y:S02]  /*1860*/  VIADD R8, R4, 0xffffec00 ;  /* 0xffffec0004087836 */ /* 0x000fe40000000000 */
[----:B------:R-:W-:-:S07]  /*1870*/  IMAD.MOV.U32 R9, RZ, RZ, 0x1400 ;  /* 0x00001400ff097424 */ /* 0x000fce00078e00ff */
.L_x_108:
[----:B------:R-:W-:-:S05]  /*1880*/  IMAD.WIDE R12, R9, 0x8, R6 ;  /* 0x00000008090c7825 */ /* 0x000fca00078e0206 */
[----:B------:R-:W2:Y:S04]  /*1890*/  LDG.E.64.CONSTANT R4, desc[UR6][R12.64] ;  /* 0x000000060c047981 */ /* 0x000ea8000c1e9b00 */
[----:B------:R-:W3:Y:S04]  /*18a0*/  LDG.E.64.CONSTANT R14, desc[UR6][R12.64+0x1400] ;  /* 0x001400060c0e7981 */ /* 0x000ee8000c1e9b00 */
[----:B------:R-:W4:Y:S04]  /*18b0*/  LDG.E.64.CONSTANT R16, desc[UR6][R12.64+0x2800] ;  /* 0x002800060c107981 */ /* 0x000f28000c1e9b00 */
[----:B------:R-:W5:Y:S04]  /*18c0*/  LDG.E.64.CONSTANT R18, desc[UR6][R12.64+0x3c00] ;  /* 0x003c00060c127981 */ /* 0x000f68000c1e9b00 */
        /* <DEDUP_REMOVED lines=8> */
[----:B------:R-:W-:-:S08]  /*1950*/  DADD R4, R20, R4 ;  /* 0x0000000014047229 */ /* 0x000fd00000000004 */
[----:B------:R-:W-:Y:S01]  /*1960*/  DADD R22, R22, R4 ;  /* 0x0000000016167229 */ /* 0x000fe20000000004 */
[----:B0-----:R-:W-:-:S04]  /*1970*/  IMAD.MOV.U32 R4, RZ, RZ, R26 ;  /* 0x000000ffff047224 */ /* 0x001fc800078e001a */
[----:B------:R-:W-:-:S03]  /*1980*/  IMAD.IADD R2, R4, 0x1, -R9 ;  /* 0x0000000104027824 */ /* 0x000fc600078e0a09 */
[----:B------:R-:W-:Y:S02]  /*1990*/  DADD R22, R24, R22 ;  /* 0x0000000018167229 */ /* 0x000fe40000000016 */
[----:B------:R-:W-:-:S06]  /*19a0*/  ISETP.GE.AND P0, PT, R2, 0x1400, PT ;  /* 0x000014000200780c */ /* 0x000fcc0003f06270 */
[----:B------:R-:W-:-:S07]  /*19b0*/  DADD R2, R10, R22 ;  /* 0x000000000a027229 */ /* 0x000fce0000000016 */
[----:B------:R-:W-:Y:S05]  /*19c0*/  @!P0 BRA `(.L_x_107) ;  /* 0x0000000800348947 */ /* 0x000fea0003800000 */
[----:B------:R-:W-:-:S05]  /*19d0*/  VIADD R9, R9, 0x1400 ;  /* 0x0000140009097836 */ /* 0x000fca0000000000 */
[----:B------:R-:W-:-:S13]  /*19e0*/  ISETP.GT.AND P0, PT, R9, R8, PT ;  /* 0x000000080900720c */ /* 0x000fda0003f04270 */
[----:B------:R-:W-:Y:S05]  /*19f0*/  @!P0 BRA `(.L_x_108) ;  /* 0xfffffffc00a08947 */ /* 0x000fea000383ffff */
.L_x_106:
[----:B------:R-:W-:-:S13]  /*1a00*/  ISETP.GE.AND P0, PT, R9, R4, PT ;  /* 0x000000040900720c */ /* 0x000fda0003f06270 */
[----:B------:R-:W-:Y:S05]  /*1a10*/  @P0 BRA `(.L_x_107) ;  /* 0x0000000800200947 */ /* 0x000fea0003800000 */
[----:B------:R-:W-:Y:S01]  /*1a20*/  IMAD.IADD R39, R4, 0x1, -R9 ;  /* 0x0000000104277824 */ /* 0x000fe200078e0a09 */
[----:B------:R-:W-:Y:S04]  /*1a30*/  BSSY.RECONVERGENT B1, `(.L_x_107) ;  /* 0x0000086000017945 */ /* 0x000fe80003800200 */
[----:B------:R-:W-:-:S13]  /*1a40*/  ISETP.GE.AND P0, PT, R0, R39, PT ;  /* 0x000000270000720c */ /* 0x000fda0003f06270 */
[----:B------:R-:W-:Y:S05]  /*1a50*/  @P0 BRA `(.L_x_109) ;  /* 0x00000008000c0947 */ /* 0x000fea0003800000 */
[----:B------:R-:W-:Y:S01]  /*1a60*/  LOP3.LUT R5, RZ, R0, RZ, 0x33, !PT ;  /* 0x00000000ff057212 */ /* 0x000fe200078e33ff */
[----:B------:R-:W-:Y:S01]  /*1a70*/  BSSY.RECONVERGENT B2, `(.L_x_110) ;  /* 0x0000017000027945 */ /* 0x000fe20003800200 */
[----:B------:R-:W-:Y:S02]  /*1a80*/  IMAD.MOV.U32 R38, RZ, RZ, R0 ;  /* 0x000000ffff267224 */ /* 0x000fe400078e0000 */
[----:B------:R-:W-:-:S04]  /*1a90*/  IADD3 R5, PT, PT, -R9, R4, R5 ;  /* 0x0000000409057210 */ /* 0x000fc80007ffe105 */
[C---:B------:R-:W-:Y:S01]  /*1aa0*/  ISETP.GE.U32.AND P1, PT, R5.reuse, 0x780, PT ;  /* 0x000007800500780c */ /* 0x040fe20003f26070 */
[----:B------:R-:W-:-:S05]  /*1ab0*/  IMAD.HI.U32 R4, R5, -0x33333333, RZ ;  /* 0xcccccccd05047827 */ /* 0x000fca00078e00ff */
[----:B------:R-:W-:-:S04]  /*1ac0*/  SHF.R.U32.HI R4, RZ, 0x9, R4 ;  /* 0x00000009ff047819 */ /* 0x000fc80000011604 */
[----:B------:R-:W-:-:S04]  /*1ad0*/  LOP3.LUT R6, R4, 0x3, RZ, 0xc0, !PT ;  /* 0x0000000304067812 */ /* 0x000fc800078ec0ff */
[----:B------:R-:W-:-:S13]  /*1ae0*/  ISETP.NE.AND P0, PT, R6, 0x3, PT ;  /* 0x000000030600780c */ /* 0x000fda0003f05270 */
[----:B------:R-:W-:Y:S05]  /*1af0*/  @!P0 BRA `(.L_x_111) ;  /* 0x0000000000388947 */ /* 0x000fea0003800000 */
[----:B------:R-:W0:Y:S01]  /*1b00*/  LDC.64 R6, c[0x0][0x380] ;  /* 0x0000e000ff067b82 */ /* 0x000e220000000a00 */
[----:B------:R-:W-:Y:S02]  /*1b10*/  VIADD R4, R4, 0x1 ;  /* 0x0000000104047836 */ /* 0x000fe40000000000 */
[----:B------:R-:W-:Y:S02]  /*1b20*/  IMAD.IADD R11, R0, 0x1, R9 ;  /* 0x00000001000b7824 */ /* 0x000fe400078e0209 */
[----:B------:R-:W-:Y:S01]  /*1b30*/  IMAD.MOV.U32 R38, RZ, RZ, R0 ;  /* 0x000000ffff267224 */ /* 0x000fe200078e0000 */
[----:B------:R-:W-:-:S05]  /*1b40*/  LOP3.LUT R4, R4, 0x3, RZ, 0xc0, !PT ;  /* 0x0000000304047812 */ /* 0x000fca00078ec0ff */
[----:B------:R-:W-:-:S07]  /*1b50*/  IMAD.MOV R8, RZ, RZ, -R4 ;  /* 0x000000ffff087224 */ /* 0x000fce00078e0a04 */
.L_x_112:
[----:B0-----:R-:W-:-:S06]  /*1b60*/  IMAD.WIDE.U32 R4, R11, 0x8, R6 ;  /* 0x000000080b047825 */ /* 0x001fcc00078e0006 */
[----:B------:R-:W2:Y:S01]  /*1b70*/  LDG.E.64.CONSTANT R4, desc[UR6][R4.64] ;  /* 0x0000000604047981 */ /* 0x000ea2000c1e9b00 */
[----:B------:R-:W-:Y:S02]  /*1b80*/  VIADD R8, R8, 0x1 ;  /* 0x0000000108087836 */ /* 0x000fe40000000000 */
[----:B------:R-:W-:Y:S02]  /*1b90*/  VIADD R38, R38, 0x280 ;  /* 0x0000028026267836 */ /* 0x000fe40000000000 */
[----:B------:R-:W-:Y:S01]  /*1ba0*/  VIADD R11, R11, 0x280 ;  /* 0x000002800b0b7836 */ /* 0x000fe20000000000 */
[----:B------:R-:W-:Y:S01]  /*1bb0*/  ISETP.NE.AND P0, PT, R8, RZ, PT ;  /* 0x000000ff0800720c */ /* 0x000fe20003f05270 */
[----:B--2---:R-:W-:-:S12]  /*1bc0*/  DADD R2, R4, R2 ;  /* 0x0000000004027229 */ /* 0x004fd80000000002 */
[----:B------:R-:W-:Y:S05]  /*1bd0*/  @P0 BRA `(.L_x_112) ;  /* 0xfffffffc00e00947 */ /* 0x000fea000383ffff */
.L_x_111:
[----:B------:R-:W-:Y:S05]  /*1be0*/  BSYNC.RECONVERGENT B2 ;  /* 0x0000000000027941 */ /* 0x000fea0003800200 */
.L_x_110:
[----:B------:R-:W-:Y:S05]  /*1bf0*/  @!P1 BRA `(.L_x_109) ;  /* 0x0000000400a49947 */ /* 0x000fea0003800000 */
[----:B------:R-:W0:Y:S01]  /*1c00*/  LDCU.64 UR4, c[0x0][0x380] ;  /* 0x00007000ff0477ac */ /* 0x000e220008000a00 */
[----:B------:R-:W-:Y:S01]  /*1c10*/  IMAD.IADD R7, R39, 0x1, -R38 ;  /* 0x0000000127077824 */ /* 0x000fe200078e0a26 */
[C---:B------:R-:W-:Y:S01]  /*1c20*/  IADD3 R5, P0, PT, R38.reuse, R9, RZ ;  /* 0x0000000926057210 */ /* 0x040fe20007f1e0ff */
[----:B------:R-:W-:Y:S01]  /*1c30*/  BSSY.RECONVERGENT B2, `(.L_x_113) ;  /* 0x000003a000027945 */ /* 0x000fe20003800200 */
[----:B------:R-:W-:Y:S02]  /*1c40*/  IMAD.IADD R40, R38, 0x1, R9 ;  /* 0x0000000126287824 */ /* 0x000fe400078e0209 */
        /* <DEDUP_REMOVED lines=10> */
.L_x_115:
[----:B------:R-:W0:Y:S01]  /*1cf0*/  LDC.64 R30, c[0x0][0x380] ;  /* 0x0000e000ff1e7b82 */ /* 0x000e220000000a00 */
[----:B------:R-:W2:Y:S04]  /*1d00*/  LDG.E.64.CONSTANT R8, desc[UR6][R4.64+-0x1400] ;  /* 0xffec000604087981 */ /* 0x000ea8000c1e9b00 */
[----:B------:R-:W3:Y:S01]  /*1d10*/  LDG.E.64.CONSTANT R10, desc[UR6][R4.64] ;  /* 0x00000006040a7981 */ /* 0x000ee2000c1e9b00 */
[----:B------:R-:W-:-:S03]  /*1d20*/  VIADD R15, R40, 0xa00 ;  /* 0x00000a00280f7836 */ /* 0x000fc60000000000 */
[----:B------:R-:W4:Y:S04]  /*1d30*/  LDG.E.64.CONSTANT R12, desc[UR6][R4.64+0x1400] ;  /* 0x00140006040c7981 */ /* 0x000f28000c1e9b00 */
[----:B------:R-:W5:Y:S04]  /*1d40*/  LDG.E.64.CONSTANT R16, desc[UR6][R4.64+0x3c00] ;  /* 0x003c000604107981 */ /* 0x000f68000c1e9b00 */
[----:B------:R-:W5:Y:S01]  /*1d50*/  LDG.E.64.CONSTANT R18, desc[UR6][R4.64+0x5000] ;  /* 0x0050000604127981 */ /* 0x000f62000c1e9b00 */
[----:B------:R-:W-:-:S03]  /*1d60*/  VIADD R23, R40, 0x1400 ;  /* 0x0000140028177836 */ /* 0x000fc60000000000 */
[----:B------:R-:W5:Y:S01]  /*1d70*/  LDG.E.64.CONSTANT R20, desc[UR6][R4.64+0x6400] ;  /* 0x0064000604147981 */ /* 0x000f62000c1e9b00 */
[----:B0-----:R-:W-:-:S03]  /*1d80*/  IMAD.WIDE.U32 R6, R40, 0x8, R30 ;  /* 0x0000000828067825 */ /* 0x001fc600078e001e */
[----:B------:R-:W5:Y:S04]  /*1d90*/  LDG.E.64.CONSTANT R24, desc[UR6][R4.64+0x8c00] ;  /* 0x008c000604187981 */ /* 0x000f68000c1e9b00 */
[----:B------:R-:W5:Y:S04]  /*1da0*/  LDG.E.64.CONSTANT R26, desc[UR6][R4.64+0xa000] ;  /* 0x00a00006041a7981 */ /* 0x000f68000c1e9b00 */
[----:B------:R-:W2:Y:S01]  /*1db0*/  LDG.E.64.CONSTANT R6, desc[UR6][R6.64] ;  /* 0x0000000606067981 */ /* 0x000ea2000c1e9b00 */
[----:B------:R-:W-:-:S03]  /*1dc0*/  IMAD.WIDE.U32 R14, R15, 0x8, R30 ;  /* 0x000000080f0e7825 */ /* 0x000fc600078e001e */
[----:B------:R-:W5:Y:S04]  /*1dd0*/  LDG.E.64.CONSTANT R28, desc[UR6][R4.64+0xb400] ;  /* 0x00b40006041c7981 */ /* 0x000f68000c1e9b00 */
[----:B------:R-:W5:Y:S01]  /*1de0*/  LDG.E.64.CONSTANT R14, desc[UR6][R14.64] ;  /* 0x000000060e0e7981 */ /* 0x000f62000c1e9b00 */
[----:B------:R-:W-:-:S03]  /*1df0*/  IMAD.WIDE.U32 R22, R23, 0x8, R30 ;  /* 0x0000000817167825 */ /* 0x000fc600078e001e */
[----:B------:R-:W5:Y:S04]  /*1e00*/  LDG.E.64.CONSTANT R34, desc[UR6][R4.64+0xf000] ;  /* 0x00f0000604227981 */ /* 0x000f68000c1e9b00 */
[----:B------:R-:W5:Y:S01]  /*1e10*/  LDG.E.64.CONSTANT R22, desc[UR6][R22.64] ;  /* 0x0000000616167981 */ /* 0x000f62000c1e9b00 */
[----:B------:R-:W-:-:S03]  /*1e20*/  VIADD R33, R40, 0x1e00 ;  /* 0x00001e0028217836 */ /* 0x000fc60000000000 */
[----:B------:R-:W5:Y:S01]  /*1e30*/  LDG.E.64.CONSTANT R36, desc[UR6][R4.64+0x10400] ;  /* 0x0104000604247981 */ /* 0x000f62000c1e9b00 */
[----:B------:R-:W-:-:S03]  /*1e40*/  IMAD.WIDE.U32 R30, R33, 0x8, R30 ;  /* 0x00000008211e7825 */ /* 0x000fc600078e001e */
[----:B------:R0:W5:Y:S04]  /*1e50*/  LDG.E.64.CONSTANT R32, desc[UR6][R4.64+0xdc00] ;  /* 0x00dc000604207981 */ /* 0x000168000c1e9b00 */
[----:B------:R-:W5:Y:S01]  /*1e60*/  LDG.E.64.CONSTANT R30, desc[UR6][R30.64] ;  /* 0x000000061e1e7981 */ /* 0x000f62000c1e9b00 */
[----:B------:R-:W-:-:S05]  /*1e70*/  VIADD R38, R38, 0x2800 ;  /* 0x0000280026267836 */ /* 0x000fca0000000000 */
[----:B------:R-:W-:Y:S02]  /*1e80*/  ISETP.GE.AND P1, PT, R38, R41, PT ;  /* 0x000000292600720c */ /* 0x000fe40003f26270 */
[----:B0-----:R-:W-:Y:S01]  /*1e90*/  IADD3 R4, P2, PT, R4, 0x14000, RZ ;  /* 0x0001400004047810 */ /* 0x001fe20007f5e0ff */
[----:B------:R-:W-:-:S04]  /*1ea0*/  VIADD R40, R40, 0x2800 ;  /* 0x0000280028287836 */ /* 0x000fc80000000000 */
[----:B------:R-:W-:Y:S01]  /*1eb0*/  IMAD.X R5, RZ, RZ, R5, P2 ;  /* 0x000000ffff057224 */ /* 0x000fe200010e0605 */
[----:B--2---:R-:W-:-:S08]  /*1ec0*/  DADD R6, R6, R2 ;  /* 0x0000000006067229 */ /* 0x004fd00000000002 */
[----:B------:R-:W-:-:S08]  /*1ed0*/  DADD R6, R6, R8 ;  /* 0x0000000006067229 */ /* 0x000fd00000000008 */
        /* <DEDUP_REMOVED lines=15> */
.L_x_114:
[----:B------:R-:W-:Y:S05]  /*1fd0*/  BSYNC.RECONVERGENT B2 ;  /* 0x0000000000027941 */ /* 0x000fea0003800200 */
.L_x_113:
[----:B------:R-:W-:Y:S01]  /*1fe0*/  IMAD.IADD R6, R39, 0x1, -R38 ;  /* 0x0000000127067824 */ /* 0x000fe200078e0a26 */
[----:B------:R-:W-:Y:S04]  /*1ff0*/  BSSY.RECONVERGENT B2, `(.L_x_116) ;  /* 0x000001d000027945 */ /* 0x000fe80003800200 */
[----:B------:R-:W-:-:S13]  /*2000*/  ISETP.GT.AND P1, PT, R6, 0xa00, PT ;  /* 0x00000a000600780c */ /* 0x000fda0003f24270 */
[----:B------:R-:W-:Y:S05]  /*2010*/  @!P1 BRA `(.L_x_117) ;  /* 0x0000000000689947 */ /* 0x000fea0003800000 */
[----:B------:R-:W0:Y:S01]  /*2020*/  LDC.64 R14, c[0x0][0x380] ;  /* 0x0000e000ff0e7b82 */ /* 0x000e220000000a00 */
[----:B------:R-:W2:Y:S04]  /*2030*/  LDG.E.64.CONSTANT R8, desc[UR6][R4.64+-0x1400] ;  /* 0xffec000604087981 */ /* 0x000ea8000c1e9b00 */
[----:B------:R-:W3:Y:S01]  /*2040*/  LDG.E.64.CONSTANT R10, desc[UR6][R4.64] ;  /* 0x00000006040a7981 */ /* 0x000ee2000c1e9b00 */
[----:B------:R-:W-:-:S03]  /*2050*/  VIADD R17, R40, 0xa00 ;  /* 0x00000a0028117836 */ /* 0x000fc60000000000 */
[----:B------:R-:W4:Y:S04]  /*2060*/  LDG.E.64.CONSTANT R12, desc[UR6][R4.64+0x1400] ;  /* 0x00140006040c7981 */ /* 0x000f28000c1e9b00 */
[----:B------:R-:W5:Y:S04]  /*2070*/  LDG.E.64.CONSTANT R18, desc[UR6][R4.64+0x5000] ;  /* 0x0050000604127981 */ /* 0x000f68000c1e9b00 */
[----:B------:R1:W5:Y:S01]  /*2080*/  LDG.E.64.CONSTANT R20, desc[UR6][R4.64+0x6400] ;  /* 0x0064000604147981 */ /* 0x000362000c1e9b00 */
[----:B0-----:R-:W-:-:S06]  /*2090*/  IMAD.WIDE.U32 R6, R40, 0x8, R14 ;  /* 0x0000000828067825 */ /* 0x001fcc00078e000e */
[----:B------:R-:W2:Y:S01]  /*20a0*/  LDG.E.64.CONSTANT R6, desc[UR6][R6.64] ;  /* 0x0000000606067981 */ /* 0x000ea2000c1e9b00 */
[----:B------:R-:W-:-:S03]  /*20b0*/  IMAD.WIDE.U32 R14, R17, 0x8, R14 ;  /* 0x00000008110e7825 */ /* 0x000fc600078e000e */
[----:B------:R-:W5:Y:S04]  /*20c0*/  LDG.E.64.CONSTANT R16, desc[UR6][R4.64+0x3c00] ;  /* 0x003c000604107981 */ /* 0x000f68000c1e9b00 */
[----:B------:R-:W5:Y:S01]  /*20d0*/  LDG.E.64.CONSTANT R14, desc[UR6][R14.64] ;  /* 0x000000060e0e7981 */ /* 0x000f62000c1e9b00 */
[----:B------:R-:W-:Y:S01]  /*20e0*/  PLOP3.LUT P0, PT, PT, PT, PT, 0x8, 0x80 ;  /* 0x000000000080781c */ /* 0x000fe20003f0e170 */
[----:B------:R-:W-:Y:S02]  /*20f0*/  VIADD R38, R38, 0x1400 ;  /* 0x0000140026267836 */ /* 0x000fe40000000000 */
[----:B------:R-:W-:Y:S01]  /*2100*/  VIADD R40, R40, 0x1400 ;  /* 0x0000140028287836 */ /* 0x000fe20000000000 */
[----:B--2---:R-:W-:-:S08]  /*2110*/  DADD R2, R2, R6 ;  /* 0x0000000002027229 */ /* 0x004fd00000000006 */
[----:B------:R-:W-:-:S08]  /*2120*/  DADD R2, R2, R8 ;  /* 0x0000000002027229 */ /* 0x000fd00000000008 */
[----:B---3--:R-:W-:-:S08]  /*2130*/  DADD R2, R2, R10 ;  /* 0x0000000002027229 */ /* 0x008fd0000000000a */
[----:B----4-:R-:W-:-:S08]  /*2140*/  DADD R2, R2, R12 ;  /* 0x0000000002027229 */ /* 0x010fd0000000000c */
[----:B-----5:R-:W-:-:S08]  /*2150*/  DADD R2, R2, R14 ;  /* 0x0000000002027229 */ /* 0x020fd0000000000e */
[----:B------:R-:W-:Y:S01]  /*2160*/  DADD R2, R2, R16 ;  /* 0x0000000002027229 */ /* 0x000fe20000000010 */
[----:B------:R-:W-:-:S07]  /*2170*/  IADD3 R6, P1, PT, R4, 0xa000, RZ ;  /* 0x0000a00004067810 */ /* 0x000fce0007f3e0ff */
[----:B------:R-:W-:Y:S01]  /*2180*/  DADD R2, R2, R18 ;  /* 0x0000000002027229 */ /* 0x000fe20000000012 */
[----:B-1----:R-:W-:Y:S02]  /*2190*/  IMAD.X R5, RZ, RZ, R5, P1 ;  /* 0x000000ffff057224 */ /* 0x002fe400008e0605 */
[----:B------:R-:W-:-:S05]  /*21a0*/  IMAD.MOV.U32 R4, RZ, RZ, R6 ;  /* 0x000000ffff047224 */ /* 0x000fca00078e0006 */
[----:B------:R-:W-:-:S11]  /*21b0*/  DADD R2, R2, R20 ;  /* 0x0000000002027229 */ /* 0x000fd60000000014 */
.L_x_117:
[----:B------:R-:W-:Y:S05]  /*21c0*/  BSYNC.RECONVERGENT B2 ;  /* 0x0000000000027941 */ /* 0x000fea0003800200 */
.L_x_116:
[----:B------:R-:W-:-:S13]  /*21d0*/  ISETP.LT.OR P0, PT, R38, R39, P0 ;  /* 0x000000272600720c */ /* 0x000fda0000701670 */
[----:B------:R-:W-:Y:S05]  /*21e0*/  @!P0 BRA `(.L_x_109) ;  /* 0x0000000000288947 */ /* 0x000fea0003800000 */
[----:B------:R-:W0:Y:S01]  /*21f0*/  LDC.64 R6, c[0x0][0x380] ;  /* 0x0000e000ff067b82 */ /* 0x000e220000000a00 */
[----:B------:R-:W2:Y:S04]  /*2200*/  LDG.E.64.CONSTANT R8, desc[UR6][R4.64] ;  /* 0x0000000604087981 */ /* 0x000ea8000c1e9b00 */
[----:B------:R-:W3:Y:S01]  /*2210*/  LDG.E.64.CONSTANT R10, desc[UR6][R4.64+0x1400] ;  /* 0x00140006040a7981 */ /* 0x000ee2000c1e9b00 */
[----:B0-----:R-:W-:-:S03]  /*2220*/  IMAD.WIDE.U32 R40, R40, 0x8, R6 ;  /* 0x0000000828287825 */ /* 0x001fc600078e0006 */
[----:B------:R-:W4:Y:S04]  /*2230*/  LDG.E.64.CONSTANT R6, desc[UR6][R4.64+-0x1400] ;  /* 0xffec000604067981 */ /* 0x000f28000c1e9b00 */
[----:B------:R-:W5:Y:S02]  /*2240*/  LDG.E.64.CONSTANT R40, desc[UR6][R40.64] ;  /* 0x0000000628287981 */ /* 0x000f64000c1e9b00 */
[----:B-----5:R-:W-:-:S08]  /*2250*/  DADD R2, R2, R40 ;  /* 0x0000000002027229 */ /* 0x020fd00000000028 */
[----:B----4-:R-:W-:-:S08]  /*2260*/  DADD R2, R2, R6 ;  /* 0x0000000002027229 */ /* 0x010fd00000000006 */
[----:B--2---:R-:W-:-:S08]  /*2270*/  DADD R2, R2, R8 ;  /* 0x0000000002027229 */ /* 0x004fd00000000008 */
[----:B---3--:R-:W-:-:S11]  /*2280*/  DADD R2, R2, R10 ;  /* 0x0000000002027229 */ /* 0x008fd6000000000a */
.L_x_109:
[----:B------:R-:W-:Y:S05]  /*2290*/  BSYNC.RECONVERGENT B1 ;  /* 0x0000000000017941 */ /* 0x000fea0003800200 */
.L_x_107:
        /* <DEDUP_REMOVED lines=16> */
[----:B------:R-:W-:Y:S01]  /*23a0*/  SHFL.DOWN PT, R2, R4, 0x4, 0x1f ;  /* 0x08801f0004027f89 */ /* 0x000fe200000e0000 */
[----:B------:R-:W-:Y:S02]  /*23b0*/  @!P1 MOV R7, 0x400 ;  /* 0x0000040000079802 */ /* 0x000fe40000000f00 */
[----:B------:R-:W-:Y:S01]  /*23c0*/  @!P1 SHF.R.U32.HI R6, RZ, 0x2, R0 ;  /* 0x00000002ff069819 */ /* 0x000fe20000011600 */
[----:B------:R-:W0:Y:S01]  /*23d0*/  SHFL.DOWN PT, R3, R5, 0x4, 0x1f ;  /* 0x08801f0005037f89 */ /* 0x000e2200000e0000 */
[----:B-1----:R-:W-:-:S02]  /*23e0*/  @!P1 LEA R7, R12, R7, 0x18 ;  /* 0x000000070c079211 */ /* 0x002fc400078ec0ff */
[----:B------:R-:W-:-:S05]  /*23f0*/  @!P1 LOP3.LUT R6, R6, 0xf8, RZ, 0xc0, !PT ;  /* 0x000000f806069812 */ /* 0x000fca00078ec0ff */
[----:B------:R-:W-:Y:S01]  /*2400*/  @!P1 IMAD.IADD R7, R6, 0x1, R7 ;  /* 0x0000000106079824 */ /* 0x000fe200078e0207 */
        /* <DEDUP_REMOVED lines=22> */
[----:B------:R-:W1:Y:S04]  /*2570*/  LDS.128 R8, [UR4+0x20] ;  /* 0x00002004ff087984 */ /* 0x000e680008000c00 */
[----:B------:R-:W2:Y:S04]  /*2580*/  LDS.128 R16, [UR4+0x30] ;  /* 0x00003004ff107984 */ /* 0x000ea80008000c00 */
[----:B0-----:R-:W0:Y:S01]  /*2590*/  LDS.128 R4, [UR4+0x40] ;  /* 0x00004004ff047984 */ /* 0x001e220008000c00 */
[----:B-1----:R-:W-:-:S03]  /*25a0*/  DADD R8, R12, R8 ;  /* 0x000000000c087229 */ /* 0x002fc60000000008 */
[----:B------:R-:W-:Y:S05]  /*25b0*/  LDS.128 R12, [UR4+0x60] ;  /* 0x00006004ff0c7984 */ /* 0x000fea0008000c00 */
[----:B------:R-:W-:Y:S02]  /*25c0*/  DADD R2, R8, R10 ;  /* 0x0000000008027229 */ /* 0x000fe4000000000a */
[----:B------:R-:W1:Y:S06]  /*25d0*/  LDS.128 R8, [UR4+0x50] ;  /* 0x00005004ff087984 */ /* 0x000e6c0008000c00 */
[----:B--2---:R-:W-:-:S08]  /*25e0*/  DADD R2, R2, R16 ;  /* 0x0000000002027229 */ /* 0x004fd00000000010 */
[----:B------:R-:W-:-:S08]  /*25f0*/  DADD R2, R2, R18 ;  /* 0x0000000002027229 */ /* 0x000fd00000000012 */
[----:B0-----:R-:W-:-:S08]  /*2600*/  DADD R2, R2, R4 ;  /* 0x0000000002027229 */ /* 0x001fd00000000004 */
[----:B------:R-:W-:Y:S01]  /*2610*/  DADD R2, R2, R6 ;  /* 0x0000000002027229 */ /* 0x000fe20000000006 */
[----:B------:R-:W0:Y:S07]  /*2620*/  LDS.128 R4, [UR4+0x70] ;  /* 0x00007004ff047984 */ /* 0x000e2e0008000c00 */
[----:B-1----:R-:W-:-:S08]  /*2630*/  DADD R2, R2, R8 ;  /* 0x0000000002027229 */ /* 0x002fd00000000008 */
[----:B------:R-:W-:Y:S01]  /*2640*/  DADD R2, R2, R10 ;  /* 0x0000000002027229 */ /* 0x000fe2000000000a */
[----:B------:R-:W1:Y:S07]  /*2650*/  LDS.128 R8, [UR4+0x80] ;  /* 0x00008004ff087984 */ /* 0x000e6e0008000c00 */
[----:B------:R-:W-:-:S08]  /*2660*/  DADD R2, R2, R12 ;  /* 0x0000000002027229 */ /* 0x000fd0000000000c */
[----:B------:R-:W-:Y:S01]  /*2670*/  DADD R2, R2, R14 ;  /* 0x0000000002027229 */ /* 0x000fe2000000000e */
[----:B------:R-:W2:Y:S07]  /*2680*/  LDS.128 R12, [UR4+0x90] ;  /* 0x00009004ff0c7984 */ /* 0x000eae0008000c00 */
[----:B0-----:R-:W-:-:S08]  /*2690*/  DADD R2, R2, R4 ;  /* 0x0000000002027229 */ /* 0x001fd00000000004 */
[----:B------:R-:W-:Y:S01]  /*26a0*/  DADD R2, R2, R6 ;  /* 0x0000000002027229 */ /* 0x000fe20000000006 */
[----:B------:R-:W0:Y:S07]  /*26b0*/  LDS.128 R4, [UR4+0xa0] ;  /* 0x0000a004ff047984 */ /* 0x000e2e0008000c00 */
[----:B-1----:R-:W-:Y:S01]  /*26c0*/  DADD R2, R2, R8 ;  /* 0x0000000002027229 */ /* 0x002fe20000000008 */
[----:B------:R-:W1:Y:S07]  /*26d0*/  LDS.64 R8, [UR4+0xb0] ;  /* 0x0000b004ff087984 */ /* 0x000e6e0008000a00 */
[----:B------:R-:W-:-:S08]  /*26e0*/  DADD R2, R2, R10 ;  /* 0x0000000002027229 */ /* 0x000fd0000000000a */
[----:B--2---:R-:W-:-:S08]  /*26f0*/  DADD R2, R2, R12 ;  /* 0x0000000002027229 */ /* 0x004fd0000000000c */
[----:B------:R-:W-:-:S08]  /*2700*/  DADD R2, R2, R14 ;  /* 0x0000000002027229 */ /* 0x000fd0000000000e */
[----:B0-----:R-:W-:-:S08]  /*2710*/  DADD R2, R2, R4 ;  /* 0x0000000002027229 */ /* 0x001fd00000000004 */
[----:B------:R-:W-:-:S08]  /*2720*/  DADD R2, R2, R6 ;  /* 0x0000000002027229 */ /* 0x000fd00000000006 */
[----:B-1----:R-:W-:-:S11]  /*2730*/  DADD R12, R2, R8 ;  /* 0x00000000020c7229 */ /* 0x002fd60000000008 */
.L_x_105:
[----:B------:R-:W-:Y:S05]  /*2740*/  BSYNC.RECONVERGENT B0 ;  /* 0x0000000000007941 */ /* 0x000fea0003800200 */
.L_x_90:
[----:B------:R-:W-:Y:S05]  /*2750*/  @P0 EXIT ;  /* 0x000000000000094d */ /* 0x000fea0003800000 */
[----:B------:R-:W1:Y:S01]  /*2760*/  LDCU.64 UR4, c[0x0][0x398] ;  /* 0x00007300ff0477ac */ /* 0x000e620008000a00 */
[----:B0-----:R-:W0:Y:S01]  /*2770*/  LDC.64 R2, c[0x0][0x388] ;  /* 0x0000e200ff027b82 */ /* 0x001e220000000a00 */
[----:B-1----:R-:W-:-:S07]  /*2780*/  DADD R12, R12, UR4 ;  /* 0x000000040c0c7e29 */ /* 0x002fce0008000000 */
[----:B0-----:R-:W-:Y:S01]  /*2790*/  STG.E.64 desc[UR6][R2.64], R12 ;  /* 0x0000000c02007986 */ /* 0x001fe2000c101b06 */
[----:B------:R-:W-:Y:S05]  /*27a0*/  EXIT ;  /* 0x000000000000794d */ /* 0x000fea0003800000 */
.L_x_118:
        /* <DEDUP_REMOVED lines=13> */
.L_x_247:


//--------------------- .text._ZN3cub18CUB_300001_SM_10006detail6reduce18DeviceReduceKernelINS2_10policy_hubIdjN4cuda3std3__44plusIdEEE10Policy1000EN6thrust24THRUST_300001_SM_1000_NS6detail15normal_iteratorINSD_10device_ptrIdEEEEjS9_dNS7_10__identityEEEvT0_PT3_T1_NS0_13GridEvenShareISN_EET2_T4_ --------------------------
	.section	.text._ZN3cub18CUB_300001_SM_10006detail6reduce18DeviceReduceKernelINS2_10policy_hubIdjN4cuda3std3__44plusIdEEE10Policy1000EN6thrust24THRUST_300001_SM_1000_NS6detail15normal_iteratorINSD_10device_ptrIdEEEEjS9_dNS7_10__identityEEEvT0_PT3_T1_NS0_13GridEvenShareISN_EET2_T4_,"ax",@progbits
	.align	128
        .global         _ZN3cub18CUB_300001_SM_10006detail6reduce18DeviceReduceKernelINS2_10policy_hubIdjN4cuda3std3__44plusIdEEE10Policy1000EN6thrust24THRUST_300001_SM_1000_NS6detail15normal_iteratorINSD_10device_ptrIdEEEEjS9_dNS7_10__identityEEEvT0_PT3_T1_NS0_13GridEvenShareISN_EET2_T4_
        .type           _ZN3cub18CUB_300001_SM_10006detail6reduce18DeviceReduceKernelINS2_10policy_hubIdjN4cuda3std3__44plusIdEEE10Policy1000EN6thrust24THRUST_300001_SM_1000_NS6detail15normal_iteratorINSD_10device_ptrIdEEEEjS9_dNS7_10__identityEEEvT0_PT3_T1_NS0_13GridEvenShareISN_EET2_T4_,@function
        .size           _ZN3cub18CUB_300001_SM_10006detail6reduce18DeviceReduceKernelINS2_10policy_hubIdjN4cuda3std3__44plusIdEEE10Policy1000EN6thrust24THRUST_300001_SM_1000_NS6detail15normal_iteratorINSD_10device_ptrIdEEEEjS9_dNS7_10__identityEEEvT0_PT3_T1_NS0_13GridEvenShareISN_EET2_T4_,(.L_x_248 - _ZN3cub18CUB_300001_SM_10006detail6reduce18DeviceReduceKernelINS2_10policy_hubIdjN4cuda3std3__44plusIdEEE10Policy1000EN6thrust24THRUST_300001_SM_1000_NS6detail15normal_iteratorINSD_10device_ptrIdEEEEjS9_dNS7_10__identityEEEvT0_PT3_T1_NS0_13GridEvenShareISN_EET2_T4_)
        .other          _ZN3cub18CUB_300001_SM_10006detail6reduce18DeviceReduceKernelINS2_10policy_hubIdjN4cuda3std3__44plusIdEEE10Policy1000EN6thrust24THRUST_300001_SM_1000_NS6detail15normal_iteratorINSD_10device_ptrIdEEEEjS9_dNS7_10__identityEEEvT0_PT3_T1_NS0_13GridEvenShareISN_EET2_T4_,@"STO_CUDA_ENTRY STV_DEFAULT"
_ZN3cub18CUB_300001_SM_10006detail6reduce18DeviceReduceKernelINS2_10policy_hubIdjN4cuda3std3__44plusIdEEE10Policy1000EN6thrust24THRUST_300001_SM_1000_NS6detail15normal_iteratorINSD_10device_ptrIdEEEEjS9_dNS7_10__identityEEEvT0_PT3_T1_NS0_13GridEvenShareISN_EET2_T4_:
.text._ZN3cub18CUB_300001_SM_10006detail6reduce18DeviceReduceKernelINS2_10policy_hubIdjN4cuda3std3__44plusIdEEE10Policy1000EN6thrust24THRUST_300001_SM_1000_NS6detail15normal_iteratorINSD_10device_ptrIdEEEEjS9_dNS7_10__identityEEEvT0_PT3_T1_NS0_13GridEvenShareISN_EET2_T4_:
[----:B------:R-:W-:Y:S08]  /*0000*/  LDC R1, c[0x0][0x37c] ;  /* 0x0000df00ff017b82 */ /* 0x000ff00000000800 */
[----:B------:R-:W0:Y:S01]  /*0010*/  S2UR UR9, SR_CTAID.X ;  /* 0x00000000000979c3 */ /* 0x000e220000002500 */
[----:B------:R-:W1:Y:S01]  /*0020*/  LDCU.64 UR12, c[0x0][0x3a8] ;  /* 0x00007500ff0c77ac */ /* 0x000e620008000a00 */
[----:B------:R-:W-:Y:S01]  /*0030*/  BSSY.RECONVERGENT B0, `(.L_x_119) ;  /* 0x00002d4000007945 */ /* 0x000fe20003800200 */
[----:B------:R-:W2:Y:S01]  /*0040*/  LDCU.64 UR10, c[0x0][0x358] ;  /* 0x00006b00ff0a77ac */ /* 0x000ea20008000a00 */
[----:B-1----:R-:W-:Y:S01]  /*0050*/  IMAD.U32 R4, RZ, RZ, UR12 ;  /* 0x0000000cff047e24 */ /* 0x002fe2000f8e00ff */
[----:B------:R-:W-:-:S02]  /*0060*/  UIMAD UR8, UR13, 0x1400, URZ ;  /* 0x000014000d0878a4 */ /* 0x000fc4000f8e02ff */
[----:B0-----:R-:W-:-:S06]  /*0070*/  UIMAD UR4, UR9, 0x1400, URZ ;  /* 0x00001400090478a4 */ /* 0x001fcc000f8e02ff */
[----:B------:R-:W-:-:S05]  /*0080*/  VIADD R0, R4, -UR4 ;  /* 0x8000000404007c36 */ /* 0x000fca0008000000 */
[----:B------:R-:W-:-:S13]  /*0090*/  ISETP.GT.U32.AND P0, PT, R0, 0x13ff, PT ;  /* 0x000013ff0000780c */ /* 0x000fda0003f04070 */
[----:B--2---:R-:W-:Y:S05]  /*00a0*/  @P0 BRA `(.L_x_120) ;  /* 0x0000001800380947 */ /* 0x004fea0003800000 */
[----:B------:R-:W0:Y:S01]  /*00b0*/  S2R R3, SR_TID.X ;  /* 0x0000000000037919 */ /* 0x000e220000002100 */
[----:B------:R-:W-:Y:S01]  /*00c0*/  BSSY.RECONVERGENT B1, `(.L_x_121) ;  /* 0x000000a000017945 */ /* 0x000fe20003800200 */
[----:B------:R-:W-:Y:S02]  /*00d0*/  CS2R R20, SRZ ;  /* 0x0000000000147805 */ /* 0x000fe4000001ff00 */
[----:B0-----:R-:W-:Y:S01]  /*00e0*/  ISETP.GE.U32.AND P0, PT, R3, R0, PT ;  /* 0x000000000300720c */ /* 0x001fe20003f06070 */
[----:B------:R-:W-:-:S12]  /*00f0*/  IMAD.MOV.U32 R19, RZ, RZ, R3 ;  /* 0x000000ffff137224 */ /* 0x000fd800078e0003 */
[----:B------:R-:W-:Y:S05]  /*0100*/  @P0 BRA `(.L_x_122) ;  /* 0x0000000000140947 */ /* 0x000fea0003800000 */
[----:B------:R-:W0:Y:S01]  /*0110*/  LDC.64 R20, c[0x0][0x380] ;  /* 0x0000e000ff147b82 */ /* 0x000e220000000a00 */
[----:B------:R-:W-:-:S04]  /*0120*/  VIADD R5, R3, UR4 ;  /* 0x0000000403057c36 */ /* 0x000fc80008000000 */
[----:B0-----:R-:W-:-:S06]  /*0130*/  IMAD.WIDE.U32 R20, R5, 0x8, R20 ;  /* 0x0000000805147825 */ /* 0x001fcc00078e0014 */
[----:B------:R-:W5:Y:S01]  /*0140*/  LDG.E.64 R20, desc[UR10][R20.64] ;  /* 0x0000000a14147981 */ /* 0x000f62000c1e1b00 */
[----:B------:R-:W-:-:S07]  /*0150*/  VIADD R19, R3, 0x280 ;  /* 0x0000028003137836 */ /* 0x000fce0000000000 */
.L_x_122:
[----:B------:R-:W-:Y:S05]  /*0160*/  BSYNC.RECONVERGENT B1 ;  /* 0x0000000000017941 */ /* 0x000fea0003800200 */
.L_x_121:
[----:B------:R-:W-:Y:S01]  /*0170*/  ISETP.GE.U32.AND P0, PT, R19, R0, PT ;  /* 0x000000001300720c */ /* 0x000fe20003f06070 */
[----:B------:R-:W-:-:S12]  /*0180*/  BSSY.RECONVERGENT B1, `(.L_x_123) ;  /* 0x00000a5000017945 */ /* 0x000fd80003800200 */
[----:B------:R-:W-:Y:S05]  /*0190*/  @P0 BRA `(.L_x_124) ;  /* 0x00000008008c0947 */ /* 0x000fea0003800000 */
[----:B------:R-:W-:Y:S01]  /*01a0*/  LOP3.LUT R5, RZ, R19, RZ, 0x33, !PT ;  /* 0x00000013ff057212 */ /* 0x000fe200078e33ff */
[----:B------:R-:W-:Y:S03]  /*01b0*/  BSSY.RECONVERGENT B2, `(.L_x_125) ;  /* 0x0000053000027945 */ /* 0x000fe60003800200 */
[----:B------:R-:W-:-:S04]  /*01c0*/  IADD3 R5, PT, PT, R4, -UR4, R5 ;  /* 0x8000000404057c10 */ /* 0x000fc8000fffe005 */
[C---:B------:R-:W-:Y:S01]  /*01d0*/  ISETP.GE.U32.AND P0, PT, R5.reuse, 0x2580, PT ;  /* 0x000025800500780c */ /* 0x040fe20003f06070 */
[----:B------:R-:W-:-:S05]  /*01e0*/  IMAD.HI.U32 R4, R5, -0x33333333, RZ ;  /* 0xcccccccd05047827 */ /* 0x000fca00078e00ff */
[----:B------:R-:W-:-:S04]  /*01f0*/  LEA.HI R4, R4, 0x1, RZ, 0x17 ;  /* 0x0000000104047811 */ /* 0x000fc800078fb8ff */
[----:B------:R-:W-:-:S03]  /*0200*/  LOP3.LUT R5, R4, 0xf, RZ, 0xc0, !PT ;  /* 0x0000000f04057812 */ /* 0x000fc600078ec0ff */
[----:B------:R-:W-:Y:S05]  /*0210*/  @!P0 BRA `(.L_x_126) ;  /* 0x0000000400308947 */ /* 0x000fea0003800000 */
[----:B------:R-:W-:Y:S01]  /*0220*/  LOP3.LUT R24, R4, 0xfffff0, RZ, 0xc0, !PT ;  /* 0x00fffff004187812 */ /* 0x000fe200078ec0ff */
[----:B------:R-:W-:Y:S01]  /*0230*/  BSSY.RECONVERGENT B3, `(.L_x_127) ;  /* 0x0000049000037945 */ /* 0x000fe20003800200 */
[C---:B------:R-:W-:Y:S02]  /*0240*/  VIADD R2, R19.reuse, 0x1400 ;  /* 0x0000140013027836 */ /* 0x040fe40000000000 */
[----:B------:R-:W-:Y:S02]  /*0250*/  VIADD R25, R19, UR4 ;  /* 0x0000000413197c36 */ /* 0x000fe40008000000 */
[----:B------:R-:W-:-:S07]  /*0260*/  IMAD.MOV R24, RZ, RZ, -R24 ;  /* 0x000000ffff187224 */ /* 0x000fce00078e0a18 */
.L_x_128:
[----:B------:R-:W0:Y:S02]  /*0270*/  LDC.64 R22, c[0x0][0x380] ;  /* 0x0000e000ff167b82 */ /* 0x000e240000000a00 */
[----:B0-----:R-:W-:-:S06]  /*0280*/  IMAD.WIDE.U32 R18, R25, 0x8, R22 ;  /* 0x0000000819127825 */ /* 0x001fcc00078e0016 */
[----:B------:R-:W2:Y:S01]  /*0290*/  LDG.E.64 R18, desc[UR10][R18.64] ;  /* 0x0000000a12127981 */ /* 0x000ea2000c1e1b00 */
[C---:B------:R-:W-:Y:S02]  /*02a0*/  VIADD R7, R25.reuse, 0x280 ;  /* 0x0000028019077836 */ /* 0x040fe40000000000 */
[----:B------:R-:W-:Y:S02]  /*02b0*/  VIADD R17, R25, 0x500 ;  /* 0x0000050019117836 */ /* 0x000fe40000000000 */
[----:B------:R-:W-:-:S04]  /*02c0*/  IMAD.WIDE.U32 R6, R7, 0x8, R22 ;  /* 0x0000000807067825 */ /* 0x000fc800078e0016 */
[--C-:B------:R-:W-:Y:S02]  /*02d0*/  IMAD.WIDE.U32 R16, R17, 0x8, R22.reuse ;  /* 0x0000000811107825 */ /* 0x100fe400078e0016 */
[----:B------:R-:W3:Y:S02]  /*02e0*/  LDG.E.64 R6, desc[UR10][R6.64] ;  /* 0x0000000a06067981 */ /* 0x000ee4000c1e1b00 */
[C---:B------:R-:W-:Y:S02]  /*02f0*/  VIADD R15, R25.reuse, 0x780 ;  /* 0x00000780190f7836 */ /* 0x040fe40000000000 */
[----:B------:R-:W4:Y:S01]  /*0300*/  LDG.E.64 R16, desc[UR10][R16.64] ;  /* 0x0000000a10107981 */ /* 0x000f22000c1e1b00 */
[----:B------:R-:W-:Y:S02]  /*0310*/  VIADD R13, R25, 0xa00 ;  /* 0x00000a00190d7836 */ /* 0x000fe40000000000 */
[----:B------:R-:W-:-:S04]  /*0320*/  IMAD.WIDE.U32 R14, R15, 0x8, R22 ;  /* 0x000000080f0e7825 */ /* 0x000fc800078e0016 */
[--C-:B------:R-:W-:Y:S02]  /*0330*/  IMAD.WIDE.U32 R12, R13, 0x8, R22.reuse ;  /* 0x000000080d0c7825 */ /* 0x100fe400078e0016 */
[----:B------:R-:W4:Y:S02]  /*0340*/  LDG.E.64 R14, desc[UR10][R14.64] ;  /* 0x0000000a0e0e7981 */ /* 0x000f24000c1e1b00 */
[C---:B------:R-:W-:Y:S02]  /*0350*/  VIADD R11, R25.reuse, 0xc80 ;  /* 0x00000c80190b7836 */ /* 0x040fe40000000000 */
[----:B------:R-:W4:Y:S01]  /*0360*/  LDG.E.64 R12, desc[UR10][R12.64] ;  /* 0x0000000a0c0c7981 */ /* 0x000f22000c1e1b00 */
[----:B------:R-:W-:Y:S02]  /*0370*/  VIADD R9, R25, 0xf00 ;  /* 0x00000f0019097836 */ /* 0x000fe40000000000 */
[----:B------:R-:W-:-:S04]  /*0380*/  IMAD.WIDE.U32 R10, R11, 0x8, R22 ;  /* 0x000000080b0a7825 */ /* 0x000fc800078e0016 */
[----:B------:R-:W-:Y:S02]  /*0390*/  IMAD.WIDE.U32 R8, R9, 0x8, R22 ;  /* 0x0000000809087825 */ /* 0x000fe400078e0016 */
[----:B------:R-:W4:Y:S04]  /*03a0*/  LDG.E.64 R10, desc[UR10][R10.64] ;  /* 0x0000000a0a0a7981 */ /* 0x000f28000c1e1b00 */
[----:B------:R-:W4:Y:S01]  /*03b0*/  LDG.E.64 R8, desc[UR10][R8.64] ;  /* 0x0000000a08087981 */ /* 0x000f22000c1e1b00 */
[----:B--2--5:R-:W-:Y:S01]  /*03c0*/  DADD R18, R18, R20 ;  /* 0x0000000012127229 */ /* 0x024fe20000000014 */
[----:B------:R-:W-:-:S04]  /*03d0*/  VIADD R21, R25, 0x1180 ;  /* 0x0000118019157836 */ /* 0x000fc80000000000 */
[----:B------:R-:W-:-:S06]  /*03e0*/  IMAD.WIDE.U32 R20, R21, 0x8, R22 ;  /* 0x0000000815147825 */ /* 0x000fcc00078e0016 */
[----:B------:R-:W2:Y:S01]  /*03f0*/  LDG.E.64 R20, desc[UR10][R20.64] ;  /* 0x0000000a14147981 */ /* 0x000ea2000c1e1b00 */
[----:B---3--:R-:W-:Y:S01]  /*0400*/  DADD R18, R18, R6 ;  /* 0x0000000012127229 */ /* 0x008fe20000000006 */
[----:B------:R-:W-:-:S04]  /*0410*/  VIADD R7, R25, 0x1400 ;  /* 0x0000140019077836 */ /* 0x000fc80000000000 */
[----:B------:R-:W-:-:S03]  /*0420*/  IMAD.WIDE.U32 R6, R7, 0x8, R22 ;  /* 0x0000000807067825 */ /* 0x000fc600078e0016 */
[----:B----4-:R-:W-:Y:S01]  /*0430*/  DADD R16, R18, R16 ;  /* 0x0000000012107229 */ /* 0x010fe20000000010 */
[----:B------:R-:W-:Y:S02]  /*0440*/  VIADD R19, R25, 0x1680 ;  /* 0x0000168019137836 */ /* 0x000fe40000000000 */
[----:B------:R-:W3:Y:S02]  /*0450*/  LDG.E.64 R6, desc[UR10][R6.64] ;  /* 0x0000000a06067981 */ /* 0x000ee4000c1e1b00 */
[----:B------:R-:W-:-:S03]  /*0460*/  IMAD.WIDE.U32 R18, R19, 0x8, R22 ;  /* 0x0000000813127825 */ /* 0x000fc600078e0016 */
[----:B------:R-:W-:Y:S01]  /*0470*/  DADD R14, R16, R14 ;  /* 0x00000000100e7229 */ /* 0x000fe2000000000e */
[----:B------:R-:W-:Y:S02]  /*0480*/  VIADD R17, R25, 0x1900 ;  /* 0x0000190019117836 */ /* 0x000fe40000000000 */
[----:B------:R-:W4:Y:S02]  /*0490*/  LDG.E.64 R18, desc[UR10][R18.64] ;  /* 0x0000000a12127981 */ /* 0x000f24000c1e1b00 */
        /* <DEDUP_REMOVED lines=12> */
[----:B------:R-:W-:-:S06]  /*0560*/  IMAD.WIDE.U32 R10, R11, 0x8, R22 ;  /* 0x000000080b0a7825 */ /* 0x000fcc00078e0016 */
[----:B------:R-:W4:Y:S01]  /*0570*/  LDG.E.64 R10, desc[UR10][R10.64] ;  /* 0x0000000a0a0a7981 */ /* 0x000f22000c1e1b00 */
[C---:B------:R-:W-:Y:S01]  /*0580*/  VIADD R27, R25.reuse, 0x2580 ;  /* 0x00002580191b7836 */ /* 0x040fe20000000000 */
[----:B--2---:R-:W-:Y:S01]  /*0590*/  DADD R20, R8, R20 ;  /* 0x0000000008147229 */ /* 0x004fe20000000014 */
[----:B------:R-:W-:-:S04]  /*05a0*/  VIADD R9, R25, 0x2300 ;  /* 0x0000230019097836 */ /* 0x000fc80000000000 */
[----:B------:R-:W-:-:S04]  /*05b0*/  IMAD.WIDE.U32 R8, R9, 0x8, R22 ;  /* 0x0000000809087825 */ /* 0x000fc800078e0016 */
[----:B------:R-:W-:Y:S02]  /*05c0*/  IMAD.WIDE.U32 R22, R27, 0x8, R22 ;  /* 0x000000081b167825 */ /* 0x000fe400078e0016 */
[----:B------:R-:W2:Y:S04]  /*05d0*/  LDG.E.64 R8, desc[UR10][R8.64] ;  /* 0x0000000a08087981 */ /* 0x000ea8000c1e1b00 */
[----:B------:R-:W2:Y:S01]  /*05e0*/  LDG.E.64 R22, desc[UR10][R22.64] ;  /* 0x0000000a16167981 */ /* 0x000ea2000c1e1b00 */
[----:B---3--:R-:W-:-:S08]  /*05f0*/  DADD R6, R20, R6 ;  /* 0x0000000014067229 */ /* 0x008fd00000000006 */
[----:B----4-:R-:W-:-:S08]  /*0600*/  DADD R6, R6, R18 ;  /* 0x0000000006067229 */ /* 0x010fd00000000012 */
[----:B------:R-:W-:-:S08]  /*0610*/  DADD R6, R6, R16 ;  /* 0x0000000006067229 */ /* 0x000fd00000000010 */
[----:B------:R-:W-:Y:S01]  /*0620*/  DADD R6, R6, R14 ;  /* 0x0000000006067229 */ /* 0x000fe2000000000e */
[----:B------:R-:W-:-:S07]  /*0630*/  VIADD R24, R24, 0x10 ;  /* 0x0000001018187836 */ /* 0x000fce0000000000 */
[----:B------:R-:W-:Y:S01]  /*0640*/  DADD R6, R6, R12 ;  /* 0x0000000006067229 */ /* 0x000fe2000000000c */
[----:B------:R-:W-:-:S07]  /*0650*/  ISETP.NE.AND P0, PT, R24, RZ, PT ;  /* 0x000000ff1800720c */ /* 0x000fce0003f05270 */
[----:B------:R-:W-:Y:S01]  /*0660*/  DADD R6, R6, R10 ;  /* 0x0000000006067229 */ /* 0x000fe2000000000a */
[----:B------:R-:W-:Y:S02]  /*0670*/  VIADD R2, R2, 0x2800 ;  /* 0x0000280002027836 */ /* 0x000fe40000000000 */
[----:B------:R-:W-:-:S05]  /*0680*/  VIADD R25, R25, 0x2800 ;  /* 0x0000280019197836 */ /* 0x000fca0000000000 */
[----:B--2---:R-:W-:-:S08]  /*0690*/  DADD R6, R6, R8 ;  /* 0x0000000006067229 */ /* 0x004fd00000000008 */
[----:B------:R-:W-:Y:S01]  /*06a0*/  DADD R20, R6, R22 ;  /* 0x0000000006147229 */ /* 0x000fe20000000016 */
[----:B------:R-:W-:Y:S10]  /*06b0*/  @P0 BRA `(.L_x_128) ;  /* 0xfffffff800ec0947 */ /* 0x000ff4000383ffff */
[----:B------:R-:W-:Y:S05]  /*06c0*/  BSYNC.RECONVERGENT B3 ;  /* 0x0000000000037941 */ /* 0x000fea0003800200 */
.L_x_127:
[----:B------:R-:W-:-:S07]  /*06d0*/  VIADD R19, R2, 0xffffec00 ;  /* 0xffffec0002137836 */ /* 0x000fce0000000000 */
.L_x_126:
[----:B------:R-:W-:Y:S05]  /*06e0*/  BSYNC.RECONVERGENT B2 ;  /* 0x0000000000027941 */ /* 0x000fea0003800200 */
.L_x_125:
[----:B------:R-:W-:-:S13]  /*06f0*/  ISETP.NE.AND P0, PT, R5, RZ, PT ;  /* 0x000000ff0500720c */ /* 0x000fda0003f05270 */
[----:B------:R-:W-:Y:S05]  /*0700*/  @!P0 BRA `(.L_x_124) ;  /* 0x0000000400308947 */ /* 0x000fea0003800000 */
[----:B------:R-:W-:Y:S01]  /*0710*/  ISETP.GE.U32.AND P0, PT, R5, 0x8, PT ;  /* 0x000000080500780c */ /* 0x000fe20003f06070 */
[----:B------:R-:W-:Y:S01]  /*0720*/  BSSY.RECONVERGENT B2, `(.L_x_129) ;  /* 0x0000026000027945 */ /* 0x000fe20003800200 */
[----:B------:R-:W-:-:S04]  /*0730*/  LOP3.LUT R2, R4, 0x7, RZ, 0xc0, !PT ;  /* 0x0000000704027812 */ /* 0x000fc800078ec0ff */
[----:B------:R-:W-:-:S07]  /*0740*/  ISETP.NE.AND P1, PT, R2, RZ, PT ;  /* 0x000000ff0200720c */ /* 0x000fce0003f25270 */
[----:B------:R-:W-:Y:S06]  /*0750*/  @!P0 BRA `(.L_x_130) ;  /* 0x0000000000888947 */ /* 0x000fec0003800000 */
[----:B------:R-:W0:Y:S01]  /*0760*/  LDC.64 R22, c[0x0][0x380] ;  /* 0x0000e000ff167b82 */ /* 0x000e220000000a00 */
[----:B------:R-:W-:-:S04]  /*0770*/  VIADD R5, R19, UR4 ;  /* 0x0000000413057c36 */ /* 0x000fc80008000000 */
[C---:B------:R-:W-:Y:S02]  /*0780*/  VIADD R15, R5.reuse, 0x280 ;  /* 0x00000280050f7836 */ /* 0x040fe40000000000 */
[C---:B------:R-:W-:Y:S02]  /*0790*/  VIADD R13, R5.reuse, 0x500 ;  /* 0x00000500050d7836 */ /* 0x040fe40000000000 */
[----:B0-----:R-:W-:-:S04]  /*07a0*/  IMAD.WIDE.U32 R16, R5, 0x8, R22 ;  /* 0x0000000805107825 */ /* 0x001fc800078e0016 */
[--C-:B------:R-:W-:Y:S02]  /*07b0*/  IMAD.WIDE.U32 R14, R15, 0x8, R22.reuse ;  /* 0x000000080f0e7825 */ /* 0x100fe400078e0016 */
[----:B------:R-:W2:Y:S02]  /*07c0*/  LDG.E.64 R16, desc[UR10][R16.64] ;  /* 0x0000000a10107981 */ /* 0x000ea4000c1e1b00 */
[----:B------:R-:W-:Y:S02]  /*07d0*/  IMAD.WIDE.U32 R12, R13, 0x8, R22 ;  /* 0x000000080d0c7825 */ /* 0x000fe400078e0016 */
[----:B------:R-:W3:Y:S02]  /*07e0*/  LDG.E.64 R14, desc[UR10][R14.64] ;  /* 0x0000000a0e0e7981 */ /* 0x000ee4000c1e1b00 */
[C---:B------:R-:W-:Y:S02]  /*07f0*/  VIADD R11, R5.reuse, 0x780 ;  /* 0x00000780050b7836 */ /* 0x040fe40000000000 */
[----:B------:R-:W4:Y:S01]  /*0800*/  LDG.E.64 R12, desc[UR10][R12.64] ;  /* 0x0000000a0c0c7981 */ /* 0x000f22000c1e1b00 */
[----:B------:R-:W-:-:S02]  /*0810*/  VIADD R9, R5, 0xa00 ;  /* 0x00000a0005097836 */ /* 0x000fc40000000000 */
[----:B------:R-:W-:-:S04]  /*0820*/  IMAD.WIDE.U32 R10, R11, 0x8, R22 ;  /* 0x000000080b0a7825 */ /* 0x000fc800078e0016 */
[--C-:B------:R-:W-:Y:S02]  /*0830*/  IMAD.WIDE.U32 R8, R9, 0x8, R22.reuse ;  /* 0x0000000809087825 */ /* 0x100fe400078e0016 */
[----:B------:R-:W4:Y:S02]  /*0840*/  LDG.E.64 R10, desc[UR10][R10.64] ;  /* 0x0000000a0a0a7981 */ /* 0x000f24000c1e1b00 */
[C---:B------:R-:W-:Y:S02]  /*0850*/  VIADD R7, R5.reuse, 0xc80 ;  /* 0x00000c8005077836 */ /* 0x040fe40000000000 */
[----:B------:R-:W4:Y:S01]  /*0860*/  LDG.E.64 R8, desc[UR10][R8.64] ;  /* 0x0000000a08087981 */ /* 0x000f22000c1e1b00 */
[----:B------:R-:W-:Y:S02]  /*0870*/  VIADD R25, R5, 0xf00 ;  /* 0x00000f0005197836 */ /* 0x000fe40000000000 */
[----:B------:R-:W-:-:S04]  /*0880*/  IMAD.WIDE.U32 R6, R7, 0x8, R22 ;  /* 0x0000000807067825 */ /* 0x000fc800078e0016 */
[--C-:B------:R-:W-:Y:S02]  /*0890*/  IMAD.WIDE.U32 R24, R25, 0x8, R22.reuse ;  /* 0x0000000819187825 */ /* 0x100fe400078e0016 */
[----:B------:R-:W4:Y:S02]  /*08a0*/  LDG.E.64 R6, desc[UR10][R6.64] ;  /* 0x0000000a06067981 */ /* 0x000f24000c1e1b00 */
[----:B------:R-:W-:Y:S02]  /*08b0*/  VIADD R5, R5, 0x1180 ;  /* 0x0000118005057836 */ /* 0x000fe40000000000 */
[----:B------:R-:W4:Y:S02]  /*08c0*/  LDG.E.64 R24, desc[UR10][R24.64] ;  /* 0x0000000a18187981 */ /* 0x000f24000c1e1b00 */
[----:B------:R-:W-:-:S06]  /*08d0*/  IMAD.WIDE.U32 R22, R5, 0x8, R22 ;  /* 0x0000000805167825 */ /* 0x000fcc00078e0016 */
        /* <DEDUP_REMOVED lines=10> */
.L_x_130:
[----:B------:R-:W-:Y:S05]  /*0980*/  BSYNC.RECONVERGENT B2 ;  /* 0x0000000000027941 */ /* 0x000fea0003800200 */
.L_x_129:
        /* <DEDUP_REMOVED lines=13> */
[--C-:B------:R-:W-:Y:S02]  /*0a60*/  IMAD.WIDE.U32 R12, R13, 0x8, R8.reuse ;  /* 0x000000080d0c7825 */ /* 0x100fe400078e0008 */
[----:B------:R-:W3:Y:S02]  /*0a70*/  LDG.E.64 R10, desc[UR10][R10.64] ;  /* 0x0000000a0a0a7981 */ /* 0x000ee4000c1e1b00 */
        /* <DEDUP_REMOVED lines=8> */
[----:B------:R-:W-:-:S11]  /*0b00*/  DADD R20, R20, R8 ;  /* 0x0000000014147229 */ /* 0x000fd60000000008 */
.L_x_132:
[----:B------:R-:W-:Y:S05]  /*0b10*/  BSYNC.RECONVERGENT B2 ;  /* 0x0000000000027941 */ /* 0x000fea0003800200 */
.L_x_131:
[----:B------:R-:W-:Y:S05]  /*0b20*/  @!P1 BRA `(.L_x_124) ;  /* 0x0000000000289947 */ /* 0x000fea0003800000 */
[----:B------:R-:W0:Y:S01]  /*0b30*/  LDC.64 R6, c[0x0][0x380] ;  /* 0x0000e000ff067b82 */ /* 0x000e220000000a00 */
[----:B------:R-:W-:Y:S02]  /*0b40*/  VIADD R9, R19, UR4 ;  /* 0x0000000413097c36 */ /* 0x000fe40008000000 */
[----:B------:R-:W-:-:S07]  /*0b50*/  IMAD.MOV R2, RZ, RZ, -R4 ;  /* 0x000000ffff027224 */ /* 0x000fce00078e0a04 */
.L_x_133:
[----:B0-----:R-:W-:-:S06]  /*0b60*/  IMAD.WIDE.U32 R4, R9, 0x8, R6 ;  /* 0x0000000809047825 */ /* 0x001fcc00078e0006 */
[----:B------:R-:W2:Y:S01]  /*0b70*/  LDG.E.64 R4, desc[UR10][R4.64] ;  /* 0x0000000a04047981 */ /* 0x000ea2000c1e1b00 */
[----:B------:R-:W-:Y:S02]  /*0b80*/  VIADD R2, R2, 0x1 ;  /* 0x0000000102027836 */ /* 0x000fe40000000000 */
[----:B------:R-:W-:-:S03]  /*0b90*/  VIADD R9, R9, 0x280 ;  /* 0x0000028009097836 */ /* 0x000fc60000000000 */
[----:B------:R-:W-:Y:S01]  /*0ba0*/  ISETP.NE.AND P0, PT, R2, RZ, PT ;  /* 0x000000ff0200720c */ /* 0x000fe20003f05270 */
[----:B--2--5:R-:W-:-:S12]  /*0bb0*/  DADD R20, R4, R20 ;  /* 0x0000000004147229 */ /* 0x024fd80000000014 */
[----:B------:R-:W-:Y:S05]  /*0bc0*/  @P0 BRA `(.L_x_133) ;  /* 0xfffffffc00e40947 */ /* 0x000fea000383ffff */
.L_x_124:
[----:B------:R-:W-:Y:S05]  /*0bd0*/  BSYNC.RECONVERGENT B1 ;  /* 0x0000000000017941 */ /* 0x000fea0003800200 */
.L_x_123:
[----:B------:R-:W-:-:S13]  /*0be0*/  ISETP.GE.U32.AND P0, PT, R0, 0x280, PT ;  /* 0x000002800000780c */ /* 0x000fda0003f06070 */
        /* <DEDUP_REMOVED lines=50> */
[----:B------:R-:W1:Y:S05]  /*0f10*/  LDS.128 R4, [UR4+0x50] ;  /* 0x00005004ff047984 */ /* 0x000e6a0008000c00 */
[----:B------:R-:W-:-:S08]  /*0f20*/  DADD R16, R16, R18 ;  /* 0x0000000010107229 */ /* 0x000fd00000000012 */
[----:B--2---:R-:W-:-:S08]  /*0f30*/  DADD R12, R16, R12 ;  /* 0x00000000100c7229 */ /* 0x004fd0000000000c */
[----:B------:R-:W-:Y:S02]  /*0f40*/  DADD R2, R12, R14 ;  /* 0x000000000c027229 */ /* 0x000fe4000000000e */
[----:B------:R-:W2:Y:S06]  /*0f50*/  LDS.128 R12, [UR4+0x60] ;  /* 0x00006004ff0c7984 */ /* 0x000eac0008000c00 */
[----:B0-----:R-:W-:-:S08]  /*0f60*/  DADD R2, R2, R8 ;  /* 0x0000000002027229 */ /* 0x001fd00000000008 */
[----:B------:R-:W-:Y:S01]  /*0f70*/  DADD R2, R2, R10 ;  /* 0x0000000002027229 */ /* 0x000fe2000000000a */
[----:B------:R-:W0:Y:S07]  /*0f80*/  LDS.128 R8, [UR4+0x70] ;  /* 0x00007004ff087984 */ /* 0x000e2e0008000c00 */
        /* <DEDUP_REMOVED lines=16> */
[----:B-1----:R-:W-:Y:S01]  /*1090*/  DADD R4, R2, R4 ;  /* 0x0000000002047229 */ /* 0x002fe20000000004 */
[----:B------:R-:W-:Y:S10]  /*10a0*/  BRA `(.L_x_135) ;  /* 0x0000001c00307947 */ /* 0x000ff40003800000 */
.L_x_134:
[----:B------:R-:W-:-:S04]  /*10b0*/  LOP3.LUT R2, R3, 0x3e0, RZ, 0xc0, !PT ;  /* 0x000003e003027812 */ /* 0x000fc800078ec0ff */
[----:B------:R-:W-:Y:S01]  /*10c0*/  LOP3.LUT R7, RZ, R2, RZ, 0x33, !PT ;  /* 0x00000002ff077212 */ /* 0x000fe200078e33ff */
[----:B------:R-:W-:Y:S02]  /*10d0*/  VIADD R5, R2, 0x20 ;  /* 0x0000002002057836 */ /* 0x000fe40000000000 */
[----:B------:R-:W0:Y:S02]  /*10e0*/  S2R R2, SR_LANEID ;  /* 0x0000000000027919 */ /* 0x000e240000000000 */
[----:B------:R-:W-:Y:S01]  /*10f0*/  IMAD.IADD R7, R0, 0x1, R7 ;  /* 0x0000000100077824 */ /* 0x000fe200078e0207 */
[----:B------:R-:W-:-:S04]  /*1100*/  ISETP.GT.U32.AND P0, PT, R5, R0, PT ;  /* 0x000000000500720c */ /* 0x000fc80003f04070 */
[----:B------:R-:W-:-:S05]  /*1110*/  SEL R7, R7, 0x1f, P0 ;  /* 0x0000001f07077807 */ /* 0x000fca0000000000 */
[----:B-----5:R-:W-:Y:S04]  /*1120*/  SHFL.DOWN PT, R4, R20, 0x1, R7 ;  /* 0x0820000014047989 */ /* 0x020fe800000e0007 */
[----:B------:R-:W1:Y:S01]  /*1130*/  SHFL.DOWN PT, R5, R21, 0x1, R7 ;  /* 0x0820000015057989 */ /* 0x000e6200000e0007 */
[C---:B0-----:R-:W-:Y:S01]  /*1140*/  ISETP.GE.AND P0, PT, R2.reuse, R7, PT ;  /* 0x000000070200720c */ /* 0x041fe20003f06270 */
[----:B------:R-:W-:Y:S01]  /*1150*/  VIADD R6, R2, 0x2 ;  /* 0x0000000202067836 */ /* 0x000fe20000000000 */
[----:B-1----:R-:W-:-:S10]  /*1160*/  DADD R4, R4, R20 ;  /* 0x0000000004047229 */ /* 0x002fd40000000014 */
        /* <DEDUP_REMOVED lines=11> */
[----:B------:R-:W-:-:S03]  /*1220*/  VIADD R6, R2, 0x8 ;  /* 0x0000000802067836 */ /* 0x000fc60000000000 */
[----:B------:R-:W0:Y:S02]  /*1230*/  SHFL.DOWN PT, R5, R11, 0x4, R7 ;  /* 0x088000000b057989 */ /* 0x000e2400000e0007 */
[----:B------:R-:W-:Y:S01]  /*1240*/  ISETP.GT.AND P1, PT, R6, R7, PT ;  /* 0x000000070600720c */ /* 0x000fe20003f24270 */
[----:B0-----:R-:W-:-:S10]  /*1250*/  DADD R4, R4, R10 ;  /* 0x0000000004047229 */ /* 0x001fd4000000000a */
[----:B------:R-:W-:Y:S02]  /*1260*/  FSEL R8, R10, R4, P0 ;  /* 0x000000040a087208 */ /* 0x000fe40000000000 */
[----:B------:R-:W-:Y:S02]  /*1270*/  FSEL R9, R11, R5, P0 ;  /* 0x000000050b097208 */ /* 0x000fe40000000000 */
[C---:B------:R-:W-:Y:S01]  /*1280*/  ISETP.NE.AND P0, PT, R2.reuse, RZ, PT ;  /* 0x000000ff0200720c */ /* 0x040fe20003f05270 */
[----:B------:R-:W-:Y:S01]  /*1290*/  SHFL.DOWN PT, R4, R8, 0x8, R7 ;  /* 0x0900000008047989 */ /* 0x000fe200000e0007 */
[----:B------:R-:W-:-:S03]  /*12a0*/  VIADD R2, R2, 0x10 ;  /* 0x0000001002027836 */ /* 0x000fc60000000000 */
[----:B------:R-:W0:Y:S08]  /*12b0*/  SHFL.DOWN PT, R5, R9, 0x8, R7 ;  /* 0x0900000009057989 */ /* 0x000e3000000e0007 */
[----:B------:R-:W1:Y:S01]  /*12c0*/  @!P0 S2R R13, SR_CgaCtaId ;  /* 0x00000000000d8919 */ /* 0x000e620000008800 */
[----:B------:R-:W-:-:S04]  /*12d0*/  @!P0 SHF.R.U32.HI R6, RZ, 0x2, R3 ;  /* 0x00000002ff068819 */ /* 0x000fc80000011603 */
[----:B------:R-:W-:Y:S01]  /*12e0*/  @!P0 LOP3.LUT R6, R6, 0xf8, RZ, 0xc0, !PT ;  /* 0x000000f806068812 */ /* 0x000fe200078ec0ff */
        /* <DEDUP_REMOVED lines=18> */
[----:B------:R-:W-:Y:S01]  /*1410*/  ISETP.GT.U32.AND P1, PT, R0, 0x20, PT ;  /* 0x000000200000780c */ /* 0x000fe20003f24070 */
[----:B0-----:R-:W-:-:S09]  /*1420*/  ULEA UR4, UR5, UR4, 0x18 ;  /* 0x0000000405047291 */ /* 0x001fd2000f8ec0ff */
[----:B------:R-:W0:Y:S04]  /*1430*/  LDS.128 R12, [UR4+0x20] ;  /* 0x00002004ff0c7984 */ /* 0x000e280008000c00 */
[----:B------:R-:W1:Y:S01]  /*1440*/  LDS.128 R8, [UR4+0x30] ;  /* 0x00003004ff087984 */ /* 0x000e620008000c00 */
[----:B0-----:R-:W-:-:S10]  /*1450*/  DADD R12, R4, R12 ;  /* 0x00000000040c7229 */ /* 0x001fd4000000000c */
[----:B------:R-:W-:Y:S02]  /*1460*/  FSEL R2, R12, R4, P1 ;  /* 0x000000040c027208 */ /* 0x000fe40000800000 */
[----:B------:R-:W-:Y:S02]  /*1470*/  FSEL R3, R13, R5, P1 ;  /* 0x000000050d037208 */ /* 0x000fe40000800000 */
[----:B------:R-:W-:Y:S01]  /*1480*/  ISETP.GT.U32.AND P1, PT, R0, 0x40, PT ;  /* 0x000000400000780c */ /* 0x000fe20003f24070 */
[----:B------:R-:W0:Y:S03]  /*1490*/  LDS.128 R4, [UR4+0x40] ;  /* 0x00004004ff047984 */ /* 0x000e260008000c00 */
[----:B------:R-:W-:-:S10]  /*14a0*/  DADD R14, R2, R14 ;  /* 0x00000000020e7229 */ /* 0x000fd4000000000e */
[----:B------:R-:W-:Y:S02]  /*14b0*/  FSEL R2, R14, R2, P1 ;  /* 0x000000020e027208 */ /* 0x000fe40000800000 */
[----:B------:R-:W-:Y:S02]  /*14c0*/  FSEL R3, R15, R3, P1 ;  /* 0x000000030f037208 */ /* 0x000fe40000800000 */
[----:B------:R-:W-:-:S04]  /*14d0*/  ISETP.GT.U32.AND P1, PT, R0, 0x60, PT ;  /* 0x000000600000780c */ /* 0x000fc80003f24070 */
[----:B-1----:R-:W-:-:S10]  /*14e0*/  DADD R8, R8, R2 ;  /* 0x0000000008087229 */ /* 0x002fd40000000002 */
[----:B------:R-:W-:Y:S02]  /*14f0*/  FSEL R2, R8, R2, P1 ;  /* 0x0000000208027208 */ /* 0x000fe40000800000 */
[----:B------:R-:W-:Y:S02]  /*1500*/  FSEL R3, R9, R3, P1 ;  /* 0x0000000309037208 */ /* 0x000fe40000800000 */
[----:B------:R-:W-:-:S04]  /*1510*/  ISETP.GT.U32.AND P1, PT, R0, 0x80, PT ;  /* 0x000000800000780c */ /* 0x000fc80003f24070 */
[----:B------:R-:W-:-:S10]  /*1520*/  DADD R10, R2, R10 ;  /* 0x00000000020a7229 */ /* 0x000fd4000000000a */
[----:B------:R-:W-:Y:S02]  /*1530*/  FSEL R2, R10, R2, P1 ;  /* 0x000000020a027208 */ /* 0x000fe40000800000 */
[----:B------:R-:W-:Y:S02]  /*1540*/  FSEL R3, R11, R3, P1 ;  /* 0x000000030b037208 */ /* 0x000fe40000800000 */
[----:B------:R-:W1:Y:S01]  /*1550*/  LDS.128 R8, [UR4+0x50] ;  /* 0x00005004ff087984 */ /* 0x000e620008000c00 */
[----:B------:R-:W-:-:S03]  /*1560*/  ISETP.GT.U32.AND P1, PT, R0, 0xa0, PT ;  /* 0x000000a00000780c */ /* 0x000fc60003f24070 */
[----:B0-----:R-:W-:-:S10]  /*1570*/  DADD R4, R4, R2 ;  /* 0x0000000004047229 */ /* 0x001fd40000000002 */
[----:B------:R-:W-:Y:S02]  /*1580*/  FSEL R2, R4, R2, P1 ;  /* 0x0000000204027208 */ /* 0x000fe40000800000 */
[----:B------:R-:W-:Y:S02]  /*1590*/  FSEL R3, R5, R3, P1 ;  /* 0x0000000305037208 */ /* 0x000fe40000800000 */
[----:B------:R-:W-:-:S04]  /*15a0*/  ISETP.GT.U32.AND P1, PT, R0, 0xc0, PT ;  /* 0x000000c00000780c */ /* 0x000fc80003f24070 */
[----:B------:R-:W-:-:S10]  /*15b0*/  DADD R6, R2, R6 ;  /* 0x0000000002067229 */ /* 0x000fd40000000006 */
[----:B------:R-:W-:Y:S02]  /*15c0*/  FSEL R2, R6, R2, P1 ;  /* 0x0000000206027208 */ /* 0x000fe40000800000 */
[----:B------:R-:W-:Y:S02]  /*15d0*/  FSEL R3, R7, R3, P1 ;  /* 0x0000000307037208 */ /* 0x000fe40000800000 */
[----:B------:R-:W0:Y:S01]  /*15e0*/  LDS.128 R4, [UR4+0x60] ;  /* 0x00006004ff047984 */ /* 0x000e220008000c00 */
[----:B------:R-:W-:-:S03]  /*15f0*/  ISETP.GT.U32.AND P1, PT, R0, 0xe0, PT ;  /* 0x000000e00000780c */ /* 0x000fc60003f24070 */
        /* <DEDUP_REMOVED lines=43> */
[----:B------:R-:W1:Y:S01]  /*18b0*/  LDS.64 R2, [UR4+0xb0] ;  /* 0x0000b004ff027984 */ /* 0x000e620008000a00 */
        /* <DEDUP_REMOVED lines=8> */
[----:B------:R-:W-:-:S04]  /*1940*/  ISETP.GT.U32.AND P1, PT, R0, 0x260, PT ;  /* 0x000002600000780c */ /* 0x000fc80003f24070 */
[----:B-1----:R-:W-:-:S10]  /*1950*/  DADD R2, R2, R4 ;  /* 0x0000000002027229 */ /* 0x002fd40000000004 */
[----:B------:R-:W-:Y:S02]  /*1960*/  FSEL R4, R2, R4, P1 ;  /* 0x0000000402047208 */ /* 0x000fe40000800000 */
[----:B------:R-:W-:Y:S01]  /*1970*/  FSEL R5, R3, R5, P1 ;  /* 0x0000000503057208 */ /* 0x000fe20000800000 */
[----:B------:R-:W-:Y:S06]  /*1980*/  BRA `(.L_x_135) ;  /* 0x0000001000f87947 */ /* 0x000fec0003800000 */
.L_x_120:
[----:B------:R-:W0:Y:S01]  /*1990*/  S2R R5, SR_TID.X ;  /* 0x0000000000057919 */ /* 0x000e220000002100 */
[----:B------:R-:W1:Y:S02]  /*19a0*/  LDCU.64 UR6, c[0x0][0x380] ;  /* 0x00007000ff0677ac */ /* 0x000e640008000a00 */
[----:B-1----:R-:W-:Y:S02]  /*19b0*/  IMAD.U32 R6, RZ, RZ, UR6 ;  /* 0x00000006ff067e24 */ /* 0x002fe4000f8e00ff */
[----:B------:R-:W-:Y:S01]  /*19c0*/  IMAD.U32 R7, RZ, RZ, UR7 ;  /* 0x00000007ff077e24 */ /* 0x000fe2000f8e00ff */
[----:B0-----:R-:W-:-:S05]  /*19d0*/  IADD3 R21, PT, PT, R5, UR4, RZ ;  /* 0x0000000405157c10 */ /* 0x001fca000fffe0ff */
[----:B------:R-:W-:-:S05]  /*19e0*/  IMAD.WIDE.U32 R20, R21, 0x8, R6 ;  /* 0x0000000815147825 */ /* 0x000fca00078e0006 */
[----:B------:R-:W2:Y:S04]  /*19f0*/  LDG.E.64 R14, desc[UR10][R20.64] ;  /* 0x0000000a140e7981 */ /* 0x000ea8000c1e1b00 */
[----:B------:R-:W2:Y:S04]  /*1a00*/  LDG.E.64 R16, desc[UR10][R20.64+0x1400] ;  /* 0x0014000a14107981 */ /* 0x000ea8000c1e1b00 */
[----:B------:R-:W3:Y:S04]  /*1a10*/  LDG.E.64 R18, desc[UR10][R20.64+0x2800] ;  /* 0x0028000a14127981 */ /* 0x000ee8000c1e1b00 */
[----:B------:R-:W4:Y:S04]  /*1a20*/  LDG.E.64 R12, desc[UR10][R20.64+0x3c00] ;  /* 0x003c000a140c7981 */ /* 0x000f28000c1e1b00 */
[----:B------:R-:W5:Y:S04]  /*1a30*/  LDG.E.64 R10, desc[UR10][R20.64+0x5000] ;  /* 0x0050000a140a7981 */ /* 0x000f68000c1e1b00 */
[----:B------:R-:W5:Y:S04]  /*1a40*/  LDG.E.64 R8, desc[UR10][R20.64+0x6400] ;  /* 0x0064000a14087981 */ /* 0x000f68000c1e1b00 */
[----:B------:R-:W5:Y:S04]  /*1a50*/  LDG.E.64 R2, desc[UR10][R20.64+0x7800] ;  /* 0x0078000a14027981 */ /* 0x000f68000c1e1b00 */
[----:B------:R-:W5:Y:S01]  /*1a60*/  LDG.E.64 R28, desc[UR10][R20.64+0x8c00] ;  /* 0x008c000a141c7981 */ /* 0x000f62000c1e1b00 */
[----:B------:R-:W-:Y:S01]  /*1a70*/  ISETP.GE.U32.AND P0, PT, R0, UR8, PT ;  /* 0x0000000800007c0c */ /* 0x000fe2000bf06070 */
[----:B--2---:R-:W-:-:S08]  /*1a80*/  DADD R14, R14, R16 ;  /* 0x000000000e0e7229 */ /* 0x004fd00000000010 */
[----:B---3--:R-:W-:-:S08]  /*1a90*/  DADD R14, R18, R14 ;  /* 0x00000000120e7229 */ /* 0x008fd0000000000e */
[----:B----4-:R-:W-:-:S08]  /*1aa0*/  DADD R12, R12, R14 ;  /* 0x000000000c0c7229 */ /* 0x010fd0000000000e */
[----:B-----5:R-:W-:-:S08]  /*1ab0*/  DADD R10, R10, R12 ;  /* 0x000000000a0a7229 */ /* 0x020fd0000000000c */
[----:B------:R-:W-:-:S08]  /*1ac0*/  DADD R8, R8, R10 ;  /* 0x0000000008087229 */ /* 0x000fd0000000000a */
[----:B------:R-:W-:-:S08]  /*1ad0*/  DADD R2, R2, R8 ;  /* 0x0000000002027229 */ /* 0x000fd00000000008 */
[----:B------:R-:W-:Y:S01]  /*1ae0*/  DADD R28, R28, R2 ;  /* 0x000000001c1c7229 */ /* 0x000fe20000000002 */
[----:B------:R-:W-:Y:S10]  /*1af0*/  @!P0 BRA `(.L_x_136) ;  /* 0x0000000c00708947 */ /* 0x000ff40003800000 */
[----:B------:R-:W-:Y:S01]  /*1b00*/  UIMAD UR12, UR13, 0x1400, UR4 ;  /* 0x000014000d0c78a4 */ /* 0x000fe2000f8e0204 */
[----:B------:R-:W-:Y:S01]  /*1b10*/  VIADD R0, R4, 0xffffec00 ;  /* 0xffffec0004007836 */ /* 0x000fe20000000000 */
[----:B------:R-:W-:Y:S01]  /*1b20*/  UIADD3 UR5, UPT, UPT, UR9, UR13, URZ ;  /* 0x0000000d09057290 */ /* 0x000fe2000fffe0ff */
[----:B------:R-:W-:-:S03]  /*1b30*/  LOP3.LUT R3, RZ, R5, RZ, 0x33, !PT ;  /* 0x00000005ff037212 */ /* 0x000fc600078e33ff */
[----:B------:R-:W-:Y:S01]  /*1b40*/  ISETP.LT.U32.AND P0, PT, R0, UR12, PT ;  /* 0x0000000c00007c0c */ /* 0x000fe2000bf01070 */
[----:B------:R-:W-:Y:S01]  /*1b50*/  UIMAD UR5, UR5, 0x1400, URZ ;  /* 0x00001400050578a4 */ /* 0x000fe2000f8e02ff */
[----:B------:R-:W-:-:S05]  /*1b60*/  IADD3 R3, PT, PT, R4, -UR8, R3 ;  /* 0x8000000804037c10 */ /* 0x000fca000fffe003 */
[----:B------:R-:W-:Y:S01]  /*1b70*/  IMAD.U32 R8, RZ, RZ, UR5 ;  /* 0x00000005ff087e24 */ /* 0x000fe2000f8e00ff */
[----:B------:R-:W-:Y:S01]  /*1b80*/  UMOV UR6, UR5 ;  /* 0x0000000500067c82 */ /* 0x000fe20008000000 */
[----:B------:R-:W-:Y:S01]  /*1b90*/  VIADD R2, R3, -UR4 ;  /* 0x8000000403027c36 */ /* 0x000fe20008000000 */
[----:B------:R-:W-:Y:S02]  /*1ba0*/  UMOV UR4, URZ ;  /* 0x000000ff00047c82 */ /* 0x000fe40008000000 */
[----:B------:R-:W-:Y:S01]  /*1bb0*/  IADD3 R5, PT, PT, R8, 0x1400, R5 ;  /* 0x0000140008057810 */ /* 0x000fe20007ffe005 */
[----:B------:R-:W-:Y:S06]  /*1bc0*/  @P0 BRA `(.L_x_137) ;  /* 0x0000000000840947 */ /* 0x000fec0003800000 */
[----:B------:R-:W0:Y:S01]  /*1bd0*/  LDC R4, c[0x0][0x3a8] ;  /* 0x0000ea00ff047b82 */ /* 0x000e220000000800 */
[----:B------:R-:W1:Y:S07]  /*1be0*/  LDCU UR7, c[0x0][0x3ac] ;  /* 0x00007580ff0777ac */ /* 0x000e6e0008000800 */
[----:B------:R-:W2:Y:S02]  /*1bf0*/  LDC.64 R6, c[0x0][0x380] ;  /* 0x0000e000ff067b82 */ /* 0x000ea40000000a00 */
.L_x_138:
[----:B------:R-:W3:Y:S02]  /*1c00*/  S2R R25, SR_TID.X ;  /* 0x0000000000197919 */ /* 0x000ee40000002100 */
[----:B---3--:R-:W-:-:S04]  /*1c10*/  VIADD R25, R25, UR12 ;  /* 0x0000000c19197c36 */ /* 0x008fc80008000000 */
[----:B--2---:R-:W-:-:S05]  /*1c20*/  IMAD.WIDE.U32 R24, R25, 0x8, R6 ;  /* 0x0000000819187825 */ /* 0x004fca00078e0006 */
        /* <DEDUP_REMOVED lines=8> */
[----:B0-----:R-:W-:-:S05]  /*1cb0*/  VIADD R3, R4, -UR12 ;  /* 0x8000000c04037c36 */ /* 0x001fca0008000000 */
[----:B------:R-:W-:Y:S01]  /*1cc0*/  ISETP.GE.U32.AND P0, PT, R3, UR8, PT ;  /* 0x0000000803007c0c */ /* 0x000fe2000bf06070 */
        /* <DEDUP_REMOVED lines=8> */
[----:B------:R-:W-:Y:S10]  /*1d50*/  @!P0 BRA `(.L_x_136) ;  /* 0x0000000800d88947 */ /* 0x000ff40003800000 */
[----:B-1----:R-:W-:Y:S01]  /*1d60*/  UMOV UR13, UR7 ;  /* 0x00000007000d7c82 */ /* 0x002fe20008000000 */
[----:B------:R-:W-:Y:S01]  /*1d70*/  UIADD3 UR4, UPT, UPT, UR4, 0x1, URZ ;  /* 0x0000000104047890 */ /* 0x000fe2000fffe0ff */
[----:B------:R-:W-:Y:S01]  /*1d80*/  VIADD R2, R2, -UR8 ;  /* 0x8000000802027c36 */ /* 0x000fe20008000000 */
[----:B------:R-:W-:Y:S01]  /*1d90*/  UIMAD UR12, UR13, 0x1400, UR12 ;  /* 0x000014000d0c78a4 */ /* 0x000fe2000f8e020c */
[----:B------:R-:W-:Y:S01]  /*1da0*/  VIADD R5, R5, UR8 ;  /* 0x0000000805057c36 */ /* 0x000fe20008000000 */
[----:B------:R-:W-:-:S04]  /*1db0*/  UIADD3 UR6, UPT, UPT, UR8, UR6, URZ ;  /* 0x0000000608067290 */ /* 0x000fc8000fffe0ff */
[----:B------:R-:W-:-:S13]  /*1dc0*/  ISETP.LT.U32.AND P0, PT, R0, UR12, PT ;  /* 0x0000000c00007c0c */ /* 0x000fda000bf01070 */
[----:B------:R-:W-:Y:S05]  /*1dd0*/  @!P0 BRA `(.L_x_138) ;  /* 0xfffffffc00888947 */ /* 0x000fea000383ffff */
.L_x_137:
[----:B------:R-:W0:Y:S01]  /*1de0*/  S2R R9, SR_TID.X ;  /* 0x0000000000097919 */ /* 0x000e220000002100 */
[----:B------:R-:W-:Y:S01]  /*1df0*/  VIADD R0, R4, -UR12 ;  /* 0x8000000c04007c36 */ /* 0x000fe20008000000 */
[----:B------:R-:W-:Y:S04]  /*1e00*/  BSSY.RECONVERGENT B1, `(.L_x_136) ;  /* 0x00000ab000017945 */ /* 0x000fe80003800200 */
[----:B0-----:R-:W-:-:S04]  /*1e10*/  ISETP.GE.AND P0, PT, R9, R0, PT ;  /* 0x000000000900720c */ /* 0x001fc80003f06270 */
[----:B------:R-:W-:-:S13]  /*1e20*/  ISETP.LE.U32.OR P0, PT, R4, UR12, P0 ;  /* 0x0000000c04007c0c */ /* 0x000fda0008703470 */
[----:B------:R-:W-:Y:S05]  /*1e30*/  @P0 BRA `(.L_x_139) ;  /* 0x00000008009c0947 */ /* 0x000fea0003800000 */
[----:B------:R-:W-:Y:S01]  /*1e40*/  UIMAD UR7, UR4, UR13, URZ ;  /* 0x0000000d040772a4 */ /* 0x000fe2000f8e02ff */
[----:B------:R-:W-:Y:S01]  /*1e50*/  LOP3.LUT R3, RZ, R9, RZ, 0x33, !PT ;  /* 0x00000009ff037212 */ /* 0x000fe200078e33ff */
[----:B------:R-:W-:Y:S01]  /*1e60*/  BSSY.RECONVERGENT B2, `(.L_x_140) ;  /* 0x0000056000027945 */ /* 0x000fe20003800200 */
[----:B------:R-:W-:Y:S02]  /*1e70*/  IMAD.MOV.U32 R0, RZ, RZ, R9 ;  /* 0x000000ffff007224 */ /* 0x000fe400078e0009 */
[----:B------:R-:W-:Y:S01]  /*1e80*/  IADD3 R4, PT, PT, R4, -UR5, R3 ;  /* 0x8000000504047c10 */ /* 0x000fe2000fffe003 */
[----:B------:R-:W-:-:S04]  /*1e90*/  IMAD.U32 R3, RZ, RZ, UR7 ;  /* 0x00000007ff037e24 */ /* 0x000fc8000f8e00ff */
[----:B------:R-:W-:-:S04]  /*1ea0*/  IMAD R4, R3, -0x1400, R4 ;  /* 0xffffec0003047824 */ /* 0x000fc800078e0204 */
[C---:B------:R-:W-:Y:S01]  /*1eb0*/  IMAD.HI.U32 R3, R4.reuse, -0x33333333, RZ ;  /* 0xcccccccd04037827 */ /* 0x040fe200078e00ff */
[----:B------:R-:W-:-:S04]  /*1ec0*/  ISETP.GE.U32.AND P0, PT, R4, 0x2580, PT ;  /* 0x000025800400780c */ /* 0x000fc80003f06070 */
[----:B------:R-:W-:-:S04]  /*1ed0*/  LEA.HI R3, R3, 0x1, RZ, 0x17 ;  /* 0x0000000103037811 */ /* 0x000fc800078fb8ff */
[----:B------:R-:W-:-:S05]  /*1ee0*/  LOP3.LUT R4, R3, 0xf, RZ, 0xc0, !PT ;  /* 0x0000000f03047812 */ /* 0x000fca00078ec0ff */
[----:B------:R-:W-:Y:S05]  /*1ef0*/  @!P0 BRA `(.L_x_141) ;  /* 0x0000000400308947 */ /* 0x000fea0003800000 */
[----:B------:R-:W-:Y:S01]  /*1f00*/  IMAD.HI.U32 R0, R2, -0x33333333, RZ ;  /* 0xcccccccd02007827 */ /* 0x000fe200078e00ff */
[----:B------:R-:W-:Y:S04]  /*1f10*/  BSSY.RECONVERGENT B3, `(.L_x_142) ;  /* 0x0000049000037945 */ /* 0x000fe80003800200 */
[----:B------:R-:W-:-:S04]  /*1f20*/  LEA.HI R0, R0, 0x1, RZ, 0x17 ;  /* 0x0000000100007811 */ /* 0x000fc800078fb8ff */
[----:B------:R-:W-:Y:S02]  /*1f30*/  LOP3.LUT R26, R0, 0xfffff0, RZ, 0xc0, !PT ;  /* 0x00fffff0001a7812 */ /* 0x000fe400078ec0ff */
[----:B------:R-:W-:-:S03]  /*1f40*/  LOP3.LUT R0, R9, 0x1400, RZ, 0xfc, !PT ;  /* 0x0000140009007812 */ /* 0x000fc600078efcff */
[----:B------:R-:W-:-:S07]  /*1f50*/  IMAD.MOV R26, RZ, RZ, -R26 ;  /* 0x000000ffff1a7224 */ /* 0x000fce00078e0a1a */
.L_x_143:
[C---:B------:R-:W-:Y:S02]  /*1f60*/  VIADD R23, R5.reuse, 0xffffec00 ;  /* 0xffffec0005177836 */ /* 0x040fe40000000000 */
[----:B------:R-:W-:Y:S02]  /*1f70*/  VIADD R19, R5, 0xffffee80 ;  /* 0xffffee8005137836 */ /* 0x000fe40000000000 */
[----:B------:R-:W-:-:S04]  /*1f80*/  IMAD.WIDE.U32 R22, R23, 0x8, R6 ;  /* 0x0000000817167825 */ /* 0x000fc800078e0006 */
[--C-:B------:R-:W-:Y:S02]  /*1f90*/  IMAD.WIDE.U32 R18, R19, 0x8, R6.reuse ;  /* 0x0000000813127825 */ /* 0x100fe400078e0006 */
[----:B------:R-:W2:Y:S02]  /*1fa0*/  LDG.E.64 R22, desc[UR10][R22.64] ;  /* 0x0000000a16167981 */ /* 0x000ea4000c1e1b00 */
[C---:B------:R-:W-:Y:S02]  /*1fb0*/  VIADD R17, R5.reuse, 0xfffff100 ;  /* 0xfffff10005117836 */ /* 0x040fe40000000000 */
[----:B------:R-:W3:Y:S01]  /*1fc0*/  LDG.E.64 R18, desc[UR10][R18.64] ;  /* 0x0000000a12127981 */ /* 0x000ee2000c1e1b00 */
[----:B------:R-:W-:Y:S02]  /*1fd0*/  VIADD R15, R5, 0xfffff380 ;  /* 0xfffff380050f7836 */ /* 0x000fe40000000000 */
[----:B------:R-:W-:-:S04]  /*1fe0*/  IMAD.WIDE.U32 R16, R17, 0x8, R6 ;  /* 0x0000000811107825 */ /* 0x000fc800078e0006 */
[--C-:B------:R-:W-:Y:S02]  /*1ff0*/  IMAD.WIDE.U32 R14, R15, 0x8, R6.reuse ;  /* 0x000000080f0e7825 */ /* 0x100fe400078e0006 */
[----:B------:R-:W4:Y:S02]  /*2000*/  LDG.E.64 R16, desc[UR10][R16.64] ;  /* 0x0000000a10107981 */ /* 0x000f24000c1e1b00 */
[C---:B------:R-:W-:Y:S02]  /*2010*/  VIADD R13, R5.reuse, 0xfffff600 ;  /* 0xfffff600050d7836 */ /* 0x040fe40000000000 */
[----:B------:R-:W5:Y:S01]  /*2020*/  LDG.E.64 R14, desc[UR10][R14.64] ;  /* 0x0000000a0e0e7981 */ /* 0x000f62000c1e1b00 */
[----:B------:R-:W-:Y:S02]  /*2030*/  VIADD R11, R5, 0xfffff880 ;  /* 0xfffff880050b7836 */ /* 0x000fe40000000000 */
[----:B------:R-:W-:-:S04]  /*2040*/  IMAD.WIDE.U32 R12, R13, 0x8, R6 ;  /* 0x000000080d0c7825 */ /* 0x000fc800078e0006 */
[--C-:B------:R-:W-:Y:S02]  /*2050*/  IMAD.WIDE.U32 R10, R11, 0x8, R6.reuse ;  /* 0x000000080b0a7825 */ /* 0x100fe400078e0006 */
[----:B------:R-:W5:Y:S02]  /*2060*/  LDG.E.64 R12, desc[UR10][R12.64] ;  /* 0x0000000a0c0c7981 */ /* 0x000f64000c1e1b00 */
[C---:B------:R-:W-:Y:S02]  /*2070*/  VIADD R9, R5.reuse, 0xfffffb00 ;  /* 0xfffffb0005097836 */ /* 0x040fe40000000000 */
[----:B------:R-:W5:Y:S01]  /*2080*/  LDG.E.64 R10, desc[UR10][R10.64] ;  /* 0x0000000a0a0a7981 */ /* 0x000f62000c1e1b00 */
[----:B------:R-:W-:Y:S02]  /*2090*/  VIADD R21, R5, 0xfffffd80 ;  /* 0xfffffd8005157836 */ /* 0x000fe40000000000 */
[----:B------:R-:W-:-:S04]  /*20a0*/  IMAD.WIDE.U32 R8, R9, 0x8, R6 ;  /* 0x0000000809087825 */ /* 0x000fc800078e0006 */
[----:B------:R-:W-:Y:S02]  /*20b0*/  IMAD.WIDE.U32 R20, R21, 0x8, R6 ;  /* 0x0000000815147825 */ /* 0x000fe400078e0006 */
[----:B------:R-:W5:Y:S04]  /*20c0*/  LDG.E.64 R8, desc[UR10][R8.64] ;  /* 0x0000000a08087981 */ /* 0x000f68000c1e1b00 */
[----:B------:R-:W5:Y:S01]  /*20d0*/  LDG.E.64 R20, desc[UR10][R20.64] ;  /* 0x0000000a14147981 */ /* 0x000f62000c1e1b00 */
[----:B------:R-:W-:Y:S01]  /*20e0*/  VIADD R25, R5, 0x280 ;  /* 0x0000028005197836 */ /* 0x000fe20000000000 */
[----:B--2---:R-:W-:-:S08]  /*20f0*/  DADD R22, R22, R28 ;  /* 0x0000000016167229 */ /* 0x004fd0000000001c */
[----:B---3--:R-:W-:Y:S01]  /*2100*/  DADD R18, R22, R18 ;  /* 0x0000000016127229 */ /* 0x008fe20000000012 */
[----:B------:R-:W-:-:S06]  /*2110*/  IMAD.WIDE.U32 R22, R5, 0x8, R6 ;  /* 0x0000000805167825 */ /* 0x000fcc00078e0006 */
[----:B------:R-:W2:Y:S01]  /*2120*/  LDG.E.64 R22, desc[UR10][R22.64] ;  /* 0x0000000a16167981 */ /* 0x000ea2000c1e1b00 */
[----:B----4-:R-:W-:Y:S01]  /*2130*/  DADD R16, R18, R16 ;  /* 0x0000000012107229 */ /* 0x010fe20000000010 */
[----:B------:R-:W-:-:S04]  /*2140*/  IMAD.WIDE.U32 R18, R25, 0x8, R6 ;  /* 0x0000000819127825 */ /* 0x000fc800078e0006 */
[----:B------:R-:W-:Y:S02]  /*2150*/  VIADD R25, R5, 0x500 ;  /* 0x0000050005197836 */ /* 0x000fe40000000000 */
[----:B------:R-:W3:Y:S01]  /*2160*/  LDG.E.64 R18, desc[UR10][R18.64] ;  /* 0x0000000a12127981 */ /* 0x000ee2000c1e1b00 */
[----:B-----5:R-:W-:Y:S01]  /*2170*/  DADD R14, R16, R14 ;  /* 0x00000000100e7229 */ /* 0x020fe2000000000e */
[----:B------:R-:W-:-:S04]  /*2180*/  IMAD.WIDE.U32 R16, R25, 0x8, R6 ;  /* 0x0000000819107825 */ /* 0x000fc800078e0006 */
[----:B------:R-:W-:Y:S02]  /*2190*/  VIADD R25, R5, 0x780 ;  /* 0x0000078005197836 */ /* 0x000fe40000000000 */
[----:B------:R-:W4:Y:S01]  /*21a0*/  LDG.E.64 R16, desc[UR10][R16.64] ;  /* 0x0000000a10107981 */ /* 0x000f22000c1e1b00 */
[----:B------:R-:W-:Y:S01]  /*21b0*/  DADD R12, R14, R12 ;  /* 0x000000000e0c7229 */ /* 0x000fe2000000000c */
[----:B------:R-:W-:-:S04]  /*21c0*/  IMAD.WIDE.U32 R14, R25, 0x8, R6 ;  /* 0x00000008190e7825 */ /* 0x000fc800078e0006 */
[----:B------:R-:W-:Y:S02]  /*21d0*/  VIADD R25, R5, 0xa00 ;  /* 0x00000a0005197836 */ /* 0x000fe40000000000 */
[----:B------:R-:W5:Y:S01]  /*21e0*/  LDG.E.64 R14, desc[UR10][R14.64] ;  /* 0x0000000a0e0e7981 */ /* 0x000f62000c1e1b00 */
        /* <DEDUP_REMOVED lines=9> */
[----:B------:R-:W-:Y:S01]  /*2280*/  IMAD.WIDE.U32 R8, R25, 0x8, R6 ;  /* 0x0000000819087825 */ /* 0x000fe200078e0006 */
[----:B------:R-:W-:-:S05]  /*2290*/  IADD3 R25, PT, PT, R5, 0x1180, RZ ;  /* 0x0000118005197810 */ /* 0x000fca0007ffe0ff */
[----:B------:R-:W5:Y:S01]  /*22a0*/  LDG.E.64 R8, desc[UR10][R8.64] ;  /* 0x0000000a08087981 */ /* 0x000f62000c1e1b00 */
[----:B------:R-:W-:-:S06]  /*22b0*/  IMAD.WIDE.U32 R24, R25, 0x8, R6 ;  /* 0x0000000819187825 */ /* 0x000fcc00078e0006 */
[----:B------:R-:W5:Y:S01]  /*22c0*/  LDG.E.64 R24, desc[UR10][R24.64] ;  /* 0x0000000a18187981 */ /* 0x000f62000c1e1b00 */
[----:B------:R-:W-:Y:S02]  /*22d0*/  VIADD R26, R26, 0x10 ;  /* 0x000000101a1a7836 */ /* 0x000fe40000000000 */
[----:B------:R-:W-:Y:S02]  /*22e0*/  VIADD R0, R0, 0x2800 ;  /* 0x0000280000007836 */ /* 0x000fe40000000000 */
[----:B------:R-:W-:Y:S01]  /*22f0*/  VIADD R5, R5, 0x2800 ;  /* 0x0000280005057836 */ /* 0x000fe20000000000 */
[----:B------:R-:W-:Y:S01]  /*2300*/  ISETP.NE.AND P0, PT, R26, RZ, PT ;  /* 0x000000ff1a00720c */ /* 0x000fe20003f05270 */
        /* <DEDUP_REMOVED lines=9> */
[----:B------:R-:W-:Y:S05]  /*23a0*/  BSYNC.RECONVERGENT B3 ;  /* 0x0000000000037941 */ /* 0x000fea0003800200 */
.L_x_142:
[----:B------:R-:W-:-:S07]  /*23b0*/  VIADD R0, R0, 0xffffec00 ;  /* 0xffffec0000007836 */ /* 0x000fce0000000000 */
.L_x_141:
[----:B------:R-:W-:Y:S05]  /*23c0*/  BSYNC.RECONVERGENT B2 ;  /* 0x0000000000027941 */ /* 0x000fea0003800200 */
.L_x_140:
[----:B------:R-:W-:-:S13]  /*23d0*/  ISETP.NE.AND P0, PT, R4, RZ, PT ;  /* 0x000000ff0400720c */ /* 0x000fda0003f05270 */
[----:B------:R-:W-:Y:S05]  /*23e0*/  @!P0 BRA `(.L_x_139) ;  /* 0x0000000400308947 */ /* 0x000fea0003800000 */
[----:B------:R-:W-:Y:S01]  /*23f0*/  ISETP.GE.U32.AND P0, PT, R4, 0x8, PT ;  /* 0x000000080400780c */ /* 0x000fe20003f06070 */
[----:B------:R-:W-:Y:S01]  /*2400*/  BSSY.RECONVERGENT B2, `(.L_x_144) ;  /* 0x0000025000027945 */ /* 0x000fe20003800200 */
[----:B------:R-:W-:-:S04]  /*2410*/  LOP3.LUT R22, R3, 0x7, RZ, 0xc0, !PT ;  /* 0x0000000703167812 */ /* 0x000fc800078ec0ff */
[----:B------:R-:W-:-:S07]  /*2420*/  ISETP.NE.AND P1, PT, R22, RZ, PT ;  /* 0x000000ff1600720c */ /* 0x000fce0003f25270 */
[----:B------:R-:W-:Y:S06]  /*2430*/  @!P0 BRA `(.L_x_145) ;  /* 0x0000000000848947 */ /* 0x000fec0003800000 */
[----:B------:R-:W-:-:S04]  /*2440*/  VIADD R19, R0, UR12 ;  /* 0x0000000c00137c36 */ /* 0x000fc80008000000 */
[----:B------:R-:W-:-:S04]  /*2450*/  IMAD.WIDE.U32 R4, R19, 0x8, R6 ;  /* 0x0000000813047825 */ /* 0x000fc800078e0006 */
[C---:B------:R-:W-:Y:S02]  /*2460*/  VIADD R17, R19.reuse, 0x280 ;  /* 0x0000028013117836 */ /* 0x040fe40000000000 */
[----:B------:R-:W2:Y:S01]  /*2470*/  LDG.E.64 R4, desc[UR10][R4.64] ;  /* 0x0000000a04047981 */ /* 0x000ea2000c1e1b00 */
        /* <DEDUP_REMOVED lines=14> */
[--C-:B------:R-:W-:Y:S02]  /*2560*/  IMAD.WIDE.U32 R20, R21, 0x8, R6.reuse ;  /* 0x0000000815147825 */ /* 0x100fe400078e0006 */
[----:B------:R-:W5:Y:S02]  /*2570*/  LDG.E.64 R8, desc[UR10][R8.64] ;  /* 0x0000000a08087981 */ /* 0x000f64000c1e1b00 */
[----:B------:R-:W-:Y:S02]  /*2580*/  VIADD R19, R19, 0x1180 ;  /* 0x0000118013137836 */ /* 0x000fe40000000000 */
[----:B------:R-:W5:Y:S02]  /*2590*/  LDG.E.64 R20, desc[UR10][R20.64] ;  /* 0x0000000a14147981 */ /* 0x000f64000c1e1b00 */
[----:B------:R-:W-:-:S06]  /*25a0*/  IMAD.WIDE.U32 R18, R19, 0x8, R6 ;  /* 0x0000000813127825 */ /* 0x000fcc00078e0006 */
        /* <DEDUP_REMOVED lines=10> */
.L_x_145:
[----:B------:R-:W-:Y:S05]  /*2650*/  BSYNC.RECONVERGENT B2 ;  /* 0x0000000000027941 */ /* 0x000fea0003800200 */
.L_x_144:
[----:B------:R-:W-:Y:S05]  /*2660*/  @!P1 BRA `(.L_x_139) ;  /* 0x0000000000909947 */ /* 0x000fea0003800000 */
[----:B------:R-:W-:Y:S01]  /*2670*/  ISETP.GE.U32.AND P0, PT, R22, 0x4, PT ;  /* 0x000000041600780c */ /* 0x000fe20003f06070 */
[----:B------:R-:W-:Y:S01]  /*2680*/  BSSY.RECONVERGENT B2, `(.L_x_146) ;  /* 0x0000014000027945 */ /* 0x000fe20003800200 */
[----:B------:R-:W-:-:S11]  /*2690*/  LOP3.LUT P1, RZ, R3, 0x3, RZ, 0xc0, !PT ;  /* 0x0000000303ff7812 */ /* 0x000fd6000782c0ff */
[----:B------:R-:W-:Y:S05]  /*26a0*/  @!P0 BRA `(.L_x_147) ;  /* 0x0000000000448947 */ /* 0x000fea0003800000 */
        /* <DEDUP_REMOVED lines=8> */
[----:B------:R-:W-:Y:S02]  /*2730*/  VIADD R13, R3, 0x780 ;  /* 0x00000780030d7836 */ /* 0x000fe40000000000 */
[----:B------:R-:W4:Y:S02]  /*2740*/  LDG.E.64 R10, desc[UR10][R10.64] ;  /* 0x0000000a0a0a7981 */ /* 0x000f24000c1e1b00 */
[----:B------:R-:W-:-:S06]  /*2750*/  IMAD.WIDE.U32 R12, R13, 0x8, R6 ;  /* 0x000000080d0c7825 */ /* 0x000fcc00078e0006 */
[----:B------:R-:W5:Y:S01]  /*2760*/  LDG.E.64 R12, desc[UR10][R12.64] ;  /* 0x0000000a0c0c7981 */ /* 0x000f62000c1e1b00 */
[----:B------:R-:W-:Y:S01]  /*2770*/  VIADD R0, R0, 0xa00 ;  /* 0x00000a0000007836 */ /* 0x000fe20000000000 */
[----:B--2---:R-:W-:-:S08]  /*2780*/  DADD R28, R28, R4 ;  /* 0x000000001c1c7229 */ /* 0x004fd00000000004 */
[----:B---3--:R-:W-:-:S08]  /*2790*/  DADD R28, R28, R8 ;  /* 0x000000001c1c7229 */ /* 0x008fd00000000008 */
[----:B----4-:R-:W-:-:S08]  /*27a0*/  DADD R28, R28, R10 ;  /* 0x000000001c1c7229 */ /* 0x010fd0000000000a */
[----:B-----5:R-:W-:-:S11]  /*27b0*/  DADD R28, R28, R12 ;  /* 0x000000001c1c7229 */ /* 0x020fd6000000000c */
.L_x_147:
[----:B------:R-:W-:Y:S05]  /*27c0*/  BSYNC.RECONVERGENT B2 ;  /* 0x0000000000027941 */ /* 0x000fea0003800200 */
.L_x_146:
[----:B------:R-:W-:Y:S05]  /*27d0*/  @!P1 BRA `(.L_x_139) ;  /* 0x0000000000349947 */ /* 0x000fea0003800000 */
[----:B------:R-:W-:-:S04]  /*27e0*/  IMAD.HI.U32 R2, R2, -0x33333333, RZ ;  /* 0xcccccccd02027827 */ /* 0x000fc800078e00ff */
[----:B------:R-:W-:Y:S01]  /*27f0*/  VIADD R5, R0, UR6 ;  /* 0x0000000600057c36 */ /* 0x000fe20008000000 */
[----:B------:R-:W-:-:S04]  /*2800*/  LOP3.LUT R2, R2, 0xffff, RZ, 0xc0, !PT ;  /* 0x0000ffff02027812 */ /* 0x000fc800078ec0ff */
[----:B------:R-:W-:-:S04]  /*2810*/  LEA.HI R2, R2, 0x1, RZ, 0x17 ;  /* 0x0000000102027811 */ /* 0x000fc800078fb8ff */
[----:B------:R-:W-:-:S05]  /*2820*/  LOP3.LUT R2, R2, 0x3, RZ, 0xc0, !PT ;  /* 0x0000000302027812 */ /* 0x000fca00078ec0ff */
[----:B------:R-:W-:-:S07]  /*2830*/  IMAD.MOV R0, RZ, RZ, -R2 ;  /* 0x000000ffff007224 */ /* 0x000fce00078e0a02 */
.L_x_148:
[----:B------:R-:W-:-:S06]  /*2840*/  IMAD.WIDE.U32 R2, R5, 0x8, R6 ;  /* 0x0000000805027825 */ /* 0x000fcc00078e0006 */
[----:B------:R-:W2:Y:S01]  /*2850*/  LDG.E.64 R2, desc[UR10][R2.64] ;  /* 0x0000000a02027981 */ /* 0x000ea2000c1e1b00 */
[----:B------:R-:W-:Y:S02]  /*2860*/  VIADD R0, R0, 0x1 ;  /* 0x0000000100007836 */ /* 0x000fe40000000000 */
[----:B------:R-:W-:-:S03]  /*2870*/  VIADD R5, R5, 0x280 ;  /* 0x0000028005057836 */ /* 0x000fc60000000000 */
[----:B------:R-:W-:Y:S01]  /*2880*/  ISETP.NE.AND P0, PT, R0, RZ, PT ;  /* 0x000000ff0000720c */ /* 0x000fe20003f05270 */
[----:B--2---:R-:W-:-:S12]  /*2890*/  DADD R28, R2, R28 ;  /* 0x00000000021c7229 */ /* 0x004fd8000000001c */
[----:B------:R-:W-:Y:S05]  /*28a0*/  @P0 BRA `(.L_x_148) ;  /* 0xfffffffc00e40947 */ /* 0x000fea000383ffff */
.L_x_139:
[----:B------:R-:W-:Y:S05]  /*28b0*/  BSYNC.RECONVERGENT B1 ;  /* 0x0000000000017941 */ /* 0x000fea0003800200 */
.L_x_136:
[----:B------:R-:W0:Y:S01]  /*28c0*/  S2R R0, SR_LANEID ;  /* 0x0000000000007919 */ /* 0x000e220000000000 */
[----:B------:R-:W-:Y:S04]  /*28d0*/  SHFL.DOWN PT, R2, R28, 0x1, 0x1f ;  /* 0x08201f001c027f89 */ /* 0x000fe800000e0000 */
[----:B------:R-:W2:Y:S01]  /*28e0*/  SHFL.DOWN PT, R3, R29, 0x1, 0x1f ;  /* 0x08201f001d037f89 */ /* 0x000ea200000e0000 */
[----:B------:R-:W3:Y:S01]  /*28f0*/  S2R R11, SR_TID.X ;  /* 0x00000000000b7919 */ /* 0x000ee20000002100 */
[----:B--2---:R-:W-:Y:S01]  /*2900*/  DADD R2, R2, R28 ;  /* 0x0000000002027229 */ /* 0x004fe2000000001c */
[C---:B0-----:R-:W-:Y:S02]  /*2910*/  ISETP.GT.AND P0, PT, R0.reuse, 0x1e, PT ;  /* 0x0000001e0000780c */ /* 0x041fe40003f04270 */
[----:B------:R-:W-:-:S07]  /*2920*/  ISETP.NE.AND P1, PT, R0, RZ, PT ;  /* 0x000000ff0000720c */ /* 0x000fce0003f25270 */
[----:B------:R-:W-:Y:S02]  /*2930*/  FSEL R4, R28, R2, P0 ;  /* 0x000000021c047208 */ /* 0x000fe40000000000 */
[----:B------:R-:W-:Y:S02]  /*2940*/  FSEL R5, R29, R3, P0 ;  /* 0x000000031d057208 */ /* 0x000fe40000000000 */
[----:B------:R-:W-:Y:S01]  /*2950*/  ISETP.GT.AND P0, PT, R0, 0x1d, PT ;  /* 0x0000001d0000780c */ /* 0x000fe20003f04270 */
[----:B------:R-:W-:Y:S04]  /*2960*/  SHFL.DOWN PT, R2, R4, 0x2, 0x1f ;  /* 0x08401f0004027f89 */ /* 0x000fe800000e0000 */
[----:B------:R-:W0:Y:S01]  /*2970*/  SHFL.DOWN PT, R3, R5, 0x2, 0x1f ;  /* 0x08401f0005037f89 */ /* 0x000e2200000e0000 */
[----:B------:R-:W2:Y:S01]  /*2980*/  @!P1 S2R R10, SR_CgaCtaId ;  /* 0x00000000000a9919 */ /* 0x000ea20000008800 */
        /* <DEDUP_REMOVED lines=12> */
[----:B---3--:R-:W-:Y:S01]  /*2a50*/  @!P1 SHF.R.U32.HI R6, RZ, 0x2, R11 ;  /* 0x00000002ff069819 */ /* 0x008fe2000001160b */
[----:B------:R-:W0:Y:S01]  /*2a60*/  SHFL.DOWN PT, R3, R9, 0x8, 0x1f ;  /* 0x09001f0009037f89 */ /* 0x000e2200000e0000 */
[----:B--2---:R-:W-:-:S02]  /*2a70*/  @!P1 LEA R7, R10, R7, 0x18 ;  /* 0x000000070a079211 */ /* 0x004fc400078ec0ff */
        /* <DEDUP_REMOVED lines=19> */
[----:B------:R-:W3:Y:S04]  /*2bb0*/  LDS.128 R12, [UR4+0x30] ;  /* 0x00003004ff0c7984 */ /* 0x000ee80008000c00 */
[----:B------:R-:W4:Y:S01]  /*2bc0*/  LDS.128 R8, [UR4+0x40] ;  /* 0x00004004ff087984 */ /* 0x000f220008000c00 */
[----:B0-----:R-:W-:-:S03]  /*2bd0*/  DADD R16, R4, R16 ;  /* 0x0000000004107229 */ /* 0x001fc60000000010 */
[----:B--2---:R-:W0:Y:S05]  /*2be0*/  LDS.128 R4, [UR4+0x50] ;  /* 0x00005004ff047984 */ /* 0x004e2a0008000c00 */
[----:B------:R-:W-:-:S08]  /*2bf0*/  DADD R16, R16, R18 ;  /* 0x0000000010107229 */ /* 0x000fd00000000012 */
[----:B---3--:R-:W-:-:S08]  /*2c00*/  DADD R12, R16, R12 ;  /* 0x00000000100c7229 */ /* 0x008fd0000000000c */
[----:B------:R-:W-:Y:S02]  /*2c10*/  DADD R2, R12, R14 ;  /* 0x000000000c027229 */ /* 0x000fe4000000000e */
[----:B------:R-:W2:Y:S06]  /*2c20*/  LDS.128 R12, [UR4+0x60] ;  /* 0x00006004ff0c7984 */ /* 0x000eac0008000c00 */
[----:B----4-:R-:W-:-:S08]  /*2c30*/  DADD R2, R2, R8 ;  /* 0x0000000002027229 */ /* 0x010fd00000000008 */
[----:B------:R-:W-:Y:S01]  /*2c40*/  DADD R2, R2, R10 ;  /* 0x0000000002027229 */ /* 0x000fe2000000000a */
[----:B------:R-:W3:Y:S07]  /*2c50*/  LDS.128 R8, [UR4+0x70] ;  /* 0x00007004ff087984 */ /* 0x000eee0008000c00 */
[----:B0-----:R-:W-:-:S08]  /*2c60*/  DADD R2, R2, R4 ;  /* 0x0000000002027229 */ /* 0x001fd00000000004 */
[----:B------:R-:W-:Y:S01]  /*2c70*/  DADD R2, R2, R6 ;  /* 0x0000000002027229 */ /* 0x000fe20000000006 */
[----:B------:R-:W0:Y:S07]  /*2c80*/  LDS.128 R4, [UR4+0x80] ;  /* 0x00008004ff047984 */ /* 0x000e2e0008000c00 */
[----:B--2---:R-:W-:-:S08]  /*2c90*/  DADD R2, R2, R12 ;  /* 0x0000000002027229 */ /* 0x004fd0000000000c */
[----:B------:R-:W-:Y:S01]  /*2ca0*/  DADD R2, R2, R14 ;  /* 0x0000000002027229 */ /* 0x000fe2000000000e */
[----:B------:R-:W2:Y:S07]  /*2cb0*/  LDS.128 R12, [UR4+0x90] ;  /* 0x00009004ff0c7984 */ /* 0x000eae0008000c00 */
[----:B---3--:R-:W-:-:S08]  /*2cc0*/  DADD R2, R2, R8 ;  /* 0x0000000002027229 */ /* 0x008fd00000000008 */
[----:B------:R-:W-:Y:S01]  /*2cd0*/  DADD R2, R2, R10 ;  /* 0x0000000002027229 */ /* 0x000fe2000000000a */
[----:B------:R-:W3:Y:S07]  /*2ce0*/  LDS.128 R8, [UR4+0xa0] ;  /* 0x0000a004ff087984 */ /* 0x000eee0008000c00 */
[----:B0-----:R-:W-:Y:S01]  /*2cf0*/  DADD R2, R2, R4 ;  /* 0x0000000002027229 */ /* 0x001fe20000000004 */
[----:B------:R-:W0:Y:S07]  /*2d00*/  LDS.64 R4, [UR4+0xb0] ;  /* 0x0000b004ff047984 */ /* 0x000e2e0008000a00 */
[----:B------:R-:W-:-:S08]  /*2d10*/  DADD R2, R2, R6 ;  /* 0x0000000002027229 */ /* 0x000fd00000000006 */
[----:B--2---:R-:W-:-:S08]  /*2d20*/  DADD R2, R2, R12 ;  /* 0x0000000002027229 */ /* 0x004fd0000000000c */
[----:B------:R-:W-:-:S08]  /*2d30*/  DADD R2, R2, R14 ;  /* 0x0000000002027229 */ /* 0x000fd0000000000e */
[----:B---3--:R-:W-:-:S08]  /*2d40*/  DADD R2, R2, R8 ;  /* 0x0000000002027229 */ /* 0x008fd00000000008 */
[----:B------:R-:W-:-:S08]  /*2d50*/  DADD R2, R2, R10 ;  /* 0x0000000002027229 */ /* 0x000fd0000000000a */
[----:B0-----:R-:W-:-:S11]  /*2d60*/  DADD R4, R2, R4 ;  /* 0x0000000002047229 */ /* 0x001fd60000000004 */
.L_x_135:
[----:B-1----:R-:W-:Y:S05]  /*2d70*/  BSYNC.RECONVERGENT B0 ;  /* 0x0000000000007941 */ /* 0x002fea0003800200 */
.L_x_119:
[----:B------:R-:W-:Y:S05]  /*2d80*/  @P0 EXIT ;  /* 0x000000000000094d */ /* 0x000fea0003800000 */
[----:B------:R-:W1:Y:S02]  /*2d90*/  LDCU.64 UR4, c[0x0][0x388] ;  /* 0x00007100ff0477ac */ /* 0x000e640008000a00 */
[----:B-1----:R-:W-:-:S06]  /*2da0*/  UIMAD.WIDE.U32 UR4, UR9, 0x8, UR4 ;  /* 0x00000008090478a5 */ /* 0x002fcc000f8e0004 */
[----:B--2---:R-:W-:Y:S02]  /*2db0*/  IMAD.U32 R2, RZ, RZ, UR4 ;  /* 0x00000004ff027e24 */ /* 0x004fe4000f8e00ff */
[----:B------:R-:W-:-:S05]  /*2dc0*/  IMAD.U32 R3, RZ, RZ, UR5 ;  /* 0x00000005ff037e24 */ /* 0x000fca000f8e00ff */
[----:B------:R-:W-:Y:S01]  /*2dd0*/  STG.E.64 desc[UR10][R2.64], R4 ;  /* 0x0000000402007986 */ /* 0x000fe2000c101b0a */
[----:B------:R-:W-:Y:S05]  /*2de0*/  EXIT ;  /* 0x000000000000794d */ /* 0x000fea0003800000 */
.L_x_149:
        /* <DEDUP_REMOVED lines=9> */
.L_x_248:


//--------------------- .text._ZN3cub18CUB_300001_SM_10006detail6reduce28DeviceReduceSingleTileKernelINS2_10policy_hubIdjN4cuda3std3__44plusIdEEE10Policy1000EN6thrust24THRUST_300001_SM_1000_NS6detail15normal_iteratorINSD_10device_ptrIdEEEEPdjS9_ddNS7_10__identityEEEvT0_T1_T2_T3_T4_T6_ --------------------------
	.section	.text._ZN3cub18CUB_300001_SM_10006detail6reduce28DeviceReduceSingleTileKernelINS2_10policy_hubIdjN4cuda3std3__44plusIdEEE10Policy1000EN6thrust24THRUST_300001_SM_1000_NS6detail15normal_iteratorINSD_10device_ptrIdEEEEPdjS9_ddNS7_10__identityEEEvT0_T1_T2_T3_T4_T6_,"ax",@progbits
	.align	128
        .global         _ZN3cub18CUB_300001_SM_10006detail6reduce28DeviceReduceSingleTileKernelINS2_10policy_hubIdjN4cuda3std3__44plusIdEEE10Policy1000EN6thrust24THRUST_300001_SM_1000_NS6detail15normal_iteratorINSD_10device_ptrIdEEEEPdjS9_ddNS7_10__identityEEEvT0_T1_T2_T3_T4_T6_
        .type           _ZN3cub18CUB_300001_SM_10006detail6reduce28DeviceReduceSingleTileKernelINS2_10policy_hubIdjN4cuda3std3__44plusIdEEE10Policy1000EN6thrust24THRUST_300001_SM_1000_NS6detail15normal_iteratorINSD_10device_ptrIdEEEEPdjS9_ddNS7_10__identityEEEvT0_T1_T2_T3_T4_T6_,@function
        .size           _ZN3cub18CUB_300001_SM_10006detail6reduce28DeviceReduceSingleTileKernelINS2_10policy_hubIdjN4cuda3std3__44plusIdEEE10Policy1000EN6thrust24THRUST_300001_SM_1000_NS6detail15normal_iteratorINSD_10device_ptrIdEEEEPdjS9_ddNS7_10__identityEEEvT0_T1_T2_T3_T4_T6_,(.L_x_249 - _ZN3cub18CUB_300001_SM_10006detail6reduce28DeviceReduceSingleTileKernelINS2_10policy_hubIdjN4cuda3std3__44plusIdEEE10Policy1000EN6thrust24THRUST_300001_SM_1000_NS6detail15normal_iteratorINSD_10device_ptrIdEEEEPdjS9_ddNS7_10__identityEEEvT0_T1_T2_T3_T4_T6_)
        .other          _ZN3cub18CUB_300001_SM_10006detail6reduce28DeviceReduceSingleTileKernelINS2_10policy_hubIdjN4cuda3std3__44plusIdEEE10Policy1000EN6thrust24THRUST_300001_SM_1000_NS6detail15normal_iteratorINSD_10device_ptrIdEEEEPdjS9_ddNS7_10__identityEEEvT0_T1_T2_T3_T4_T6_,@"STO_CUDA_ENTRY STV_DEFAULT"
_ZN3cub18CUB_300001_SM_10006detail6reduce28DeviceReduceSingleTileKernelINS2_10policy_hubIdjN4cuda3std3__44plusIdEEE10Policy1000EN6thrust24THRUST_300001_SM_1000_NS6detail15normal_iteratorINSD_10device_ptrIdEEEEPdjS9_ddNS7_10__identityEEEvT0_T1_T2_T3_T4_T6_:
.text._ZN3cub18CUB_300001_SM_10006detail6reduce28DeviceReduceSingleTileKernelINS2_10policy_hubIdjN4cuda3std3__44plusIdEEE10Policy1000EN6thrust24THRUST_300001_SM_1000_NS6detail15normal_iteratorINSD_10device_ptrIdEEEEPdjS9_ddNS7_10__identityEEEvT0_T1_T2_T3_T4_T6_:
        /* <DEDUP_REMOVED lines=13> */
.L_x_150:
[----:B------:R-:W-:Y:S01]  /*00d0*/  ISETP.GT.U32.AND P0, PT, R2, 0x13ff, PT ;  /* 0x000013ff0200780c */ /* 0x000fe20003f04070 */
[----:B------:R-:W-:-:S12]  /*00e0*/  BSSY.RECONVERGENT B0, `(.L_x_151) ;  /* 0x0000280000007945 */ /* 0x000fd80003800200 */
        /* <DEDUP_REMOVED lines=11> */
.L_x_154:
[----:B------:R-:W-:Y:S05]  /*01a0*/  BSYNC.RECONVERGENT B1 ;  /* 0x0000000000017941 */ /* 0x000fea0003800200 */
.L_x_153:
[----:B------:R-:W-:Y:S01]  /*01b0*/  ISETP.GE.U32.AND P0, PT, R41, R2, PT ;  /* 0x000000022900720c */ /* 0x000fe20003f06070 */
[----:B------:R-:W-:-:S12]  /*01c0*/  BSSY.RECONVERGENT B1, `(.L_x_155) ;  /* 0x0000073000017945 */ /* 0x000fd80003800200 */
[----:B------:R-:W-:Y:S05]  /*01d0*/  @P0 BRA `(.L_x_156) ;  /* 0x0000000400c40947 */ /* 0x000fea0003800000 */
[----:B------:R-:W-:Y:S01]  /*01e0*/  LOP3.LUT R5, RZ, R41, RZ, 0x33, !PT ;  /* 0x00000029ff057212 */ /* 0x000fe200078e33ff */
[----:B------:R-:W-:Y:S04]  /*01f0*/  BSSY.RECONVERGENT B2, `(.L_x_157) ;  /* 0x0000034000027945 */ /* 0x000fe80003800200 */
[----:B------:R-:W-:-:S04]  /*0200*/  IMAD.IADD R5, R5, 0x1, R2 ;  /* 0x0000000105057824 */ /* 0x000fc800078e0202 */
[C---:B------:R-:W-:Y:S01]  /*0210*/  IMAD.HI.U32 R40, R5.reuse, -0x33333333, RZ ;  /* 0xcccccccd05287827 */ /* 0x040fe200078e00ff */
[----:B------:R-:W-:-:S04]  /*0220*/  ISETP.GE.U32.AND P1, PT, R5, 0x2580, PT ;  /* 0x000025800500780c */ /* 0x000fc80003f26070 */
[----:B------:R-:W-:-:S04]  /*0230*/  LEA.HI R40, R40, 0x1, RZ, 0x17 ;  /* 0x0000000128287811 */ /* 0x000fc800078fb8ff */
[----:B------:R-:W-:-:S04]  /*0240*/  LOP3.LUT R42, R40, 0xf, RZ, 0xc0, !PT ;  /* 0x0000000f282a7812 */ /* 0x000fc800078ec0ff */
[----:B------:R-:W-:Y:S01]  /*0250*/  ISETP.NE.AND P0, PT, R42, RZ, PT ;  /* 0x000000ff2a00720c */ /* 0x000fe20003f05270 */
[----:B------:R-:W-:-:S12]  /*0260*/  @!P1 BRA `(.L_x_158) ;  /* 0x0000000000b09947 */ /* 0x000fd80003800000 */
[----:B------:R-:W0:Y:S01]  /*0270*/  LDC.64 R4, c[0x0][0x380] ;  /* 0x0000e000ff047b82 */ /* 0x000e220000000a00 */
[----:B------:R-:W-:-:S05]  /*0280*/  LOP3.LUT R0, R40, 0xfffff0, RZ, 0xc0, !PT ;  /* 0x00fffff028007812 */ /* 0x000fca00078ec0ff */
[----:B------:R-:W-:Y:S02]  /*0290*/  IMAD.MOV R0, RZ, RZ, -R0 ;  /* 0x000000ffff007224 */ /* 0x000fe400078e0a00 */
[----:B0-----:R-:W-:-:S03]  /*02a0*/  IMAD.WIDE.U32 R4, R41, 0x8, R4 ;  /* 0x0000000829047825 */ /* 0x001fc600078e0004 */
[----:B------:R-:W-:-:S05]  /*02b0*/  IADD3 R4, P1, PT, R4, 0xa000, RZ ;  /* 0x0000a00004047810 */ /* 0x000fca0007f3e0ff */
[----:B------:R-:W-:-:S08]  /*02c0*/  IMAD.X R5, RZ, RZ, R5, P1 ;  /* 0x000000ffff057224 */ /* 0x000fd000008e0605 */
.L_x_159:
        /* <DEDUP_REMOVED lines=38> */
.L_x_158:
[----:B------:R-:W-:Y:S05]  /*0530*/  BSYNC.RECONVERGENT B2 ;  /* 0x0000000000027941 */ /* 0x000fea0003800200 */
.L_x_157:
[----:B------:R-:W-:Y:S05]  /*0540*/  @!P0 BRA `(.L_x_156) ;  /* 0x0000000000e88947 */ /* 0x000fea0003800000 */
[----:B------:R-:W-:Y:S01]  /*0550*/  ISETP.GE.U32.AND P0, PT, R42, 0x8, PT ;  /* 0x000000082a00780c */ /* 0x000fe20003f06070 */
[----:B------:R-:W-:Y:S01]  /*0560*/  BSSY.RECONVERGENT B2, `(.L_x_160) ;  /* 0x0000017000027945 */ /* 0x000fe20003800200 */
[----:B------:R-:W-:-:S04]  /*0570*/  LOP3.LUT R22, R40, 0x7, RZ, 0xc0, !PT ;  /* 0x0000000728167812 */ /* 0x000fc800078ec0ff */
[----:B------:R-:W-:-:S07]  /*0580*/  ISETP.NE.AND P1, PT, R22, RZ, PT ;  /* 0x000000ff1600720c */ /* 0x000fce0003f25270 */
[----:B------:R-:W-:Y:S06]  /*0590*/  @!P0 BRA `(.L_x_161) ;  /* 0x00000000004c8947 */ /* 0x000fec0003800000 */
[----:B------:R-:W0:Y:S02]  /*05a0*/  LDC.64 R4, c[0x0][0x380] ;  /* 0x0000e000ff047b82 */ /* 0x000e240000000a00 */
[----:B0-----:R-:W-:-:S05]  /*05b0*/  IMAD.WIDE.U32 R20, R41, 0x8, R4 ;  /* 0x0000000829147825 */ /* 0x001fca00078e0004 */
        /* <DEDUP_REMOVED lines=17> */
.L_x_161:
[----:B------:R-:W-:Y:S05]  /*06d0*/  BSYNC.RECONVERGENT B2 ;  /* 0x0000000000027941 */ /* 0x000fea0003800200 */
.L_x_160:
        /* <DEDUP_REMOVED lines=17> */
.L_x_163:
[----:B------:R-:W-:Y:S05]  /*07f0*/  BSYNC.RECONVERGENT B2 ;  /* 0x0000000000027941 */ /* 0x000fea0003800200 */
.L_x_162:
[----:B------:R-:W-:Y:S05]  /*0800*/  @!P1 BRA `(.L_x_156) ;  /* 0x0000000000389947 */ /* 0x000fea0003800000 */
[----:B------:R-:W0:Y:S01]  /*0810*/  LDC.64 R4, c[0x0][0x380] ;  /* 0x0000e000ff047b82 */ /* 0x000e220000000a00 */
[----:B------:R-:W-:Y:S02]  /*0820*/  IMAD.MOV R0, RZ, RZ, -R0 ;  /* 0x000000ffff007224 */ /* 0x000fe400078e0a00 */
[----:B0-----:R-:W-:-:S04]  /*0830*/  IMAD.WIDE.U32 R4, R41, 0x8, R4 ;  /* 0x0000000829047825 */ /* 0x001fc800078e0004 */
[----:B------:R-:W-:Y:S02]  /*0840*/  IMAD.MOV.U32 R6, RZ, RZ, R4 ;  /* 0x000000ffff067224 */ /* 0x000fe400078e0004 */
[----:B------:R-:W-:-:S07]  /*0850*/  IMAD.MOV.U32 R7, RZ, RZ, R5 ;  /* 0x000000ffff077224 */ /* 0x000fce00078e0005 */
.L_x_164:
[----:B------:R-:W-:Y:S02]  /*0860*/  IMAD.MOV.U32 R4, RZ, RZ, R6 ;  /* 0x000000ffff047224 */ /* 0x000fe400078e0006 */
[----:B------:R-:W-:-:S06]  /*0870*/  IMAD.MOV.U32 R5, RZ, RZ, R7 ;  /* 0x000000ffff057224 */ /* 0x000fcc00078e0007 */
[----:B------:R-:W2:Y:S01]  /*0880*/  LDG.E.64 R4, desc[UR6][R4.64] ;  /* 0x0000000604047981 */ /* 0x000ea2000c1e1b00 */
[----:B------:R-:W-:Y:S01]  /*0890*/  VIADD R0, R0, 0x1 ;  /* 0x0000000100007836 */ /* 0x000fe20000000000 */
[----:B------:R-:W-:-:S04]  /*08a0*/  IADD3 R6, P1, PT, R6, 0x1400, RZ ;  /* 0x0000140006067810 */ /* 0x000fc80007f3e0ff */
[----:B------:R-:W-:Y:S01]  /*08b0*/  ISETP.NE.AND P0, PT, R0, RZ, PT ;  /* 0x000000ff0000720c */ /* 0x000fe20003f05270 */
[----:B------:R-:W-:Y:S01]  /*08c0*/  IMAD.X R7, RZ, RZ, R7, P1 ;  /* 0x000000ffff077224 */ /* 0x000fe200008e0607 */
[----:B--2--5:R-:W-:-:S11]  /*08d0*/  DADD R36, R4, R36 ;  /* 0x0000000004247229 */ /* 0x024fd60000000024 */
[----:B------:R-:W-:Y:S05]  /*08e0*/  @P0 BRA `(.L_x_164) ;  /* 0xfffffffc00dc0947 */ /* 0x000fea000383ffff */
.L_x_156:
[----:B------:R-:W-:Y:S05]  /*08f0*/  BSYNC.RECONVERGENT B1 ;  /* 0x0000000000017941 */ /* 0x000fea0003800200 */
.L_x_155:
        /* <DEDUP_REMOVED lines=28> */
[----:B-1----:R-:W-:-:S03]  /*0ac0*/  @!P1 LEA R9, R13, R2, 0x18 ;  /* 0x000000020d099211 */ /* 0x002fc600078ec0ff */
[----:B------:R-:W0:Y:S02]  /*0ad0*/  SHFL.DOWN PT, R5, R11, 0x8, 0x1f ;  /* 0x09001f000b057f89 */ /* 0x000e2400000e0000 */
[----:B0-----:R-:W-:-:S10]  /*0ae0*/  DADD R4, R4, R10 ;  /* 0x0000000004047229 */ /* 0x001fd4000000000a */
[----:B------:R-:W-:Y:S02]  /*0af0*/  FSEL R6, R10, R4, P0 ;  /* 0x000000040a067208 */ /* 0x000fe40000000000 */
[----:B------:R-:W-:Y:S01]  /*0b00*/  FSEL R7, R11, R5, P0 ;  /* 0x000000050b077208 */ /* 0x000fe20000000000 */
[----:B------:R-:W-:Y:S01]  /*0b10*/  @!P1 IMAD.IADD R11, R0, 0x1, R9 ;  /* 0x00000001000b9824 */ /* 0x000fe200078e0209 */
        /* <DEDUP_REMOVED lines=14> */
[----:B------:R-:W2:Y:S04]  /*0c00*/  LDS.128 R16, [UR4+0x30] ;  /* 0x00003004ff107984 */ /* 0x000ea80008000c00 */
[----:B-1----:R-:W1:Y:S01]  /*0c10*/  LDS.128 R4, [UR4+0x40] ;  /* 0x00004004ff047984 */ /* 0x002e620008000c00 */
[----:B0-----:R-:W-:-:S03]  /*0c20*/  DADD R12, R8, R12 ;  /* 0x00000000080c7229 */ /* 0x001fc6000000000c */
[----:B------:R-:W0:Y:S05]  /*0c30*/  LDS.128 R8, [UR4+0x50] ;  /* 0x00005004ff087984 */ /* 0x000e2a0008000c00 */
[----:B------:R-:W-:-:S08]  /*0c40*/  DADD R12, R12, R14 ;  /* 0x000000000c0c7229 */ /* 0x000fd0000000000e */
[----:B--2---:R-:W-:-:S08]  /*0c50*/  DADD R12, R12, R16 ;  /* 0x000000000c0c7229 */ /* 0x004fd00000000010 */
[----:B------:R-:W-:Y:S02]  /*0c60*/  DADD R18, R12, R18 ;  /* 0x000000000c127229 */ /* 0x000fe40000000012 */
[----:B------:R-:W2:Y:S06]  /*0c70*/  LDS.128 R12, [UR4+0x60] ;  /* 0x00006004ff0c7984 */ /* 0x000eac0008000c00 */
[----:B-1----:R-:W-:-:S08]  /*0c80*/  DADD R4, R18, R4 ;  /* 0x0000000012047229 */ /* 0x002fd00000000004 */
[----:B------:R-:W-:Y:S02]  /*0c90*/  DADD R2, R4, R6 ;  /* 0x0000000004027229 */ /* 0x000fe40000000006 */
[----:B------:R-:W1:Y:S06]  /*0ca0*/  LDS.128 R4, [UR4+0x70] ;  /* 0x00007004ff047984 */ /* 0x000e6c0008000c00 */
[----:B0-----:R-:W-:-:S08]  /*0cb0*/  DADD R2, R2, R8 ;  /* 0x0000000002027229 */ /* 0x001fd00000000008 */
[----:B------:R-:W-:Y:S01]  /*0cc0*/  DADD R2, R2, R10 ;  /* 0x0000000002027229 */ /* 0x000fe2000000000a */
[----:B------:R-:W0:Y:S07]  /*0cd0*/  LDS.128 R8, [UR4+0x80] ;  /* 0x00008004ff087984 */ /* 0x000e2e0008000c00 */
[----:B--2---:R-:W-:-:S08]  /*0ce0*/  DADD R2, R2, R12 ;  /* 0x0000000002027229 */ /* 0x004fd0000000000c */
        /* <DEDUP_REMOVED lines=14> */
.L_x_165:
        /* <DEDUP_REMOVED lines=26> */
[----:B0-----:R-:W-:-:S10]  /*0f70*/  DADD R4, R4, R8 ;  /* 0x0000000004047229 */ /* 0x001fd40000000008 */
[----:B------:R-:W-:Y:S02]  /*0f80*/  FSEL R6, R8, R4, P0 ;  /* 0x0000000408067208 */ /* 0x000fe40000000000 */
[----:B------:R-:W-:Y:S01]  /*0f90*/  FSEL R7, R9, R5, P0 ;  /* 0x0000000509077208 */ /* 0x000fe20000000000 */
[----:B------:R-:W0:Y:S01]  /*0fa0*/  @!P1 S2R R8, SR_CgaCtaId ;  /* 0x0000000000089919 */ /* 0x000e220000008800 */
[----:B------:R-:W-:Y:S01]  /*0fb0*/  ISETP.GT.AND P0, PT, R0, R13, PT ;  /* 0x0000000d0000720c */ /* 0x000fe20003f04270 */
[----:B------:R-:W-:Y:S01]  /*0fc0*/  VIADD R0, R12, 0x10 ;  /* 0x000000100c007836 */ /* 0x000fe20000000000 */
[----:B------:R-:W-:Y:S04]  /*0fd0*/  SHFL.DOWN PT, R4, R6, 0x8, R13 ;  /* 0x0900000006047989 */ /* 0x000fe800000e000d */
[----:B------:R-:W1:Y:S02]  /*0fe0*/  SHFL.DOWN PT, R5, R7, 0x8, R13 ;  /* 0x0900000007057989 */ /* 0x000e6400000e000d */
[----:B-1----:R-:W-:-:S10]  /*0ff0*/  DADD R4, R4, R6 ;  /* 0x0000000004047229 */ /* 0x002fd40000000006 */
[----:B------:R-:W-:Y:S02]  /*1000*/  FSEL R10, R6, R4, P0 ;  /* 0x00000004060a7208 */ /* 0x000fe40000000000 */
[----:B------:R-:W-:Y:S02]  /*1010*/  FSEL R11, R7, R5, P0 ;  /* 0x00000005070b7208 */ /* 0x000fe40000000000 */
[----:B------:R-:W-:Y:S01]  /*1020*/  @!P1 MOV R7, 0x400 ;  /* 0x0000040000079802 */ /* 0x000fe20000000f00 */
[----:B------:R-:W-:Y:S01]  /*1030*/  SHFL.DOWN PT, R4, R10, 0x10, R13 ;  /* 0x0a0000000a047989 */ /* 0x000fe200000e000d */
[----:B------:R-:W-:Y:S02]  /*1040*/  ISETP.GT.AND P0, PT, R0, R13, PT ;  /* 0x0000000d0000720c */ /* 0x000fe40003f04270 */
        /* <DEDUP_REMOVED lines=14> */
[----:B------:R-:W-:Y:S01]  /*1130*/  ISETP.GT.U32.AND P1, PT, R2, 0x20, PT ;  /* 0x000000200200780c */ /* 0x000fe20003f24070 */
[----:B-1----:R-:W-:-:S09]  /*1140*/  ULEA UR4, UR5, UR4, 0x18 ;  /* 0x0000000405047291 */ /* 0x002fd2000f8ec0ff */
[----:B------:R-:W1:Y:S04]  /*1150*/  LDS.128 R12, [UR4+0x20] ;  /* 0x00002004ff0c7984 */ /* 0x000e680008000c00 */
[----:B0-----:R-:W0:Y:S01]  /*1160*/  LDS.128 R4, [UR4+0x30] ;  /* 0x00003004ff047984 */ /* 0x001e220008000c00 */
        /* <DEDUP_REMOVED lines=70> */
[----:B------:R-:W0:Y:S01]  /*15d0*/  LDS.64 R4, [UR4+0xb0] ;  /* 0x0000b004ff047984 */ /* 0x000e220008000a00 */
        /* <DEDUP_REMOVED lines=8> */
[----:B------:R-:W-:-:S04]  /*1660*/  ISETP.GT.U32.AND P1, PT, R2, 0x260, PT ;  /* 0x000002600200780c */ /* 0x000fc80003f24070 */
[----:B0-----:R-:W-:-:S10]  /*1670*/  DADD R4, R4, R6 ;  /* 0x0000000004047229 */ /* 0x001fd40000000006 */
[----:B------:R-:W-:Y:S02]  /*1680*/  FSEL R8, R4, R6, P1 ;  /* 0x0000000604087208 */ /* 0x000fe40000800000 */
[----:B------:R-:W-:Y:S01]  /*1690*/  FSEL R9, R5, R7, P1 ;  /* 0x0000000705097208 */ /* 0x000fe20000800000 */
[----:B------:R-:W-:Y:S06]  /*16a0*/  BRA `(.L_x_166) ;  /* 0x00000010008c7947 */ /* 0x000fec0003800000 */
.L_x_152:
[----:B------:R-:W0:Y:S01]  /*16b0*/  S2R R0, SR_TID.X ;  /* 0x0000000000007919 */ /* 0x000e220000002100 */
[----:B------:R-:W1:Y:S02]  /*16c0*/  LDCU.64 UR4, c[0x0][0x380] ;  /* 0x00007000ff0477ac */ /* 0x000e640008000a00 */
[----:B-1----:R-:W-:Y:S02]  /*16d0*/  IMAD.U32 R6, RZ, RZ, UR4 ;  /* 0x00000004ff067e24 */ /* 0x002fe4000f8e00ff */
[----:B------:R-:W-:Y:S02]  /*16e0*/  IMAD.U32 R7, RZ, RZ, UR5 ;  /* 0x00000005ff077e24 */ /* 0x000fe4000f8e00ff */
[----:B0-----:R-:W-:-:S05]  /*16f0*/  IMAD.WIDE.U32 R20, R0, 0x8, R6 ;  /* 0x0000000800147825 */ /* 0x001fca00078e0006 */
        /* <DEDUP_REMOVED lines=8> */
[----:B------:R-:W-:Y:S01]  /*1780*/  VIADD R3, R2, 0xffffec00 ;  /* 0xffffec0002037836 */ /* 0x000fe20000000000 */
[----:B------:R-:W-:-:S04]  /*1790*/  UMOV UR4, 0x1400 ;  /* 0x0000140000047882 */ /* 0x000fc80000000000 */
[----:B------:R-:W-:Y:S01]  /*17a0*/  ISETP.GE.U32.AND P0, PT, R3, 0x1400, PT ;  /* 0x000014000300780c */ /* 0x000fe20003f06070 */
        /* <DEDUP_REMOVED lines=8> */
[----:B------:R-:W0:Y:S01]  /*1830*/  LDC R2, c[0x0][0x390] ;  /* 0x0000e400ff027b82 */ /* 0x000e220000000800 */
[----:B------:R-:W-:-:S07]  /*1840*/  UMOV UR4, 0x1400 ;  /* 0x0000140000047882 */ /* 0x000fce0000000000 */
[----:B------:R-:W1:Y:S02]  /*1850*/  LDC.64 R6, c[0x0][0x380] ;  /* 0x0000e000ff067b82 */ /* 0x000e640000000a00 */
.L_x_169:
[----:B------:R-:W-:-:S04]  /*1860*/  VIADD R9, R0, UR4 ;  /* 0x0000000400097c36 */ /* 0x000fc80008000000 */
[----:B-1----:R-:W-:-:S05]  /*1870*/  IMAD.WIDE.U32 R8, R9, 0x8, R6 ;  /* 0x0000000809087825 */ /* 0x002fca00078e0006 */
        /* <DEDUP_REMOVED lines=8> */
[----:B--2---:R-:W-:-:S08]  /*1900*/  DADD R10, R10, R38 ;  /* 0x000000000a0a7229 */ /* 0x004fd00000000026 */
[----:B---3--:R-:W-:Y:S01]  /*1910*/  DADD R10, R12, R10 ;  /* 0x000000000c0a7229 */ /* 0x008fe2000000000a */
[----:B0-----:R-:W-:-:S05]  /*1920*/  VIADD R12, R2, -UR4 ;  /* 0x80000004020c7c36 */ /* 0x001fca0008000000 */
[----:B------:R-:W-:Y:S02]  /*1930*/  ISETP.GE.U32.AND P0, PT, R12, 0x1400, PT ;  /* 0x000014000c00780c */ /* 0x000fe40003f06070 */
[----:B----4-:R-:W-:-:S08]  /*1940*/  DADD R10, R14, R10 ;  /* 0x000000000e0a7229 */ /* 0x010fd0000000000a */
[----:B-----5:R-:W-:-:S08]  /*1950*/  DADD R10, R16, R10 ;  /* 0x00000000100a7229 */ /* 0x020fd0000000000a */
[----:B------:R-:W-:-:S08]  /*1960*/  DADD R10, R18, R10 ;  /* 0x00000000120a7229 */ /* 0x000fd0000000000a */
[----:B------:R-:W-:-:S08]  /*1970*/  DADD R10, R20, R10 ;  /* 0x00000000140a7229 */ /* 0x000fd0000000000a */
[----:B------:R-:W-:-:S08]  /*1980*/  DADD R10, R22, R10 ;  /* 0x00000000160a7229 */ /* 0x000fd0000000000a */
[----:B------:R-:W-:Y:S01]  /*1990*/  DADD R38, R4, R10 ;  /* 0x0000000004267229 */ /* 0x000fe2000000000a */
[----:B------:R-:W-:Y:S10]  /*19a0*/  @!P0 BRA `(.L_x_168) ;  /* 0x0000000800a48947 */ /* 0x000ff40003800000 */
[----:B------:R-:W-:-:S06]  /*19b0*/  UIADD3 UR4, UPT, UPT, UR4, 0x1400, URZ ;  /* 0x0000140004047890 */ /* 0x000fcc000fffe0ff */
[----:B------:R-:W-:-:S13]  /*19c0*/  ISETP.LT.U32.AND P0, PT, R3, UR4, PT ;  /* 0x0000000403007c0c */ /* 0x000fda000bf01070 */
[----:B------:R-:W-:Y:S05]  /*19d0*/  @!P0 BRA `(.L_x_169) ;  /* 0xfffffffc00a08947 */ /* 0x000fea000383ffff */
.L_x_167:
[----:B------:R-:W-:Y:S01]  /*19e0*/  VIADD R3, R2, -UR4 ;  /* 0x8000000402037c36 */ /* 0x000fe20008000000 */
[----:B------:R-:W-:Y:S04]  /*19f0*/  BSSY.RECONVERGENT B1, `(.L_x_168) ;  /* 0x00000a4000017945 */ /* 0x000fe80003800200 */
[----:B------:R-:W-:-:S04]  /*1a00*/  ISETP.GE.AND P0, PT, R0, R3, PT ;  /* 0x000000030000720c */ /* 0x000fc80003f06270 */
[----:B------:R-:W-:-:S13]  /*1a10*/  ISETP.LE.U32.OR P0, PT, R2, UR4, P0 ;  /* 0x0000000402007c0c */ /* 0x000fda0008703470 */
[----:B------:R-:W-:Y:S05]  /*1a20*/  @P0 BRA `(.L_x_170) ;  /* 0x0000000800800947 */ /* 0x000fea0003800000 */
[----:B------:R-:W-:Y:S01]  /*1a30*/  LOP3.LUT R3, RZ, R0, RZ, 0x33, !PT ;  /* 0x00000000ff037212 */ /* 0x000fe200078e33ff */
[----:B------:R-:W-:Y:S03]  /*1a40*/  BSSY.RECONVERGENT B2, `(.L_x_171) ;  /* 0x0000053000027945 */ /* 0x000fe60003800200 */
[----:B------:R-:W-:-:S04]  /*1a50*/  IADD3 R3, PT, PT, R2, -UR4, R3 ;  /* 0x8000000402037c10 */ /* 0x000fc8000fffe003 */
[C---:B------:R-:W-:Y:S01]  /*1a60*/  ISETP.GE.U32.AND P0, PT, R3.reuse, 0x2580, PT ;  /* 0x000025800300780c */ /* 0x040fe20003f06070 */
[----:B------:R-:W-:-:S05]  /*1a70*/  IMAD.HI.U32 R2, R3, -0x33333333, RZ ;  /* 0xcccccccd03027827 */ /* 0x000fca00078e00ff */
[----:B------:R-:W-:Y:S01]  /*1a80*/  LEA.HI R3, R2, 0x1, RZ, 0x17 ;  /* 0x0000000102037811 */ /* 0x000fe200078fb8ff */
[----:B------:R-:W-:-:S03]  /*1a90*/  IMAD.MOV.U32 R2, RZ, RZ, R0 ;  /* 0x000000ffff027224 */ /* 0x000fc600078e0000 */
[----:B------:R-:W-:-:S03]  /*1aa0*/  LOP3.LUT R4, R3, 0xf, RZ, 0xc0, !PT ;  /* 0x0000000f03047812 */ /* 0x000fc600078ec0ff */
[----:B------:R-:W-:Y:S05]  /*1ab0*/  @!P0 BRA `(.L_x_172) ;  /* 0x00000004002c8947 */ /* 0x000fea0003800000 */
[----:B------:R-:W-:Y:S01]  /*1ac0*/  LOP3.LUT R42, R3, 0xfffff0, RZ, 0xc0, !PT ;  /* 0x00fffff0032a7812 */ /* 0x000fe200078ec0ff */
[----:B------:R-:W-:Y:S01]  /*1ad0*/  BSSY.RECONVERGENT B3, `(.L_x_173) ;  /* 0x0000048000037945 */ /* 0x000fe20003800200 */
[C---:B------:R-:W-:Y:S01]  /*1ae0*/  LOP3.LUT R2, R0.reuse, 0x1400, RZ, 0xfc, !PT ;  /* 0x0000140000027812 */ /* 0x040fe200078efcff */
[----:B------:R-:W-:Y:S02]  /*1af0*/  VIADD R5, R0, UR4 ;  /* 0x0000000400057c36 */ /* 0x000fe40008000000 */
[----:B------:R-:W-:-:S07]  /*1b00*/  IMAD.MOV R42, RZ, RZ, -R42 ;  /* 0x000000ffff2a7224 */ /* 0x000fce00078e0a2a */
.L_x_174:
        /* <DEDUP_REMOVED lines=68> */
[----:B------:R-:W-:Y:S05]  /*1f50*/  BSYNC.RECONVERGENT B3 ;  /* 0x0000000000037941 */ /* 0x000fea0003800200 */
.L_x_173:
[----:B------:R-:W-:-:S07]  /*1f60*/  VIADD R2, R2, 0xffffec00 ;  /* 0xffffec0002027836 */ /* 0x000fce0000000000 */
.L_x_172:
[----:B------:R-:W-:Y:S05]  /*1f70*/  BSYNC.RECONVERGENT B2 ;  /* 0x0000000000027941 */ /* 0x000fea0003800200 */
.L_x_171:
        /* <DEDUP_REMOVED lines=40> */
.L_x_176:
[----:B------:R-:W-:Y:S05]  /*2200*/  BSYNC.RECONVERGENT B2 ;  /* 0x0000000000027941 */ /* 0x000fea0003800200 */
.L_x_175:
        /* <DEDUP_REMOVED lines=23> */
.L_x_178:
[----:B------:R-:W-:Y:S05]  /*2380*/  BSYNC.RECONVERGENT B2 ;  /* 0x0000000000027941 */ /* 0x000fea0003800200 */
.L_x_177:
[----:B------:R-:W-:Y:S05]  /*2390*/  @!P1 BRA `(.L_x_170) ;  /* 0x0000000000249947 */ /* 0x000fea0003800000 */
[----:B------:R-:W-:Y:S02]  /*23a0*/  VIADD R5, R2, UR4 ;  /* 0x0000000402057c36 */ /* 0x000fe40008000000 */
[----:B------:R-:W-:-:S07]  /*23b0*/  IMAD.MOV R4, RZ, RZ, -R3 ;  /* 0x000000ffff047224 */ /* 0x000fce00078e0a03 */
.L_x_179:
[----:B------:R-:W-:-:S06]  /*23c0*/  IMAD.WIDE.U32 R2, R5, 0x8, R6 ;  /* 0x0000000805027825 */ /* 0x000fcc00078e0006 */
[----:B------:R-:W2:Y:S01]  /*23d0*/  LDG.E.64 R2, desc[UR6][R2.64] ;  /* 0x0000000602027981 */ /* 0x000ea2000c1e1b00 */
[----:B------:R-:W-:Y:S02]  /*23e0*/  VIADD R4, R4, 0x1 ;  /* 0x0000000104047836 */ /* 0x000fe40000000000 */
[----:B------:R-:W-:-:S03]  /*23f0*/  VIADD R5, R5, 0x280 ;  /* 0x0000028005057836 */ /* 0x000fc60000000000 */
[----:B------:R-:W-:Y:S01]  /*2400*/  ISETP.NE.AND P0, PT, R4, RZ, PT ;  /* 0x000000ff0400720c */ /* 0x000fe20003f05270 */
[----:B--2---:R-:W-:-:S12]  /*2410*/  DADD R38, R2, R38 ;  /* 0x0000000002267229 */ /* 0x004fd80000000026 */
[----:B------:R-:W-:Y:S05]  /*2420*/  @P0 BRA `(.L_x_179) ;  /* 0xfffffffc00e40947 */ /* 0x000fea000383ffff */
.L_x_170:
[----:B------:R-:W-:Y:S05]  /*2430*/  BSYNC.RECONVERGENT B1 ;  /* 0x0000000000017941 */ /* 0x000fea0003800200 */
.L_x_168:
        /* <DEDUP_REMOVED lines=49> */
[----:B------:R-:W0:Y:S05]  /*2750*/  LDS.128 R8, [UR4+0x50] ;  /* 0x00005004ff087984 */ /* 0x000e2a0008000c00 */
[----:B------:R-:W-:-:S08]  /*2760*/  DADD R12, R12, R14 ;  /* 0x000000000c0c7229 */ /* 0x000fd0000000000e */
[----:B-1----:R-:W-:-:S08]  /*2770*/  DADD R12, R12, R16 ;  /* 0x000000000c0c7229 */ /* 0x002fd00000000010 */
[----:B------:R-:W-:Y:S02]  /*2780*/  DADD R18, R12, R18 ;  /* 0x000000000c127229 */ /* 0x000fe40000000012 */
[----:B------:R-:W1:Y:S06]  /*2790*/  LDS.128 R12, [UR4+0x60] ;  /* 0x00006004ff0c7984 */ /* 0x000e6c0008000c00 */
        /* <DEDUP_REMOVED lines=12> */
[----:B0-----:R-:W-:Y:S01]  /*2860*/  DADD R2, R2, R8 ;  /* 0x0000000002027229 */ /* 0x001fe20000000008 */
[----:B------:R-:W0:Y:S07]  /*2870*/  LDS.64 R8, [UR4+0xb0] ;  /* 0x0000b004ff087984 */ /* 0x000e2e0008000a00 */
[----:B------:R-:W-:-:S08]  /*2880*/  DADD R2, R2, R10 ;  /* 0x0000000002027229 */ /* 0x000fd0000000000a */
[----:B-1----:R-:W-:-:S08]  /*2890*/  DADD R2, R2, R12 ;  /* 0x0000000002027229 */ /* 0x002fd0000000000c */
[----:B------:R-:W-:-:S08]  /*28a0*/  DADD R2, R2, R14 ;  /* 0x0000000002027229 */ /* 0x000fd0000000000e */
[----:B--2---:R-:W-:-:S08]  /*28b0*/  DADD R2, R2, R4 ;  /* 0x0000000002027229 */ /* 0x004fd00000000004 */
[----:B------:R-:W-:-:S08]  /*28c0*/  DADD R2, R2, R6 ;  /* 0x0000000002027229 */ /* 0x000fd00000000006 */
[----:B0-----:R-:W-:-:S11]  /*28d0*/  DADD R8, R2, R8 ;  /* 0x0000000002087229 */ /* 0x001fd60000000008 */
.L_x_166:
[----:B------:R-:W-:Y:S05]  /*28e0*/  BSYNC.RECONVERGENT B0 ;  /* 0x0000000000007941 */ /* 0x000fea0003800200 */
.L_x_151:
[----:B------:R-:W-:Y:S05]  /*28f0*/  @P0 EXIT ;  /* 0x000000000000094d */ /* 0x000fea0003800000 */
[----:B------:R-:W0:Y:S01]  /*2900*/  LDCU.64 UR4, c[0x0][0x398] ;  /* 0x00007300ff0477ac */ /* 0x000e220008000a00 */
[----:B--2---:R-:W2:Y:S01]  /*2910*/  LDC.64 R2, c[0x0][0x388] ;  /* 0x0000e200ff027b82 */ /* 0x004ea20000000a00 */
[----:B0-----:R-:W-:-:S07]  /*2920*/  DADD R8, R8, UR4 ;  /* 0x0000000408087e29 */ /* 0x001fce0008000000 */
[----:B--2---:R-:W-:Y:S01]  /*2930*/  STG.E.64 desc[UR6][R2.64], R8 ;  /* 0x0000000802007986 */ /* 0x004fe2000c101b06 */
[----:B------:R-:W-:Y:S05]  /*2940*/  EXIT ;  /* 0x000000000000794d */ /* 0x000fea0003800000 */
.L_x_180:
        /* <DEDUP_REMOVED lines=11> */
.L_x_249:


//--------------------- .text._ZN3cub18CUB_300001_SM_10006detail9transform16transform_kernelINS2_10policy_hubILb1EN4cuda3std3__45tupleIJN6thrust24THRUST_300001_SM_1000_NS17counting_iteratorIiNSA_11use_defaultESC_SC_EEEEEE10policy1000El10raw_accessNSA_6detail15normal_iteratorINSA_10device_ptrIdEEEEJSD_EEEvT0_iT1_T2_DpNS2_10kernel_argIT3_EE --------------------------
	.section	.text._ZN3cub18CUB_300001_SM_10006detail9transform16transform_kernelINS2_10policy_hubILb1EN4cuda3std3__45tupleIJN6thrust24THRUST_300001_SM_1000_NS17counting_iteratorIiNSA_11use_defaultESC_SC_EEEEEE10policy1000El10raw_accessNSA_6detail15normal_iteratorINSA_10device_ptrIdEEEEJSD_EEEvT0_iT1_T2_DpNS2_10kernel_argIT3_EE,"ax",@progbits
	.align	128
        .global         _ZN3cub18CUB_300001_SM_10006detail9transform16transform_kernelINS2_10policy_hubILb1EN4cuda3std3__45tupleIJN6thrust24THRUST_300001_SM_1000_NS17counting_iteratorIiNSA_11use_defaultESC_SC_EEEEEE10policy1000El10raw_accessNSA_6detail15normal_iteratorINSA_10device_ptrIdEEEEJSD_EEEvT0_iT1_T2_DpNS2_10kernel_argIT3_EE
        .type           _ZN3cub18CUB_300001_SM_10006detail9transform16transform_kernelINS2_10policy_hubILb1EN4cuda3std3__45tupleIJN6thrust24THRUST_300001_SM_1000_NS17counting_iteratorIiNSA_11use_defaultESC_SC_EEEEEE10policy1000El10raw_accessNSA_6detail15normal_iteratorINSA_10device_ptrIdEEEEJSD_EEEvT0_iT1_T2_DpNS2_10kernel_argIT3_EE,@function
        .size           _ZN3cub18CUB_300001_SM_10006detail9transform16transform_kernelINS2_10policy_hubILb1EN4cuda3std3__45tupleIJN6thrust24THRUST_300001_SM_1000_NS17counting_iteratorIiNSA_11use_defaultESC_SC_EEEEEE10policy1000El10raw_accessNSA_6detail15normal_iteratorINSA_10device_ptrIdEEEEJSD_EEEvT0_iT1_T2_DpNS2_10kernel_argIT3_EE,(.L_x_242 - _ZN3cub18CUB_300001_SM_10006detail9transform16transform_kernelINS2_10policy_hubILb1EN4cuda3std3__45tupleIJN6thrust24THRUST_300001_SM_1000_NS17counting_iteratorIiNSA_11use_defaultESC_SC_EEEEEE10policy1000El10raw_accessNSA_6detail15normal_iteratorINSA_10device_ptrIdEEEEJSD_EEEvT0_iT1_T2_DpNS2_10kernel_argIT3_EE)
        .other          _ZN3cub18CUB_300001_SM_10006detail9transform16transform_kernelINS2_10policy_hubILb1EN4cuda3std3__45tupleIJN6thrust24THRUST_300001_SM_1000_NS17counting_iteratorIiNSA_11use_defaultESC_SC_EEEEEE10policy1000El10raw_accessNSA_6detail15normal_iteratorINSA_10device_ptrIdEEEEJSD_EEEvT0_iT1_T2_DpNS2_10kernel_argIT3_EE,@"STO_CUDA_ENTRY STV_DEFAULT"
_ZN3cub18CUB_300001_SM_10006detail9transform16transform_kernelINS2_10policy_hubILb1EN4cuda3std3__45tupleIJN6thrust24THRUST_300001_SM_1000_NS17counting_iteratorIiNSA_11use_defaultESC_SC_EEEEEE10policy1000El10raw_accessNSA_6detail15normal_iteratorINSA_10device_ptrIdEEEEJSD_EEEvT0_iT1_T2_DpNS2_10kernel_argIT3_EE:
.text._ZN3cub18CUB_300001_SM_10006detail9transform16transform_kernelINS2_10policy_hubILb1EN4cuda3std3__45tupleIJN6thrust24THRUST_300001_SM_1000_NS17counting_iteratorIiNSA_11use_defaultESC_SC_EEEEEE10policy1000El10raw_accessNSA_6detail15normal_iteratorINSA_10device_ptrIdEEEEJSD_EEEvT0_iT1_T2_DpNS2_10kernel_argIT3_EE:
[----:B------:R-:W-:Y:S08]  /*0000*/  LDC R1, c[0x0][0x37c] ;  /* 0x0000df00ff017b82 */ /* 0x000ff00000000800 */
[----:B------:R-:W0:Y:S01]  /*0010*/  LDC R8, c[0x0][0x388] ;  /* 0x0000e200ff087b82 */ /* 0x000e220000000800 */
[----:B------:R-:W1:Y:S01]  /*0020*/  LDCU.64 UR6, c[0x0][0x380] ;  /* 0x00007000ff0677ac */ /* 0x000e620008000a00 */
[----:B------:R-:W2:Y:S06]  /*0030*/  LDCU.64 UR8, c[0x0][0x358] ;  /* 0x00006b00ff0877ac */ /* 0x000eac0008000a00 */
[----:B------:R-:W3:Y:S08]  /*0040*/  S2UR UR4, SR_CTAID.X ;  /* 0x00000000000479c3 */ /* 0x000ef00000002500 */
[----:B------:R-:W4:Y:S01]  /*0050*/  LDC.64 R10, c[0x0][0x390] ;  /* 0x0000e400ff0a7b82 */ /* 0x000f220000000a00 */
[----:B0-----:R-:W-:-:S05]  /*0060*/  IMAD.SHL.U32 R5, R8, 0x80, RZ ;  /* 0x0000008008057824 */ /* 0x001fca00078e00ff */
[----:B------:R-:W-:Y:S01]  /*0070*/  SHF.R.S32.HI R0, RZ, 0x1f, R5 ;  /* 0x0000001fff007819 */ /* 0x000fe20000011405 */
[----:B---3--:R-:W-:-:S04]  /*0080*/  IMAD.WIDE.U32 R2, R5, UR4, RZ ;  /* 0x0000000405027c25 */ /* 0x008fc8000f8e00ff */
[----:B------:R-:W-:Y:S01]  /*0090*/  IMAD R7, R0, UR4, RZ ;  /* 0x0000000400077c24 */ /* 0x000fe2000f8e02ff */
[C---:B-1----:R-:W-:Y:S01]  /*00a0*/  IADD3 R4, P0, PT, -R2.reuse, UR6, RZ ;  /* 0x0000000602047c10 */ /* 0x042fe2000ff1e1ff */
[----:B------:R-:W0:Y:S02]  /*00b0*/  LDCU UR4, c[0x0][0x398] ;  /* 0x00007300ff0477ac */ /* 0x000e240008000800 */
[----:B------:R-:W-:Y:S01]  /*00c0*/  IMAD.IADD R6, R3, 0x1, R7 ;  /* 0x0000000103067824 */ /* 0x000fe200078e0207 */
[----:B----4-:R-:W-:-:S04]  /*00d0*/  LEA R10, P1, R2, R10, 0x3 ;  /* 0x0000000a020a7211 */ /* 0x010fc800078218ff */
[----:B------:R-:W-:Y:S01]  /*00e0*/  IADD3.X R3, PT, PT, ~R6, UR7, RZ, P0, !PT ;  /* 0x0000000706037c10 */ /* 0x000fe200087fe5ff */
[----:B------:R-:W-:Y:S01]  /*00f0*/  UMOV UR7, 0xff800000 ;  /* 0xff80000000077882 */ /* 0x000fe20000000000 */
[----:B------:R-:W-:Y:S02]  /*0100*/  ISETP.LT.U32.AND P0, PT, R4, R5, PT ;  /* 0x000000050400720c */ /* 0x000fe40003f01070 */
[----:B------:R-:W-:Y:S01]  /*0110*/  LEA.HI.X R11, R2, R11, R6, 0x3, P1 ;  /* 0x0000000b020b7211 */ /* 0x000fe200008f1c06 */
[----:B------:R-:W-:Y:S01]  /*0120*/  IMAD.MOV.U32 R6, RZ, RZ, 0x41dfffff ;  /* 0x41dfffffff067424 */ /* 0x000fe200078e00ff */
[----:B------:R-:W-:-:S04]  /*0130*/  ISETP.LT.AND.EX P0, PT, R3, R0, PT, P0 ;  /* 0x000000000300720c */ /* 0x000fc80003f01300 */
[----:B------:R-:W-:-:S04]  /*0140*/  SEL R4, R4, R5, P0 ;  /* 0x0000000504047207 */ /* 0x000fc80000000000 */
[----:B------:R-:W-:Y:S01]  /*0150*/  ISETP.NE.AND P0, PT, R5, R4, PT ;  /* 0x000000040500720c */ /* 0x000fe20003f05270 */
[----:B0-----:R-:W-:-:S12]  /*0160*/  VIADD R5, R2, UR4 ;  /* 0x0000000402057c36 */ /* 0x001fd80008000000 */
[----:B--2---:R-:W-:Y:S05]  /*0170*/  @!P0 BRA `(.L_x_181) ;  /* 0x0000000800c48947 */ /* 0x004fea0003800000 */
[----:B------:R-:W-:-:S13]  /*0180*/  ISETP.GE.AND P0, PT, R8, 0x1, PT ;  /* 0x000000010800780c */ /* 0x000fda0003f06270 */
[----:B------:R-:W-:Y:S05]  /*0190*/  @!P0 EXIT ;  /* 0x000000000000894d */ /* 0x000fea0003800000 */
[----:B------:R-:W0:Y:S01]  /*01a0*/  LDCU UR6, c[0x0][0x38c] ;  /* 0x00007180ff0677ac */ /* 0x000e220008000800 */
[----:B------:R-:W1:Y:S01]  /*01b0*/  S2R R7, SR_TID.X ;  /* 0x0000000000077919 */ /* 0x000e620000002100 */
[----:B------:R-:W-:Y:S01]  /*01c0*/  HFMA2 R8, -RZ, RZ, 0, 0 ;  /* 0x00000000ff087431 */ /* 0x000fe200000001ff */
[----:B0-----:R-:W-:-:S04]  /*01d0*/  UIMAD.WIDE.U32 UR4, UR6, 0x3, URZ ;  /* 0x00000003060478a5 */ /* 0x001fc8000f8e00ff */
[----:B------:R-:W-:-:S04]  /*01e0*/  UIADD3 UR4, UPT, UPT, -UR5, UR6, URZ ;  /* 0x0000000605047290 */ /* 0x000fc8000fffe1ff */
[----:B------:R-:W-:-:S04]  /*01f0*/  ULEA.HI UR4, UR4, UR5, URZ, 0x1f ;  /* 0x0000000504047291 */ /* 0x000fc8000f8ff8ff */
[----:B------:R-:W-:-:S04]  /*0200*/  USHF.R.U32.HI UR4, URZ, 0x1e, UR4 ;  /* 0x0000001eff047899 */ /* 0x000fc80008011604 */
[----:B------:R-:W-:-:S04]  /*0210*/  UIMAD UR4, UR4, -0x7fffffff, UR6 ;  /* 0x80000001040478a4 */ /* 0x000fc8000f8e0206 */
[----:B------:R-:W-:-:S04]  /*0220*/  UISETP.LT.U32.AND UP0, UPT, UR4, 0x1, UPT ;  /* 0x000000010400788c */ /* 0x000fc8000bf01070 */
[----:B-1----:R-:W-:-:S12]  /*0230*/  USEL UR4, UR4, 0x1, !UP0 ;  /* 0x0000000104047887 */ /* 0x002fd8000c000000 */
.L_x_193:
[----:B0-----:R-:W0:Y:S01]  /*0240*/  LDCU UR5, c[0x0][0x388] ;  /* 0x00007100ff0577ac */ /* 0x001e220008000800 */
[C---:B------:R-:W-:Y:S01]  /*0250*/  IMAD R9, R8.reuse, 0x80, R7 ;  /* 0x0000008008097824 */ /* 0x040fe200078e0207 */
[----:B------:R-:W-:Y:S01]  /*0260*/  BSSY.RECONVERGENT B0, `(.L_x_182) ;  /* 0x00000a0000007945 */ /* 0x000fe20003800200 */
[----:B------:R-:W-:-:S03]  /*0270*/  VIADD R8, R8, 0x1 ;  /* 0x0000000108087836 */ /* 0x000fc60000000000 */
[----:B------:R-:W-:Y:S02]  /*0280*/  ISETP.GE.AND P0, PT, R9, R4, PT ;  /* 0x000000040900720c */ /* 0x000fe40003f06270 */
[----:B0-----:R-:W-:-:S11]  /*0290*/  ISETP.NE.AND P1, PT, R8, UR5, PT ;  /* 0x0000000508007c0c */ /* 0x001fd6000bf25270 */
[----:B------:R-:W-:Y:S05]  /*02a0*/  @P0 BRA `(.L_x_183) ;  /* 0x00000008006c0947 */ /* 0x000fea0003800000 */
[----:B------:R-:W-:Y:S01]  /*02b0*/  IMAD.IADD R20, R5, 0x1, R9 ;  /* 0x0000000105147824 */ /* 0x000fe200078e0209 */
[----:B------:R-:W-:Y:S01]  /*02c0*/  BSSY.RECONVERGENT B1, `(.L_x_184) ;  /* 0x000003d000017945 */ /* 0x000fe20003800200 */
[----:B------:R-:W-:Y:S01]  /*02d0*/  MOV R22, 0x1 ;  /* 0x0000000100167802 */ /* 0x000fe20000000f00 */
[----:B------:R-:W-:Y:S02]  /*02e0*/  IMAD.MOV.U32 R21, RZ, RZ, RZ ;  /* 0x000000ffff157224 */ /* 0x000fe400078e00ff */
[----:B------:R-:W-:-:S13]  /*02f0*/  ISETP.NE.AND P0, PT, R20, RZ, PT ;  /* 0x000000ff1400720c */ /* 0x000fda0003f05270 */
[----:B------:R-:W-:Y:S05]  /*0300*/  @!P0 BRA `(.L_x_185) ;  /* 0x0000000000e08947 */ /* 0x000fea0003800000 */
[----:B------:R-:W-:Y:S02]  /*0310*/  IMAD.SHL.U32 R20, R20, 0x2, RZ ;  /* 0x0000000214147824 */ /* 0x000fe400078e00ff */
[----:B------:R-:W-:Y:S02]  /*0320*/  HFMA2 R2, -RZ, RZ, 0, 0 ;  /* 0x00000000ff027431 */ /* 0x000fe400000001ff */
[----:B------:R-:W-:Y:S02]  /*0330*/  IMAD.MOV.U32 R3, RZ, RZ, 0xbc8f ;  /* 0x0000bc8fff037424 */ /* 0x000fe400078e00ff */
[----:B------:R-:W-:Y:S01]  /*0340*/  IMAD.MOV.U32 R22, RZ, RZ, 0x1 ;  /* 0x00000001ff167424 */ /* 0x000fe200078e00ff */
[----:B------:R-:W-:Y:S01]  /*0350*/  SHF.R.S32.HI R0, RZ, 0x1f, R20 ;  /* 0x0000001fff007819 */ /* 0x000fe20000011414 */
[----:B------:R-:W-:-:S07]  /*0360*/  IMAD.MOV.U32 R21, RZ, RZ, RZ ;  /* 0x000000ffff157224 */ /* 0x000fce00078e00ff */
.L_x_188:
[-C--:B------:R-:W-:Y:S01]  /*0370*/  IMAD R12, R2, R3.reuse, RZ ;  /* 0x00000003020c7224 */ /* 0x080fe200078e02ff */
[----:B------:R-:W-:Y:S01]  /*0380*/  BSSY.RECONVERGENT B2, `(.L_x_186) ;  /* 0x000002a000027945 */ /* 0x000fe20003800200 */
[----:B------:R-:W-:-:S04]  /*0390*/  IMAD.WIDE.U32 R18, R3, R3, RZ ;  /* 0x0000000303127225 */ /* 0x000fc800078e00ff */
[----:B------:R-:W-:Y:S02]  /*03a0*/  IMAD R13, R3, R2, R12 ;  /* 0x00000002030d7224 */ /* 0x000fe400078e020c */
[----:B------:R-:W-:Y:S01]  /*03b0*/  IMAD.WIDE.U32 R14, R18, 0x3, RZ ;  /* 0x00000003120e7825 */ /* 0x000fe200078e00ff */
[----:B------:R-:W-:-:S03]  /*03c0*/  LOP3.LUT R14, R20, 0x1, RZ, 0xc0, !PT ;  /* 0x00000001140e7812 */ /* 0x000fc600078ec0ff */
[----:B------:R-:W-:Y:S01]  /*03d0*/  IMAD.IADD R19, R19, 0x1, R13 ;  /* 0x0000000113137824 */ /* 0x000fe200078e020d */
[----:B------:R-:W-:-:S03]  /*03e0*/  ISETP.NE.U32.AND P2, PT, R14, 0x1, PT ;  /* 0x000000010e00780c */ /* 0x000fc60003f45070 */
[----:B------:R-:W-:Y:S01]  /*03f0*/  IMAD.WIDE.U32 R12, R19, 0x3, RZ ;  /* 0x00000003130c7825 */ /* 0x000fe200078e00ff */
[----:B------:R-:W-:-:S03]  /*0400*/  ISETP.NE.U32.AND.EX P2, PT, RZ, RZ, PT, P2 ;  /* 0x000000ffff00720c */ /* 0x000fc60003f45120 */
[----:B------:R-:W-:-:S04]  /*0410*/  IMAD.WIDE.U32 R12, P0, R18, -0x7fffffff, R12 ;  /* 0x80000001120c7825 */ /* 0x000fc8000780000c */
[----:B------:R-:W-:Y:S01]  /*0420*/  IMAD.MOV.U32 R16, RZ, RZ, R13 ;  /* 0x000000ffff107224 */ /* 0x000fe200078e000d */
[----:B------:R-:W-:Y:S02]  /*0430*/  IADD3.X R17, PT, PT, RZ, RZ, RZ, P0, !PT ;  /* 0x000000ffff117210 */ /* 0x000fe400007fe4ff */
[----:B------:R-:W-:-:S05]  /*0440*/  IADD3 RZ, P0, PT, R15, R12, RZ ;  /* 0x0000000c0fff7210 */ /* 0x000fca0007f1e0ff */
[----:B------:R-:W-:Y:S01]  /*0450*/  IMAD.WIDE.U32.X R16, R19, -0x7fffffff, R16, P0 ;  /* 0x8000000113107825 */ /* 0x000fe200000e0410 */
[----:B------:R-:W-:-:S04]  /*0460*/  ISETP.GT.U32.AND P0, PT, R20, 0x1, PT ;  /* 0x000000011400780c */ /* 0x000fc80003f04070 */
[--C-:B------:R-:W-:Y:S02]  /*0470*/  SHF.R.U64 R12, R16, 0x1e, R17.reuse ;  /* 0x0000001e100c7819 */ /* 0x100fe40000001211 */
[----:B------:R-:W-:-:S03]  /*0480*/  SHF.R.U32.HI R13, RZ, 0x1e, R17 ;  /* 0x0000001eff0d7819 */ /* 0x000fc60000011611 */
[----:B------:R-:W-:-:S04]  /*0490*/  IMAD.WIDE.U32 R18, R12, -0x7fffffff, R18 ;  /* 0x800000010c127825 */ /* 0x000fc800078e0012 */
[----:B------:R-:W-:Y:S01]  /*04a0*/  IMAD R13, R13, -0x7fffffff, RZ ;  /* 0x800000010d0d7824 */ /* 0x000fe200078e02ff */
[----:B------:R-:W-:Y:S06]  /*04b0*/  @P2 BRA `(.L_x_187) ;  /* 0x0000000000582947 */ /* 0x000fec0003800000 */
[-C--:B------:R-:W-:Y:S02]  /*04c0*/  IMAD R21, R21, R3.reuse, RZ ;  /* 0x0000000315157224 */ /* 0x080fe400078e02ff */
[----:B------:R-:W-:-:S04]  /*04d0*/  IMAD.WIDE.U32 R14, R22, R3, RZ ;  /* 0x00000003160e7225 */ /* 0x000fc800078e00ff */
[----:B------:R-:W-:Y:S02]  /*04e0*/  IMAD R21, R2, R22, R21 ;  /* 0x0000001602157224 */ /* 0x000fe400078e0215 */
[----:B------:R-:W-:-:S04]  /*04f0*/  IMAD.WIDE.U32 R22, R14, 0x5, RZ ;  /* 0x000000050e167825 */ /* 0x000fc800078e00ff */
[----:B------:R-:W-:-:S04]  /*0500*/  IMAD.IADD R15, R15, 0x1, R21 ;  /* 0x000000010f0f7824 */ /* 0x000fc800078e0215 */
[----:B------:R-:W-:-:S04]  /*0510*/  IMAD.WIDE.U32 R2, R15, 0x5, RZ ;  /* 0x000000050f027825 */ /* 0x000fc800078e00ff */
[----:B------:R-:W-:-:S04]  /*0520*/  IMAD.WIDE.U32 R2, P2, R14, 0x2, R2 ;  /* 0x000000020e027825 */ /* 0x000fc80007840002 */
[----:B------:R-:W-:Y:S01]  /*0530*/  IMAD.X R17, RZ, RZ, RZ, P2 ;  /* 0x000000ffff117224 */ /* 0x000fe200010e06ff */
[----:B------:R-:W-:Y:S02]  /*0540*/  IADD3 RZ, P2, PT, R23, R2, RZ ;  /* 0x0000000217ff7210 */ /* 0x000fe40007f5e0ff */
[----:B------:R-:W-:-:S05]  /*0550*/  MOV R16, R3 ;  /* 0x0000000300107202 */ /* 0x000fca0000000f00 */
[----:B------:R-:W-:-:S03]  /*0560*/  IMAD.WIDE.U32.X R16, R15, 0x2, R16, P2 ;  /* 0x000000020f107825 */ /* 0x000fc600010e0410 */
[----:B------:R-:W-:-:S05]  /*0570*/  IADD3 R21, P2, PT, R14, -R16, RZ ;  /* 0x800000100e157210 */ /* 0x000fca0007f5e0ff */
[----:B------:R-:W-:-:S05]  /*0580*/  IMAD.X R2, R15, 0x1, ~R17, P2 ;  /* 0x000000010f027824 */ /* 0x000fca00010e0e11 */
[--C-:B------:R-:W-:Y:S02]  /*0590*/  SHF.R.U64 R21, R21, 0x1, R2.reuse ;  /* 0x0000000115157819 */ /* 0x100fe40000001202 */
[----:B------:R-:W-:Y:S02]  /*05a0*/  SHF.R.U32.HI R3, RZ, 0x1, R2 ;  /* 0x00000001ff037819 */ /* 0x000fe40000011602 */
[----:B------:R-:W-:-:S05]  /*05b0*/  IADD3 R21, P2, PT, R21, R16, RZ ;  /* 0x0000001015157210 */ /* 0x000fca0007f5e0ff */
[----:B------:R-:W-:-:S05]  /*05c0*/  IMAD.X R2, R3, 0x1, R17, P2 ;  /* 0x0000000103027824 */ /* 0x000fca00010e0611 */
[--C-:B------:R-:W-:Y:S02]  /*05d0*/  SHF.R.U64 R21, R21, 0x1e, R2.reuse ;  /* 0x0000001e15157819 */ /* 0x100fe40000001202 */
[----:B------:R-:W-:-:S03]  /*05e0*/  SHF.R.U32.HI R2, RZ, 0x1e, R2 ;  /* 0x0000001eff027819 */ /* 0x000fc60000011602 */
[----:B------:R-:W-:-:S04]  /*05f0*/  IMAD.WIDE.U32 R22, R21, -0x7fffffff, R14 ;  /* 0x8000000115167825 */ /* 0x000fc800078e000e */
[----:B------:R-:W-:-:S05]  /*0600*/  IMAD R2, R2, -0x7fffffff, RZ ;  /* 0x8000000102027824 */ /* 0x000fca00078e02ff */
[----:B------:R-:W-:-:S07]  /*0610*/  IADD3 R21, PT, PT, R23, -R21, R2 ;  /* 0x8000001517157210 */ /* 0x000fce0007ffe002 */
.L_x_187:
[----:B------:R-:W-:Y:S05]  /*0620*/  BSYNC.RECONVERGENT B2 ;  /* 0x0000000000027941 */ /* 0x000fea0003800200 */
.L_x_186:
[----:B------:R-:W-:Y:S01]  /*0630*/  ISETP.GT.U32.AND.EX P0, PT, R0, RZ, PT, P0 ;  /* 0x000000ff0000720c */ /* 0x000fe20003f04100 */
[----:B------:R-:W-:Y:S01]  /*0640*/  IMAD.MOV.U32 R3, RZ, RZ, R18 ;  /* 0x000000ffff037224 */ /* 0x000fe200078e0012 */
[--C-:B------:R-:W-:Y:S02]  /*0650*/  SHF.R.U64 R20, R20, 0x1, R0.reuse ;  /* 0x0000000114147819 */ /* 0x100fe40000001200 */
[----:B------:R-:W-:Y:S02]  /*0660*/  SHF.R.U32.HI R0, RZ, 0x1, R0 ;  /* 0x00000001ff007819 */ /* 0x000fe40000011600 */
[----:B------:R-:W-:-:S07]  /*0670*/  IADD3 R2, PT, PT, R19, -R12, R13 ;  /* 0x8000000c13027210 */ /* 0x000fce0007ffe00d */
[----:B------:R-:W-:Y:S05]  /*0680*/  @P0 BRA `(.L_x_188) ;  /* 0xfffffffc00380947 */ /* 0x000fea000383ffff */
.L_x_185:
[----:B------:R-:W-:Y:S05]  /*0690*/  BSYNC.RECONVERGENT B1 ;  /* 0x0000000000017941 */ /* 0x000fea0003800200 */
.L_x_184:
[----:B------:R-:W-:Y:S01]  /*06a0*/  IMAD R17, R21, UR4, RZ ;  /* 0x0000000415117c24 */ /* 0x000fe2000f8e02ff */
[----:B------:R-:W-:Y:S01]  /*06b0*/  BSSY.RECONVERGENT B1, `(.L_x_189) ;  /* 0x0000031000017945 */ /* 0x000fe20003800200 */
[----:B------:R-:W-:-:S05]  /*06c0*/  IMAD.WIDE.U32 R22, R22, UR4, RZ ;  /* 0x0000000416167c25 */ /* 0x000fca000f8e00ff */
[----:B------:R-:W-:-:S05]  /*06d0*/  IADD3 R17, PT, PT, R23, R17, RZ ;  /* 0x0000001117117210 */ /* 0x000fca0007ffe0ff */
[----:B------:R-:W-:-:S04]  /*06e0*/  IMAD.WIDE.U32 R2, R17, 0x5, RZ ;  /* 0x0000000511027825 */ /* 0x000fc800078e00ff */
[----:B------:R-:W-:-:S04]  /*06f0*/  IMAD.WIDE.U32 R12, P0, R22, 0x2, R2 ;  /* 0x00000002160c7825 */ /* 0x000fc80007800002 */
[----:B------:R-:W-:-:S04]  /*0700*/  IMAD.WIDE.U32 R2, R22, 0x5, RZ ;  /* 0x0000000516027825 */ /* 0x000fc800078e00ff */
[----:B------:R-:W-:Y:S01]  /*0710*/  IMAD.X R15, RZ, RZ, RZ, P0 ;  /* 0x000000ffff0f7224 */ /* 0x000fe200000e06ff */
[----:B------:R-:W-:Y:S01]  /*0720*/  IADD3 RZ, P0, PT, R3, R12, RZ ;  /* 0x0000000c03ff7210 */ /* 0x000fe20007f1e0ff */
[----:B------:R-:W-:Y:S02]  /*0730*/  IMAD.MOV.U32 R14, RZ, RZ, R13 ;  /* 0x000000ffff0e7224 */ /* 0x000fe400078e000d */
[----:B------:R-:W-:Y:S02]  /*0740*/  IMAD.MOV.U32 R12, RZ, RZ, 0x1 ;  /* 0x00000001ff0c7424 */ /* 0x000fe400078e00ff */
[----:B------:R-:W-:-:S03]  /*0750*/  IMAD.WIDE.U32.X R2, R17, 0x2, R14, P0 ;  /* 0x0000000211027825 */ /* 0x000fc600000e040e */
[----:B------:R-:W-:-:S05]  /*0760*/  IADD3 R13, P0, PT, R22, -R2, RZ ;  /* 0x80000002160d7210 */ /* 0x000fca0007f1e0ff */
[----:B------:R-:W-:-:S05]  /*0770*/  IMAD.X R0, R17, 0x1, ~R3, P0 ;  /* 0x0000000111007824 */ /* 0x000fca00000e0e03 */
[--C-:B------:R-:W-:Y:S02]  /*0780*/  SHF.R.U64 R13, R13, 0x1, R0.reuse ;  /* 0x000000010d0d7819 */ /* 0x100fe40000001200 */
[----:B------:R-:W-:Y:S02]  /*0790*/  SHF.R.U32.HI R15, RZ, 0x1, R0 ;  /* 0x00000001ff0f7819 */ /* 0x000fe40000011600 */
[----:B------:R-:W-:Y:S01]  /*07a0*/  IADD3 R0, P0, PT, R13, R2, RZ ;  /* 0x000000020d007210 */ /* 0x000fe20007f1e0ff */
[----:B------:R-:W-:Y:S01]  /*07b0*/  IMAD.MOV.U32 R2, RZ, RZ, -0x800000 ;  /* 0xff800000ff027424 */ /* 0x000fe200078e00ff */
[----:B------:R-:W0:Y:S02]  /*07c0*/  MUFU.RCP64H R13, 2.14748262400000000000e+09 ;  /* 0x41dfffff000d7908 */ /* 0x000e240000001800 */
[----:B------:R-:W-:-:S04]  /*07d0*/  IADD3.X R3, PT, PT, R15, R3, RZ, P0, !PT ;  /* 0x000000030f037210 */ /* 0x000fc800007fe4ff */
[----:B------:R-:W-:-:S05]  /*07e0*/  SHF.R.U64 R3, R0, 0x1e, R3 ;  /* 0x0000001e00037819 */ /* 0x000fca0000001203 */
[----:B------:R-:W-:Y:S02]  /*07f0*/  IMAD R22, R3, -0x7fffffff, R22 ;  /* 0x8000000103167824 */ /* 0x000fe400078e0216 */
[----:B------:R-:W-:Y:S02]  /*0800*/  IMAD.MOV.U32 R3, RZ, RZ, 0x41dfffff ;  /* 0x41dfffffff037424 */ /* 0x000fe400078e00ff */
[----:B------:R-:W-:-:S05]  /*0810*/  IMAD.HI.U32 R0, R22, 0x5e4789c9, RZ ;  /* 0x5e4789c916007827 */ /* 0x000fca00078e00ff */
[----:B------:R-:W-:-:S05]  /*0820*/  SHF.R.U32.HI R15, RZ, 0xe, R0 ;  /* 0x0000000eff0f7819 */ /* 0x000fca0000011600 */
[C---:B------:R-:W-:Y:S02]  /*0830*/  IMAD R22, R15.reuse, -0xadc8, R22 ;  /* 0xffff52380f167824 */ /* 0x040fe400078e0216 */
[----:B------:R-:W-:Y:S01]  /*0840*/  IMAD R17, R15, 0xd47, RZ ;  /* 0x00000d470f117824 */ /* 0x000fe200078e02ff */
[----:B0-----:R-:W-:Y:S01]  /*0850*/  DFMA R14, R12, -R2, 1 ;  /* 0x3ff000000c0e742b */ /* 0x001fe20000000802 */
[----:B------:R-:W-:-:S03]  /*0860*/  IMAD R22, R22, 0xbc8f, RZ ;  /* 0x0000bc8f16167824 */ /* 0x000fc600078e02ff */
[----:B------:R-:W-:Y:S02]  /*0870*/  LOP3.LUT R19, R17, 0x7fffffff, RZ, 0x3c, !PT ;  /* 0x7fffffff11137812 */ /* 0x000fe400078e3cff */
[----:B------:R-:W-:Y:S02]  /*0880*/  ISETP.GE.U32.AND P0, PT, R22, R17, PT ;  /* 0x000000111600720c */ /* 0x000fe40003f06070 */
[----:B------:R-:W-:-:S08]  /*0890*/  DFMA R14, R14, R14, R14 ;  /* 0x0000000e0e0e722b */ /* 0x000fd0000000000e */
[----:B------:R-:W-:-:S03]  /*08a0*/  DFMA R14, R12, R14, R12 ;  /* 0x0000000e0c0e722b */ /* 0x000fc6000000000c */
[----:B------:R-:W-:-:S05]  /*08b0*/  @P0 IADD3 R19, PT, PT, -R17, RZ, RZ ;  /* 0x000000ff11130210 */ /* 0x000fca0007ffe1ff */
[----:B------:R-:W-:Y:S01]  /*08c0*/  IMAD.IADD R22, R22, 0x1, R19 ;  /* 0x0000000116167824 */ /* 0x000fe200078e0213 */
[----:B------:R-:W-:-:S03]  /*08d0*/  DFMA R16, R14, -R2, 1 ;  /* 0x3ff000000e10742b */ /* 0x000fc60000000802 */
[----:B------:R-:W-:-:S05]  /*08e0*/  VIADD R12, R22, 0xffffffff ;  /* 0xffffffff160c7836 */ /* 0x000fca0000000000 */
[----:B------:R-:W-:Y:S01]  /*08f0*/  DFMA R16, R14, R16, R14 ;  /* 0x000000100e10722b */ /* 0x000fe2000000000e */
[----:B------:R-:W0:Y:S07]  /*0900*/  I2F.F64.U32 R12, R12 ;  /* 0x0000000c000c7312 */ /* 0x000e2e0000201800 */
[----:B0-----:R-:W-:Y:S01]  /*0910*/  DMUL R14, R12, R16 ;  /* 0x000000100c0e7228 */ /* 0x001fe20000000000 */
[----:B------:R-:W-:-:S07]  /*0920*/  FSETP.GEU.AND P2, PT, |R13|, 6.5827683646048100446e-37, PT ;  /* 0x036000000d00780b */ /* 0x000fce0003f4e200 */
[----:B------:R-:W-:-:S08]  /*0930*/  DFMA R2, R14, -R2, R12 ;  /* 0x800000020e02722b */ /* 0x000fd0000000000c */
[----:B------:R-:W-:-:S10]  /*0940*/  DFMA R2, R16, R2, R14 ;  /* 0x000000021002722b */ /* 0x000fd4000000000e */
[----:B------:R-:W-:-:S05]  /*0950*/  FFMA R0, RZ, 27.999998092651367188, R3 ;  /* 0x41dfffffff007823 */ /* 0x000fca0000000003 */
[----:B------:R-:W-:-:S13]  /*0960*/  FSETP.GT.AND P0, PT, |R0|, 1.469367938527859385e-39, PT ;  /* 0x001000000000780b */ /* 0x000fda0003f04200 */
[----:B------:R-:W-:Y:S05]  /*0970*/  @P0 BRA P2, `(.L_x_190) ;  /* 0x0000000000100947 */ /* 0x000fea0001000000 */
[----:B------:R-:W-:-:S07]  /*0980*/  MOV R0, 0x9a0 ;  /* 0x000009a000007802 */ /* 0x000fce0000000f00 */
[----:B------:R-:W-:Y:S05]  /*0990*/  CALL.REL.NOINC `($__internal_0_$__cuda_sm20_div_rn_f64_full) ;  /* 0x0000000c00747944 */ /* 0x000fea0003c00000 */
[----:B------:R-:W-:Y:S01]  /*09a0*/  IMAD.MOV.U32 R2, RZ, RZ, R28 ;  /* 0x000000ffff027224 */ /* 0x000fe200078e001c */
[----:B------:R-:W-:-:S07]  /*09b0*/  MOV R3, R29 ;  /* 0x0000001d00037202 */ /* 0x000fce0000000f00 */
.L_x_190:
[----:B------:R-:W-:Y:S05]  /*09c0*/  BSYNC.RECONVERGENT B1 ;  /* 0x0000000000017941 */ /* 0x000fea0003800200 */
.L_x_189:
[----:B------:R-:W0:Y:S01]  /*09d0*/  MUFU.RCP64H R15, 2.14748262400000000000e+09 ;  /* 0x41dfffff000f7908 */ /* 0x000e220000001800 */
[----:B------:R-:W-:Y:S01]  /*09e0*/  IMAD.HI.U32 R0, R22, -0x4370ec6f, RZ ;  /* 0xbc8f139116007827 */ /* 0x000fe200078e00ff */
[----:B------:R-:W-:Y:S03]  /*09f0*/  BSSY.RECONVERGENT B1, `(.L_x_191) ;  /* 0x000001f000017945 */ /* 0x000fe60003800200 */
[----:B------:R-:W-:Y:S01]  /*0a00*/  IMAD.MOV.U32 R12, RZ, RZ, -0x800000 ;  /* 0xff800000ff0c7424 */ /* 0x000fe200078e00ff */
[----:B------:R-:W-:Y:S01]  /*0a10*/  SHF.R.U32.HI R17, RZ, 0xf, R0 ;  /* 0x0000000fff117819 */ /* 0x000fe20000011600 */
[----:B------:R-:W-:Y:S02]  /*0a20*/  IMAD.MOV.U32 R13, RZ, RZ, 0x41dfffff ;  /* 0x41dfffffff0d7424 */ /* 0x000fe400078e00ff */
[----:B------:R-:W-:Y:S02]  /*0a30*/  IMAD.MOV.U32 R14, RZ, RZ, 0x1 ;  /* 0x00000001ff0e7424 */ /* 0x000fe400078e00ff */
[----:B------:R-:W-:-:S02]  /*0a40*/  IMAD R22, R17, -0xadc8, R22 ;  /* 0xffff523811167824 */ /* 0x000fc400078e0216 */
[----:B------:R-:W-:Y:S02]  /*0a50*/  IMAD R19, R17, 0xd47, RZ ;  /* 0x00000d4711137824 */ /* 0x000fe400078e02ff */
[----:B------:R-:W-:Y:S01]  /*0a60*/  IMAD R22, R22, 0xbc8f, RZ ;  /* 0x0000bc8f16167824 */ /* 0x000fe200078e02ff */
[----:B0-----:R-:W-:Y:S02]  /*0a70*/  DFMA R16, R14, -R12, 1 ;  /* 0x3ff000000e10742b */ /* 0x001fe4000000080c */
[----:B------:R-:W-:Y:S02]  /*0a80*/  LOP3.LUT R21, R19, 0x7fffffff, RZ, 0x3c, !PT ;  /* 0x7fffffff13157812 */ /* 0x000fe400078e3cff */
[----:B------:R-:W-:-:S04]  /*0a90*/  ISETP.GE.U32.AND P0, PT, R22, R19, PT ;  /* 0x000000131600720c */ /* 0x000fc80003f06070 */
[----:B------:R-:W-:-:S09]  /*0aa0*/  DFMA R16, R16, R16, R16 ;  /* 0x000000101010722b */ /* 0x000fd20000000010 */
[----:B------:R-:W-:Y:S01]  /*0ab0*/  @P0 IADD3 R21, PT, PT, -R19, RZ, RZ ;  /* 0x000000ff13150210 */ /* 0x000fe20007ffe1ff */
[----:B------:R-:W-:-:S03]  /*0ac0*/  DFMA R16, R14, R16, R14 ;  /* 0x000000100e10722b */ /* 0x000fc6000000000e */
[----:B------:R-:W-:-:S05]  /*0ad0*/  IADD3 R14, PT, PT, R22, -0x1, R21 ;  /* 0xffffffff160e7810 */ /* 0x000fca0007ffe015 */
[C---:B------:R-:W-:Y:S01]  /*0ae0*/  DFMA R18, R16.reuse, -R12, 1 ;  /* 0x3ff000001012742b */ /* 0x040fe2000000080c */
[----:B------:R-:W0:Y:S07]  /*0af0*/  I2F.F64.U32 R14, R14 ;  /* 0x0000000e000e7312 */ /* 0x000e2e0000201800 */
[----:B------:R-:W-:-:S08]  /*0b00*/  DFMA R18, R16, R18, R16 ;  /* 0x000000121012722b */ /* 0x000fd00000000010 */
[----:B0-----:R-:W-:Y:S01]  /*0b10*/  DMUL R16, R18, R14 ;  /* 0x0000000e12107228 */ /* 0x001fe20000000000 */
[----:B------:R-:W-:-:S07]  /*0b20*/  FSETP.GEU.AND P2, PT, |R15|, 6.5827683646048100446e-37, PT ;  /* 0x036000000f00780b */ /* 0x000fce0003f4e200 */
[----:B------:R-:W-:-:S08]  /*0b30*/  DFMA R12, R16, -R12, R14 ;  /* 0x8000000c100c722b */ /* 0x000fd0000000000e */
[----:B------:R-:W-:-:S10]  /*0b40*/  DFMA R12, R18, R12, R16 ;  /* 0x0000000c120c722b */ /* 0x000fd40000000010 */
[----:B------:R-:W-:-:S05]  /*0b50*/  FFMA R0, RZ, 27.999998092651367188, R13 ;  /* 0x41dfffffff007823 */ /* 0x000fca000000000d */
[----:B------:R-:W-:-:S13]  /*0b60*/  FSETP.GT.AND P0, PT, |R0|, 1.469367938527859385e-39, PT ;  /* 0x001000000000780b */ /* 0x000fda0003f04200 */
[----:B------:R-:W-:Y:S05]  /*0b70*/  @P0 BRA P2, `(.L_x_192) ;  /* 0x0000000000180947 */ /* 0x000fea0001000000 */
[----:B------:R-:W-:Y:S01]  /*0b80*/  IMAD.MOV.U32 R12, RZ, RZ, R14 ;  /* 0x000000ffff0c7224 */ /* 0x000fe200078e000e */
[----:B------:R-:W-:Y:S01]  /*0b90*/  MOV R0, 0xbc0 ;  /* 0x00000bc000007802 */ /* 0x000fe20000000f00 */
[----:B------:R-:W-:-:S07]  /*0ba0*/  IMAD.MOV.U32 R13, RZ, RZ, R15 ;  /* 0x000000ffff0d7224 */ /* 0x000fce00078e000f */
[----:B------:R-:W-:Y:S05]  /*0bb0*/  CALL.REL.NOINC `($__internal_0_$__cuda_sm20_div_rn_f64_full) ;  /* 0x0000000800ec7944 */ /* 0x000fea0003c00000 */
[----:B------:R-:W-:Y:S01]  /*0bc0*/  IMAD.MOV.U32 R12, RZ, RZ, R28 ;  /* 0x000000ffff0c7224 */ /* 0x000fe200078e001c */
[----:B------:R-:W-:-:S07]  /*0bd0*/  MOV R13, R29 ;  /* 0x0000001d000d7202 */ /* 0x000fce0000000f00 */
.L_x_192:
[----:B------:R-:W-:Y:S05]  /*0be0*/  BSYNC.RECONVERGENT B1 ;  /* 0x0000000000017941 */ /* 0x000fea0003800200 */
.L_x_191:
[----:B------:R-:W-:-:S08]  /*0bf0*/  DMUL R12, R12, R12 ;  /* 0x0000000c0c0c7228 */ /* 0x000fd00000000000 */
[----:B------:R-:W-:Y:S01]  /*0c00*/  DFMA R12, R2, R2, R12 ;  /* 0x00000002020c722b */ /* 0x000fe2000000000c */
[----:B------:R-:W-:-:S07]  /*0c10*/  IMAD.WIDE R2, R9, 0x8, R10 ;  /* 0x0000000809027825 */ /* 0x000fce00078e020a */
[----:B------:R-:W-:Y:S01]  /*0c20*/  DSETP.GTU.AND P0, PT, R12, 1, PT ;  /* 0x3ff000000c00742a */ /* 0x000fe20003f0c000 */
[----:B------:R-:W-:-:S05]  /*0c30*/  IMAD.MOV.U32 R12, RZ, RZ, RZ ;  /* 0x000000ffff0c7224 */ /* 0x000fca00078e00ff */
[----:B------:R-:W-:-:S05]  /*0c40*/  FSEL R13, RZ, 1.875, P0 ;  /* 0x3ff00000ff0d7808 */ /* 0x000fca0000000000 */
[----:B------:R0:W-:Y:S03]  /*0c50*/  STG.E.64 desc[UR8][R2.64], R12 ;  /* 0x0000000c02007986 */ /* 0x0001e6000c101b08 */
.L_x_183:
[----:B------:R-:W-:Y:S05]  /*0c60*/  BSYNC.RECONVERGENT B0 ;  /* 0x0000000000007941 */ /* 0x000fea0003800200 */
.L_x_182:
[----:B------:R-:W-:Y:S05]  /*0c70*/  @P1 BRA `(.L_x_193) ;  /* 0xfffffff400701947 */ /* 0x000fea000383ffff */
[----:B------:R-:W-:Y:S05]  /*0c80*/  EXIT ;  /* 0x000000000000794d */ /* 0x000fea0003800000 */
.L_x_181:
[----:B------:R-:W-:-:S13]  /*0c90*/  ISETP.GE.AND P0, PT, R8, 0x1, PT ;  /* 0x000000010800780c */ /* 0x000fda0003f06270 */
[----:B------:R-:W-:Y:S05]  /*0ca0*/  @!P0 EXIT ;  /* 0x000000000000894d */ /* 0x000fea0003800000 */
[----:B------:R-:W0:Y:S01]  /*0cb0*/  LDCU UR6, c[0x0][0x38c] ;  /* 0x00007180ff0677ac */ /* 0x000e220008000800 */
[----:B------:R-:W1:Y:S01]  /*0cc0*/  S2R R7, SR_TID.X ;  /* 0x0000000000077919 */ /* 0x000e620000002100 */
[----:B------:R-:W-:Y:S01]  /*0cd0*/  IMAD.MOV.U32 R4, RZ, RZ, RZ ;  /* 0x000000ffff047224 */ /* 0x000fe200078e00ff */
[----:B0-----:R-:W-:-:S04]  /*0ce0*/  UIMAD.WIDE.U32 UR4, UR6, 0x3, URZ ;  /* 0x00000003060478a5 */ /* 0x001fc8000f8e00ff */
[----:B------:R-:W-:-:S04]  /*0cf0*/  UIADD3 UR4, UPT, UPT, -UR5, UR6, URZ ;  /* 0x0000000605047290 */ /* 0x000fc8000fffe1ff */
[----:B------:R-:W-:-:S04]  /*0d00*/  ULEA.HI UR4, UR4, UR5, URZ, 0x1f ;  /* 0x0000000504047291 */ /* 0x000fc8000f8ff8ff */
[----:B------:R-:W-:-:S04]  /*0d10*/  USHF.R.U32.HI UR4, URZ, 0x1e, UR4 ;  /* 0x0000001eff047899 */ /* 0x000fc80008011604 */
[----:B------:R-:W-:-:S04]  /*0d20*/  UIMAD UR4, UR4, -0x7fffffff, UR6 ;  /* 0x80000001040478a4 */ /* 0x000fc8000f8e0206 */
[----:B------:R-:W-:-:S04]  /*0d30*/  UISETP.LT.U32.AND UP0, UPT, UR4, 0x1, UPT ;  /* 0x000000010400788c */ /* 0x000fc8000bf01070 */
[----:B-1----:R-:W-:-:S12]  /*0d40*/  USEL UR4, UR4, 0x1, !UP0 ;  /* 0x0000000104047887 */ /* 0x002fd8000c000000 */
.L_x_203:
[----:B0-----:R-:W-:Y:S01]  /*0d50*/  IMAD R3, R4, 0x80, R7 ;  /* 0x0000008004037824 */ /* 0x001fe200078e0207 */
[----:B------:R-:W-:Y:S01]  /*0d60*/  BSSY.RECONVERGENT B0, `(.L_x_194) ;  /* 0x000003f000007945 */ /* 0x000fe20003800200 */
[----:B------:R-:W-:Y:S02]  /*0d70*/  IMAD.MOV.U32 R18, RZ, RZ, 0x1 ;  /* 0x00000001ff127424 */ /* 0x000fe400078e00ff */
[----:B------:R-:W-:Y:S01]  /*0d80*/  IMAD.MOV.U32 R20, RZ, RZ, RZ ;  /* 0x000000ffff147224 */ /* 0x000fe200078e00ff */
[----:B------:R-:W-:-:S04]  /*0d90*/  IADD3 R0, PT, PT, R5, R3, RZ ;  /* 0x0000000305007210 */ /* 0x000fc80007ffe0ff */
[----:B------:R-:W-:-:S13]  /*0da0*/  ISETP.NE.AND P0, PT, R0, RZ, PT ;  /* 0x000000ff0000720c */ /* 0x000fda0003f05270 */
[----:B------:R-:W-:Y:S05]  /*0db0*/  @!P0 BRA `(.L_x_195) ;  /* 0x0000000000e48947 */ /* 0x000fea0003800000 */
[----:B------:R-:W-:Y:S01]  /*0dc0*/  IMAD.SHL.U32 R0, R0, 0x2, RZ ;  /* 0x0000000200007824 */ /* 0x000fe200078e00ff */
[----:B------:R-:W-:Y:S01]  /*0dd0*/  MOV R21, 0xbc8f ;  /* 0x0000bc8f00157802 */ /* 0x000fe20000000f00 */
[----:B------:R-:W-:Y:S02]  /*0de0*/  IMAD.MOV.U32 R2, RZ, RZ, RZ ;  /* 0x000000ffff027224 */ /* 0x000fe400078e00ff */
[----:B------:R-:W-:Y:S01]  /*0df0*/  IMAD.MOV.U32 R18, RZ, RZ, 0x1 ;  /* 0x00000001ff127424 */ /* 0x000fe200078e00ff */
[----:B------:R-:W-:Y:S01]  /*0e00*/  SHF.R.S32.HI R19, RZ, 0x1f, R0 ;  /* 0x0000001fff137819 */ /* 0x000fe20000011400 */
[----:B------:R-:W-:-:S07]  /*0e10*/  IMAD.MOV.U32 R20, RZ, RZ, RZ ;  /* 0x000000ffff147224 */ /* 0x000fce00078e00ff */
.L_x_198:
[-C--:B------:R-:W-:Y:S01]  /*0e20*/  IMAD R12, R2, R21.reuse, RZ ;  /* 0x00000015020c7224 */ /* 0x080fe200078e02ff */
[----:B------:R-:W-:Y:S01]  /*0e30*/  BSSY.RECONVERGENT B1, `(.L_x_196) ;  /* 0x000002b000017945 */ /* 0x000fe20003800200 */
[----:B------:R-:W-:-:S04]  /*0e40*/  IMAD.WIDE.U32 R8, R21, R21, RZ ;  /* 0x0000001515087225 */ /* 0x000fc800078e00ff */
[----:B------:R-:W-:Y:S02]  /*0e50*/  IMAD R13, R21, R2, R12 ;  /* 0x00000002150d7224 */ /* 0x000fe400078e020c */
[----:B------:R-:W-:Y:S01]  /*0e60*/  IMAD.WIDE.U32 R14, R8, 0x3, RZ ;  /* 0x00000003080e7825 */ /* 0x000fe200078e00ff */
[----:B------:R-:W-:Y:S02]  /*0e70*/  LOP3.LUT R14, R0, 0x1, RZ, 0xc0, !PT ;  /* 0x00000001000e7812 */ /* 0x000fe400078ec0ff */
[----:B------:R-:W-:Y:S02]  /*0e80*/  IADD3 R9, PT, PT, R9, R13, RZ ;  /* 0x0000000d09097210 */ /* 0x000fe40007ffe0ff */
[----:B------:R-:W-:-:S03]  /*0e90*/  ISETP.NE.U32.AND P1, PT, R14, 0x1, PT ;  /* 0x000000010e00780c */ /* 0x000fc60003f25070 */
[----:B------:R-:W-:Y:S01]  /*0ea0*/  IMAD.WIDE.U32 R12, R9, 0x3, RZ ;  /* 0x00000003090c7825 */ /* 0x000fe200078e00ff */
[----:B------:R-:W-:-:S03]  /*0eb0*/  ISETP.NE.U32.AND.EX P1, PT, RZ, RZ, PT, P1 ;  /* 0x000000ffff00720c */ /* 0x000fc60003f25110 */
[----:B------:R-:W-:-:S04]  /*0ec0*/  IMAD.WIDE.U32 R12, P0, R8, -0x7fffffff, R12 ;  /* 0x80000001080c7825 */ /* 0x000fc8000780000c */
[----:B------:R-:W-:Y:S01]  /*0ed0*/  IMAD.X R17, RZ, RZ, RZ, P0 ;  /* 0x000000ffff117224 */ /* 0x000fe200000e06ff */
[----:B------:R-:W-:Y:S01]  /*0ee0*/  IADD3 RZ, P0, PT, R15, R12, RZ ;  /* 0x0000000c0fff7210 */ /* 0x000fe20007f1e0ff */
[----:B------:R-:W-:-:S04]  /*0ef0*/  IMAD.MOV.U32 R16, RZ, RZ, R13 ;  /* 0x000000ffff107224 */ /* 0x000fc800078e000d */
        /* <DEDUP_REMOVED lines=14> */
[----:B------:R-:W-:Y:S01]  /*0fe0*/  IMAD.MOV.U32 R22, RZ, RZ, R17 ;  /* 0x000000ffff167224 */ /* 0x000fe200078e0011 */
[----:B------:R-:W-:Y:S02]  /*0ff0*/  IADD3.X R23, PT, PT, RZ, RZ, RZ, P1, !PT ;  /* 0x000000ffff177210 */ /* 0x000fe40000ffe4ff */
[----:B------:R-:W-:-:S05]  /*1000*/  IADD3 RZ, P1, PT, R21, R16, RZ ;  /* 0x0000001015ff7210 */ /* 0x000fca0007f3e0ff */
        /* <DEDUP_REMOVED lines=10> */
[----:B------:R-:W-:Y:S01]  /*10b0*/  IMAD R2, R2, -0x7fffffff, RZ ;  /* 0x8000000102027824 */ /* 0x000fe200078e02ff */
[----:B------:R-:W-:-:S04]  /*10c0*/  MOV R18, R12 ;  /* 0x0000000c00127202 */ /* 0x000fc80000000f00 */
[----:B------:R-:W-:-:S07]  /*10d0*/  IADD3 R20, PT, PT, R13, -R17, R2 ;  /* 0x800000110d147210 */ /* 0x000fce0007ffe002 */
.L_x_197:
[----:B------:R-:W-:Y:S05]  /*10e0*/  BSYNC.RECONVERGENT B1 ;  /* 0x0000000000017941 */ /* 0x000fea0003800200 */
.L_x_196:
[----:B------:R-:W-:Y:S01]  /*10f0*/  ISETP.GT.U32.AND.EX P0, PT, R19, RZ, PT, P0 ;  /* 0x000000ff1300720c */ /* 0x000fe20003f04100 */
[----:B------:R-:W-:Y:S01]  /*1100*/  IMAD.MOV.U32 R21, RZ, RZ, R8 ;  /* 0x000000ffff157224 */ /* 0x000fe200078e0008 */
[--C-:B------:R-:W-:Y:S02]  /*1110*/  SHF.R.U64 R0, R0, 0x1, R19.reuse ;  /* 0x0000000100007819 */ /* 0x100fe40000001213 */
[----:B------:R-:W-:Y:S02]  /*1120*/  SHF.R.U32.HI R19, RZ, 0x1, R19 ;  /* 0x00000001ff137819 */ /* 0x000fe40000011613 */
[----:B------:R-:W-:-:S07]  /*1130*/  IADD3 R2, PT, PT, R9, -R15, R14 ;  /* 0x8000000f09027210 */ /* 0x000fce0007ffe00e */
[----:B------:R-:W-:Y:S05]  /*1140*/  @P0 BRA `(.L_x_198) ;  /* 0xfffffffc00340947 */ /* 0x000fea000383ffff */
.L_x_195:
[----:B------:R-:W-:Y:S05]  /*1150*/  BSYNC.RECONVERGENT B0 ;  /* 0x0000000000007941 */ /* 0x000fea0003800200 */
.L_x_194:
[----:B------:R-:W-:Y:S01]  /*1160*/  IMAD R17, R20, UR4, RZ ;  /* 0x0000000414117c24 */ /* 0x000fe2000f8e02ff */
[----:B------:R-:W-:Y:S01]  /*1170*/  BSSY.RECONVERGENT B0, `(.L_x_199) ;  /* 0x0000031000007945 */ /* 0x000fe20003800200 */
[----:B------:R-:W-:-:S04]  /*1180*/  IMAD.WIDE.U32 R18, R18, UR4, RZ ;  /* 0x0000000412127c25 */ /* 0x000fc8000f8e00ff */
[----:B------:R-:W-:-:S04]  /*1190*/  IMAD.IADD R17, R19, 0x1, R17 ;  /* 0x0000000113117824 */ /* 0x000fc800078e0211 */
[----:B------:R-:W-:-:S04]  /*11a0*/  IMAD.WIDE.U32 R8, R17, 0x5, RZ ;  /* 0x0000000511087825 */ /* 0x000fc800078e00ff */
[----:B------:R-:W-:-:S04]  /*11b0*/  IMAD.WIDE.U32 R12, P0, R18, 0x2, R8 ;  /* 0x00000002120c7825 */ /* 0x000fc80007800008 */
[----:B------:R-:W-:Y:S01]  /*11c0*/  IMAD.WIDE.U32 R8, R18, 0x5, RZ ;  /* 0x0000000512087825 */ /* 0x000fe200078e00ff */
[----:B------:R-:W-:-:S03]  /*11d0*/  MOV R14, R13 ;  /* 0x0000000d000e7202 */ /* 0x000fc60000000f00 */
[----:B------:R-:W-:Y:S01]  /*11e0*/  IMAD.X R15, RZ, RZ, RZ, P0 ;  /* 0x000000ffff0f7224 */ /* 0x000fe200000e06ff */
[----:B------:R-:W-:Y:S01]  /*11f0*/  IADD3 RZ, P0, PT, R9, R12, RZ ;  /* 0x0000000c09ff7210 */ /* 0x000fe20007f1e0ff */
[----:B------:R-:W-:-:S04]  /*1200*/  IMAD.MOV.U32 R12, RZ, RZ, 0x1 ;  /* 0x00000001ff0c7424 */ /* 0x000fc800078e00ff */
[----:B------:R-:W-:-:S03]  /*1210*/  IMAD.WIDE.U32.X R8, R17, 0x2, R14, P0 ;  /* 0x0000000211087825 */ /* 0x000fc600000e040e */
[----:B------:R-:W-:-:S05]  /*1220*/  IADD3 R13, P0, PT, R18, -R8, RZ ;  /* 0x80000008120d7210 */ /* 0x000fca0007f1e0ff */
[----:B------:R-:W-:-:S05]  /*1230*/  IMAD.X R0, R17, 0x1, ~R9, P0 ;  /* 0x0000000111007824 */ /* 0x000fca00000e0e09 */
[--C-:B------:R-:W-:Y:S02]  /*1240*/  SHF.R.U64 R13, R13, 0x1, R0.reuse ;  /* 0x000000010d0d7819 */ /* 0x100fe40000001200 */
[----:B------:R-:W-:Y:S02]  /*1250*/  SHF.R.U32.HI R15, RZ, 0x1, R0 ;  /* 0x00000001ff0f7819 */ /* 0x000fe40000011600 */
[----:B------:R-:W-:Y:S01]  /*1260*/  IADD3 R0, P0, PT, R13, R8, RZ ;  /* 0x000000080d007210 */ /* 0x000fe20007f1e0ff */
[----:B------:R-:W-:Y:S01]  /*1270*/  IMAD.MOV.U32 R8, RZ, RZ, -0x800000 ;  /* 0xff800000ff087424 */ /* 0x000fe200078e00ff */
[----:B------:R-:W0:Y:S03]  /*1280*/  MUFU.RCP64H R13, 2.14748262400000000000e+09 ;  /* 0x41dfffff000d7908 */ /* 0x000e260000001800 */
[----:B------:R-:W-:-:S05]  /*1290*/  IMAD.X R9, R15, 0x1, R9, P0 ;  /* 0x000000010f097824 */ /* 0x000fca00000e0609 */
[----:B------:R-:W-:-:S05]  /*12a0*/  SHF.R.U64 R9, R0, 0x1e, R9 ;  /* 0x0000001e00097819 */ /* 0x000fca0000001209 */
[----:B------:R-:W-:Y:S01]  /*12b0*/  IMAD R18, R9, -0x7fffffff, R18 ;  /* 0x8000000109127824 */ /* 0x000fe200078e0212 */
[----:B------:R-:W-:-:S03]  /*12c0*/  MOV R9, 0x41dfffff ;  /* 0x41dfffff00097802 */ /* 0x000fc60000000f00 */
        /* <DEDUP_REMOVED lines=10> */
[----:B------:R-:W-:-:S04]  /*1370*/  @P0 IMAD.MOV R19, RZ, RZ, -R17 ;  /* 0x000000ffff130224 */ /* 0x000fc800078e0a11 */
[----:B------:R-:W-:Y:S01]  /*1380*/  IMAD.IADD R2, R18, 0x1, R19 ;  /* 0x0000000112027824 */ /* 0x000fe200078e0213 */
[----:B------:R-:W-:-:S04]  /*1390*/  DFMA R16, R14, -R8, 1 ;  /* 0x3ff000000e10742b */ /* 0x000fc80000000808 */
[----:B------:R-:W-:-:S04]  /*13a0*/  IADD3 R12, PT, PT, R2, -0x1, RZ ;  /* 0xffffffff020c7810 */ /* 0x000fc80007ffe0ff */
[----:B------:R-:W-:Y:S02]  /*13b0*/  DFMA R16, R14, R16, R14 ;  /* 0x000000100e10722b */ /* 0x000fe4000000000e */
[----:B------:R-:W0:Y:S06]  /*13c0*/  I2F.F64.U32 R12, R12 ;  /* 0x0000000c000c7312 */ /* 0x000e2c0000201800 */
        /* <DEDUP_REMOVED lines=9> */
[----:B------:R-:W-:Y:S02]  /*1460*/  IMAD.MOV.U32 R8, RZ, RZ, R28 ;  /* 0x000000ffff087224 */ /* 0x000fe400078e001c */
[----:B------:R-:W-:-:S07]  /*1470*/  IMAD.MOV.U32 R9, RZ, RZ, R29 ;  /* 0x000000ffff097224 */ /* 0x000fce00078e001d */
.L_x_200:
[----:B------:R-:W-:Y:S05]  /*1480*/  BSYNC.RECONVERGENT B0 ;  /* 0x0000000000007941 */ /* 0x000fea0003800200 */
.L_x_199:
[----:B------:R-:W-:Y:S01]  /*1490*/  IMAD.HI.U32 R0, R2, -0x4370ec6f, RZ ;  /* 0xbc8f139102007827 */ /* 0x000fe200078e00ff */
[----:B------:R-:W0:Y:S01]  /*14a0*/  MUFU.RCP64H R15, 2.14748262400000000000e+09 ;  /* 0x41dfffff000f7908 */ /* 0x000e220000001800 */
[----:B------:R-:W-:Y:S01]  /*14b0*/  MOV R13, 0x41dfffff ;  /* 0x41dfffff000d7802 */ /* 0x000fe20000000f00 */
[----:B------:R-:W-:Y:S01]  /*14c0*/  BSSY.RECONVERGENT B0, `(.L_x_201) ;  /* 0x000001e000007945 */ /* 0x000fe20003800200 */
[----:B------:R-:W-:Y:S01]  /*14d0*/  IMAD.MOV.U32 R12, RZ, RZ, -0x800000 ;  /* 0xff800000ff0c7424 */ /* 0x000fe200078e00ff */
[----:B------:R-:W-:Y:S01]  /*14e0*/  SHF.R.U32.HI R17, RZ, 0xf, R0 ;  /* 0x0000000fff117819 */ /* 0x000fe20000011600 */
[----:B------:R-:W-:-:S04]  /*14f0*/  IMAD.MOV.U32 R14, RZ, RZ, 0x1 ;  /* 0x00000001ff0e7424 */ /* 0x000fc800078e00ff */
[C---:B------:R-:W-:Y:S02]  /*1500*/  IMAD R2, R17.reuse, -0xadc8, R2 ;  /* 0xffff523811027824 */ /* 0x040fe400078e0202 */
[----:B------:R-:W-:Y:S02]  /*1510*/  IMAD R19, R17, 0xd47, RZ ;  /* 0x00000d4711137824 */ /* 0x000fe400078e02ff */
[----:B------:R-:W-:-:S03]  /*1520*/  IMAD R2, R2, 0xbc8f, RZ ;  /* 0x0000bc8f02027824 */ /* 0x000fc600078e02ff */
[----:B------:R-:W-:Y:S01]  /*1530*/  LOP3.LUT R21, R19, 0x7fffffff, RZ, 0x3c, !PT ;  /* 0x7fffffff13157812 */ /* 0x000fe200078e3cff */
[----:B0-----:R-:W-:Y:S01]  /*1540*/  DFMA R16, R14, -R12, 1 ;  /* 0x3ff000000e10742b */ /* 0x001fe2000000080c */
[----:B------:R-:W-:-:S07]  /*1550*/  ISETP.GE.U32.AND P0, PT, R2, R19, PT ;  /* 0x000000130200720c */ /* 0x000fce0003f06070 */
[----:B------:R-:W-:-:S06]  /*1560*/  DFMA R16, R16, R16, R16 ;  /* 0x000000101010722b */ /* 0x000fcc0000000010 */
[----:B------:R-:W-:Y:S02]  /*1570*/  @P0 IMAD.MOV R21, RZ, RZ, -R19 ;  /* 0x000000ffff150224 */ /* 0x000fe400078e0a13 */
        /* <DEDUP_REMOVED lines=13> */
[----:B------:R-:W-:Y:S02]  /*1650*/  MOV R13, R15 ;  /* 0x0000000f000d7202 */ /* 0x000fe40000000f00 */
[----:B------:R-:W-:-:S07]  /*1660*/  MOV R0, 0x1680 ;  /* 0x0000168000007802 */ /* 0x000fce0000000f00 */
[----:B------:R-:W-:Y:S05]  /*1670*/  CALL.REL.NOINC `($__internal_0_$__cuda_sm20_div_rn_f64_full) ;  /* 0x00000000003c7944 */ /* 0x000fea0003c00000 */
[----:B------:R-:W-:Y:S02]  /*1680*/  IMAD.MOV.U32 R12, RZ, RZ, R28 ;  /* 0x000000ffff0c7224 */ /* 0x000fe400078e001c */
[----:B------:R-:W-:-:S07]  /*1690*/  IMAD.MOV.U32 R13, RZ, RZ, R29 ;  /* 0x000000ffff0d7224 */ /* 0x000fce00078e001d */
.L_x_202:
[----:B------:R-:W-:Y:S05]  /*16a0*/  BSYNC.RECONVERGENT B0 ;  /* 0x0000000000007941 */ /* 0x000fea0003800200 */
.L_x_201:
[----:B------:R-:W-:Y:S01]  /*16b0*/  DMUL R12, R12, R12 ;  /* 0x0000000c0c0c7228 */ /* 0x000fe20000000000 */
[----:B------:R-:W0:Y:S01]  /*16c0*/  LDCU UR5, c[0x0][0x388] ;  /* 0x00007100ff0577ac */ /* 0x000e220008000800 */
[----:B------:R-:W-:Y:S01]  /*16d0*/  IADD3 R4, PT, PT, R4, 0x1, RZ ;  /* 0x0000000104047810 */ /* 0x000fe20007ffe0ff */
[----:B------:R-:W-:-:S05]  /*16e0*/  IMAD.WIDE R2, R3, 0x8, R10 ;  /* 0x0000000803027825 */ /* 0x000fca00078e020a */
[----:B------:R-:W-:Y:S01]  /*16f0*/  DFMA R12, R8, R8, R12 ;  /* 0x00000008080c722b */ /* 0x000fe2000000000c */
[----:B------:R-:W-:-:S07]  /*1700*/  IMAD.MOV.U32 R8, RZ, RZ, RZ ;  /* 0x000000ffff087224 */ /* 0x000fce00078e00ff */
[----:B------:R-:W-:-:S06]  /*1710*/  DSETP.GTU.AND P0, PT, R12, 1, PT ;  /* 0x3ff000000c00742a */ /* 0x000fcc0003f0c000 */
[----:B------:R-:W-:Y:S02]  /*1720*/  FSEL R9, RZ, 1.875, P0 ;  /* 0x3ff00000ff097808 */ /* 0x000fe40000000000 */
[----:B0-----:R-:W-:-:S03]  /*1730*/  ISETP.NE.AND P0, PT, R4, UR5, PT ;  /* 0x0000000504007c0c */ /* 0x001fc6000bf05270 */
[----:B------:R0:W-:Y:S10]  /*1740*/  STG.E.64 desc[UR8][R2.64], R8 ;  /* 0x0000000802007986 */ /* 0x0001f4000c101b08 */
[----:B------:R-:W-:Y:S05]  /*1750*/  @!P0 EXIT ;  /* 0x000000000000894d */ /* 0x000fea0003800000 */
[----:B------:R-:W-:Y:S05]  /*1760*/  BRA `(.L_x_203) ;  /* 0xfffffff400787947 */ /* 0x000fea000383ffff */
        .weak           $__internal_0_$__cuda_sm20_div_rn_f64_full
        .type           $__internal_0_$__cuda_sm20_div_rn_f64_full,@function
        .size           $__internal_0_$__cuda_sm20_div_rn_f64_full,(.L_x_242 - $__internal_0_$__cuda_sm20_div_rn_f64_full)
$__internal_0_$__cuda_sm20_div_rn_f64_full:
[C---:B------:R-:W-:Y:S01]  /*1770*/  FSETP.GEU.AND P3, PT, |R13|.reuse, 1.469367938527859385e-39, PT ;  /* 0x001000000d00780b */ /* 0x040fe20003f6e200 */
[----:B------:R-:W-:Y:S01]  /*1780*/  IMAD.U32 R14, RZ, RZ, UR7 ;  /* 0x00000007ff0e7e24 */ /* 0x000fe2000f8e00ff */
[C---:B------:R-:W-:Y:S01]  /*1790*/  FSETP.GEU.AND P0, PT, |R6|.reuse, 1.469367938527859385e-39, PT ;  /* 0x001000000600780b */ /* 0x040fe20003f0e200 */
[----:B------:R-:W-:Y:S01]  /*17a0*/  IMAD.U32 R16, RZ, RZ, UR7 ;  /* 0x00000007ff107e24 */ /* 0x000fe2000f8e00ff */
[----:B------:R-:W-:Y:S01]  /*17b0*/  LOP3.LUT R15, R6, 0x800fffff, RZ, 0xc0, !PT ;  /* 0x800fffff060f7812 */ /* 0x000fe200078ec0ff */
[----:B------:R-:W-:Y:S01]  /*17c0*/  IMAD.MOV.U32 R20, RZ, RZ, 0x1 ;  /* 0x00000001ff147424 */ /* 0x000fe200078e00ff */
[----:B------:R-:W-:Y:S01]  /*17d0*/  LOP3.LUT R23, R13, 0x7ff00000, RZ, 0xc0, !PT ;  /* 0x7ff000000d177812 */ /* 0x000fe200078ec0ff */
[----:B------:R-:W-:Y:S01]  /*17e0*/  BSSY.RECONVERGENT B2, `(.L_x_204) ;  /* 0x0000052000027945 */ /* 0x000fe20003800200 */
[----:B------:R-:W-:Y:S01]  /*17f0*/  LOP3.LUT R17, R15, 0x3ff00000, RZ, 0xfc, !PT ;  /* 0x3ff000000f117812 */ /* 0x000fe200078efcff */
[----:B------:R-:W-:Y:S01]  /*1800*/  IMAD.MOV.U32 R15, RZ, RZ, R6 ;  /* 0x000000ffff0f7224 */ /* 0x000fe200078e0006 */
[----:B------:R-:W-:-:S02]  /*1810*/  MOV R24, 0x1ca00000 ;  /* 0x1ca0000000187802 */ /* 0x000fc40000000f00 */
[----:B------:R-:W-:Y:S01]  /*1820*/  LOP3.LUT R26, R6, 0x7ff00000, RZ, 0xc0, !PT ;  /* 0x7ff00000061a7812 */ /* 0x000fe200078ec0ff */
[----:B------:R-:W-:Y:S01]  /*1830*/  @!P3 IMAD.MOV.U32 R28, RZ, RZ, RZ ;  /* 0x000000ffff1cb224 */ /* 0x000fe200078e00ff */
[----:B------:R-:W-:Y:S01]  /*1840*/  @!P3 LOP3.LUT R18, R15, 0x7ff00000, RZ, 0xc0, !PT ;  /* 0x7ff000000f12b812 */ /* 0x000fe200078ec0ff */
[----:B------:R-:W-:Y:S01]  /*1850*/  @!P0 DMUL R16, R14, 8.98846567431157953865e+307 ;  /* 0x7fe000000e108828 */ /* 0x000fe20000000000 */
[C---:B------:R-:W-:Y:S02]  /*1860*/  ISETP.GE.U32.AND P2, PT, R23.reuse, R26, PT ;  /* 0x0000001a1700720c */ /* 0x040fe40003f46070 */
[----:B------:R-:W-:Y:S02]  /*1870*/  @!P3 ISETP.GE.U32.AND P4, PT, R23, R18, PT ;  /* 0x000000121700b20c */ /* 0x000fe40003f86070 */
[C---:B------:R-:W-:Y:S01]  /*1880*/  SEL R19, R24.reuse, 0x63400000, !P2 ;  /* 0x6340000018137807 */ /* 0x040fe20005000000 */
[----:B------:R-:W0:Y:S01]  /*1890*/  MUFU.RCP64H R21, R17 ;  /* 0x0000001100157308 */ /* 0x000e220000001800 */
[----:B------:R-:W-:-:S02]  /*18a0*/  @!P3 SEL R18, R24, 0x63400000, !P4 ;  /* 0x634000001812b807 */ /* 0x000fc40006000000 */
[--C-:B------:R-:W-:Y:S02]  /*18b0*/  LOP3.LUT R19, R19, 0x800fffff, R13.reuse, 0xf8, !PT ;  /* 0x800fffff13137812 */ /* 0x100fe400078ef80d */
[----:B------:R-:W-:Y:S02]  /*18c0*/  @!P3 LOP3.LUT R18, R18, 0x80000000, R13, 0xf8, !PT ;  /* 0x800000001212b812 */ /* 0x000fe400078ef80d */
[----:B------:R-:W-:Y:S02]  /*18d0*/  MOV R25, R23 ;  /* 0x0000001700197202 */ /* 0x000fe40000000f00 */
[----:B------:R-:W-:Y:S01]  /*18e0*/  @!P3 LOP3.LUT R29, R18, 0x100000, RZ, 0xfc, !PT ;  /* 0x00100000121db812 */ /* 0x000fe200078efcff */
[----:B------:R-:W-:Y:S01]  /*18f0*/  IMAD.MOV.U32 R18, RZ, RZ, R12 ;  /* 0x000000ffff127224 */ /* 0x000fe200078e000c */
[----:B------:R-:W-:-:S05]  /*1900*/  @!P0 LOP3.LUT R26, R17, 0x7ff00000, RZ, 0xc0, !PT ;  /* 0x7ff00000111a8812 */ /* 0x000fca00078ec0ff */
[----:B------:R-:W-:Y:S02]  /*1910*/  @!P3 DFMA R18, R18, 2, -R28 ;  /* 0x400000001212b82b */ /* 0x000fe4000000081c */
[----:B0-----:R-:W-:-:S08]  /*1920*/  DFMA R28, R20, -R16, 1 ;  /* 0x3ff00000141c742b */ /* 0x001fd00000000810 */
[----:B------:R-:W-:Y:S01]  /*1930*/  DFMA R28, R28, R28, R28 ;  /* 0x0000001c1c1c722b */ /* 0x000fe2000000001c */
[----:B------:R-:W-:-:S05]  /*1940*/  @!P3 LOP3.LUT R25, R19, 0x7ff00000, RZ, 0xc0, !PT ;  /* 0x7ff000001319b812 */ /* 0x000fca00078ec0ff */
[----:B------:R-:W-:Y:S02]  /*1950*/  VIADD R27, R25, 0xffffffff ;  /* 0xffffffff191b7836 */ /* 0x000fe40000000000 */
[----:B------:R-:W-:-:S03]  /*1960*/  DFMA R20, R20, R28, R20 ;  /* 0x0000001c1414722b */ /* 0x000fc60000000014 */
[----:B------:R-:W-:Y:S01]  /*1970*/  ISETP.GT.U32.AND P0, PT, R27, 0x7feffffe, PT ;  /* 0x7feffffe1b00780c */ /* 0x000fe20003f04070 */
[----:B------:R-:W-:-:S04]  /*1980*/  VIADD R27, R26, 0xffffffff ;  /* 0xffffffff1a1b7836 */ /* 0x000fc80000000000 */
[----:B------:R-:W-:Y:S01]  /*1990*/  DFMA R30, R20, -R16, 1 ;  /* 0x3ff00000141e742b */ /* 0x000fe20000000810 */
[----:B------:R-:W-:-:S07]  /*19a0*/  ISETP.GT.U32.OR P0, PT, R27, 0x7feffffe, P0 ;  /* 0x7feffffe1b00780c */ /* 0x000fce0000704470 */
[----:B------:R-:W-:-:S08]  /*19b0*/  DFMA R30, R20, R30, R20 ;  /* 0x0000001e141e722b */ /* 0x000fd00000000014 */
[----:B------:R-:W-:-:S08]  /*19c0*/  DMUL R28, R30, R18 ;  /* 0x000000121e1c7228 */ /* 0x000fd00000000000 */
[----:B------:R-:W-:-:S08]  /*19d0*/  DFMA R20, R28, -R16, R18 ;  /* 0x800000101c14722b */ /* 0x000fd00000000012 */
[----:B------:R-:W-:Y:S01]  /*19e0*/  DFMA R20, R30, R20, R28 ;  /* 0x000000141e14722b */ /* 0x000fe2000000001c */
[----:B------:R-:W-:Y:S10]  /*19f0*/  @P0 BRA `(.L_x_205) ;  /* 0x00000000006c0947 */ /* 0x000ff40003800000 */
[----:B------:R-:W-:-:S04]  /*1a00*/  LOP3.LUT R12, R15, 0x7ff00000, RZ, 0xc0, !PT ;  /* 0x7ff000000f0c7812 */ /* 0x000fc800078ec0ff */
[CC--:B------:R-:W-:Y:S02]  /*1a10*/  VIADDMNMX R13, R23.reuse, -R12.reuse, 0xb9600000, !PT ;  /* 0xb9600000170d7446 */ /* 0x0c0fe4000780090c */
[----:B------:R-:W-:Y:S02]  /*1a20*/  ISETP.GE.U32.AND P0, PT, R23, R12, PT ;  /* 0x0000000c1700720c */ /* 0x000fe40003f06070 */
[----:B------:R-:W-:Y:S02]  /*1a30*/  VIMNMX R12, PT, PT, R13, 0x46a00000, PT ;  /* 0x46a000000d0c7848 */ /* 0x000fe40003fe0100 */
[----:B------:R-:W-:Y:S01]  /*1a40*/  SEL R13, R24, 0x63400000, !P0 ;  /* 0x63400000180d7807 */ /* 0x000fe20004000000 */
[----:B------:R-:W-:-:S04]  /*1a50*/  IMAD.MOV.U32 R24, RZ, RZ, RZ ;  /* 0x000000ffff187224 */ /* 0x000fc800078e00ff */
[----:B------:R-:W-:-:S05]  /*1a60*/  IMAD.IADD R12, R12, 0x1, -R13 ;  /* 0x000000010c0c7824 */ /* 0x000fca00078e0a0d */
[----:B------:R-:W-:-:S06]  /*1a70*/  IADD3 R25, PT, PT, R12, 0x7fe00000, RZ ;  /* 0x7fe000000c197810 */ /* 0x000fcc0007ffe0ff */
[----:B------:R-:W-:-:S10]  /*1a80*/  DMUL R28, R20, R24 ;  /* 0x00000018141c7228 */ /* 0x000fd40000000000 */
[----:B------:R-:W-:-:S13]  /*1a90*/  FSETP.GTU.AND P0, PT, |R29|, 1.469367938527859385e-39, PT ;  /* 0x001000001d00780b */ /* 0x000fda0003f0c200 */
[----:B------:R-:W-:Y:S05]  /*1aa0*/  @P0 BRA `(.L_x_206) ;  /* 0x0000000000940947 */ /* 0x000fea0003800000 */
[----:B------:R-:W-:Y:S01]  /*1ab0*/  DFMA R16, R20, -R16, R18 ;  /* 0x800000101410722b */ /* 0x000fe20000000012 */
[----:B------:R-:W-:-:S09]  /*1ac0*/  IMAD.MOV.U32 R24, RZ, RZ, RZ ;  /* 0x000000ffff187224 */ /* 0x000fd200078e00ff */
[C---:B------:R-:W-:Y:S02]  /*1ad0*/  FSETP.NEU.AND P0, PT, R17.reuse, RZ, PT ;  /* 0x000000ff1100720b */ /* 0x040fe40003f0d000 */
[----:B------:R-:W-:-:S04]  /*1ae0*/  LOP3.LUT R13, R17, 0x80000000, R15, 0x48, !PT ;  /* 0x80000000110d7812 */ /* 0x000fc800078e480f */
[----:B------:R-:W-:-:S07]  /*1af0*/  LOP3.LUT R25, R13, R25, RZ, 0xfc, !PT ;  /* 0x000000190d197212 */ /* 0x000fce00078efcff */
[----:B------:R-:W-:Y:S05]  /*1b00*/  @!P0 BRA `(.L_x_206) ;  /* 0x00000000007c8947 */ /* 0x000fea0003800000 */
[----:B------:R-:W-:Y:S01]  /*1b10*/  IMAD.MOV R15, RZ, RZ, -R12 ;  /* 0x000000ffff0f7224 */ /* 0x000fe200078e0a0c */
[----:B------:R-:W-:-:S06]  /*1b20*/  MOV R14, RZ ;  /* 0x000000ff000e7202 */ /* 0x000fcc0000000f00 */
[----:B------:R-:W-:Y:S02]  /*1b30*/  DFMA R14, R28, -R14, R20 ;  /* 0x8000000e1c0e722b */ /* 0x000fe40000000014 */
[----:B------:R-:W-:-:S04]  /*1b40*/  DMUL.RP R20, R20, R24 ;  /* 0x0000001814147228 */ /* 0x000fc80000008000 */
[----:B------:R-:W-:-:S04]  /*1b50*/  IADD3 R14, PT, PT, -R12, -0x43300000, RZ ;  /* 0xbcd000000c0e7810 */ /* 0x000fc80007ffe1ff */
[----:B------:R-:W-:Y:S02]  /*1b60*/  FSETP.NEU.AND P0, PT, |R15|, R14, PT ;  /* 0x0000000e0f00720b */ /* 0x000fe40003f0d200 */
[----:B------:R-:W-:Y:S02]  /*1b70*/  LOP3.LUT R13, R21, R13, RZ, 0x3c, !PT ;  /* 0x0000000d150d7212 */ /* 0x000fe400078e3cff */
[----:B------:R-:W-:Y:S02]  /*1b80*/  FSEL R28, R20, R28, !P0 ;  /* 0x0000001c141c7208 */ /* 0x000fe40004000000 */
[----:B------:R-:W-:Y:S01]  /*1b90*/  FSEL R29, R13, R29, !P0 ;  /* 0x0000001d0d1d7208 */ /* 0x000fe20004000000 */
[----:B------:R-:W-:Y:S06]  /*1ba0*/  BRA `(.L_x_206) ;  /* 0x0000000000547947 */ /* 0x000fec0003800000 */
.L_x_205:
[----:B------:R-:W-:-:S14]  /*1bb0*/  DSETP.NAN.AND P0, PT, R12, R12, PT ;  /* 0x0000000c0c00722a */ /* 0x000fdc0003f08000 */
[----:B------:R-:W-:Y:S05]  /*1bc0*/  @P0 BRA `(.L_x_207) ;  /* 0x0000000000440947 */ /* 0x000fea0003800000 */
[----:B------:R-:W-:-:S14]  /*1bd0*/  DSETP.NAN.AND P0, PT, R14, R14, PT ;  /* 0x0000000e0e00722a */ /* 0x000fdc0003f08000 */
[----:B------:R-:W-:Y:S05]  /*1be0*/  @P0 BRA `(.L_x_208) ;  /* 0x0000000000300947 */ /* 0x000fea0003800000 */
[----:B------:R-:W-:Y:S01]  /*1bf0*/  ISETP.NE.AND P0, PT, R25, R26, PT ;  /* 0x0000001a1900720c */ /* 0x000fe20003f05270 */
[----:B------:R-:W-:Y:S02]  /*1c00*/  IMAD.MOV.U32 R28, RZ, RZ, 0x0 ;  /* 0x00000000ff1c7424 */ /* 0x000fe400078e00ff */
[----:B------:R-:W-:-:S10]  /*1c10*/  IMAD.MOV.U32 R29, RZ, RZ, -0x80000 ;  /* 0xfff80000ff1d7424 */ /* 0x000fd400078e00ff */
[----:B------:R-:W-:Y:S05]  /*1c20*/  @!P0 BRA `(.L_x_206) ;  /* 0x0000000000348947 */ /* 0x000fea0003800000 */
[----:B------:R-:W-:Y:S02]  /*1c30*/  ISETP.NE.AND P0, PT, R25, 0x7ff00000, PT ;  /* 0x7ff000001900780c */ /* 0x000fe40003f05270 */
[----:B------:R-:W-:Y:S02]  /*1c40*/  LOP3.LUT R29, R13, 0x80000000, R15, 0x48, !PT ;  /* 0x800000000d1d7812 */ /* 0x000fe400078e480f */
[----:B------:R-:W-:-:S13]  /*1c50*/  ISETP.EQ.OR P0, PT, R26, RZ, !P0 ;  /* 0x000000ff1a00720c */ /* 0x000fda0004702670 */
[----:B------:R-:W-:Y:S01]  /*1c60*/  @P0 LOP3.LUT R12, R29, 0x7ff00000, RZ, 0xfc, !PT ;  /* 0x7ff000001d0c0812 */ /* 0x000fe200078efcff */
[----:B------:R-:W-:Y:S01]  /*1c70*/  @!P0 IMAD.MOV.U32 R28, RZ, RZ, RZ ;  /* 0x000000ffff1c8224 */ /* 0x000fe200078e00ff */
[----:B------:R-:W-:-:S03]  /*1c80*/  @P0 MOV R28, RZ ;  /* 0x000000ff001c0202 */ /* 0x000fc60000000f00 */
[----:B------:R-:W-:Y:S01]  /*1c90*/  @P0 IMAD.MOV.U32 R29, RZ, RZ, R12 ;  /* 0x000000ffff1d0224 */ /* 0x000fe200078e000c */
[----:B------:R-:W-:Y:S06]  /*1ca0*/  BRA `(.L_x_206) ;  /* 0x0000000000147947 */ /* 0x000fec0003800000 */
.L_x_208:
[----:B------:R-:W-:Y:S01]  /*1cb0*/  LOP3.LUT R29, R15, 0x80000, RZ, 0xfc, !PT ;  /* 0x000800000f1d7812 */ /* 0x000fe200078efcff */
[----:B------:R-:W-:Y:S01]  /*1cc0*/  IMAD.MOV.U32 R28, RZ, RZ, R14 ;  /* 0x000000ffff1c7224 */ /* 0x000fe200078e000e */
[----:B------:R-:W-:Y:S06]  /*1cd0*/  BRA `(.L_x_206) ;  /* 0x0000000000087947 */ /* 0x000fec0003800000 */
.L_x_207:
[----:B------:R-:W-:Y:S01]  /*1ce0*/  LOP3.LUT R29, R13, 0x80000, RZ, 0xfc, !PT ;  /* 0x000800000d1d7812 */ /* 0x000fe200078efcff */
[----:B------:R-:W-:-:S07]  /*1cf0*/  IMAD.MOV.U32 R28, RZ, RZ, R12 ;  /* 0x000000ffff1c7224 */ /* 0x000fce00078e000c */
.L_x_206:
[----:B------:R-:W-:Y:S05]  /*1d00*/  BSYNC.RECONVERGENT B2 ;  /* 0x0000000000027941 */ /* 0x000fea0003800200 */
.L_x_204:
[----:B------:R-:W-:Y:S01]  /*1d10*/  MOV R12, R0 ;  /* 0x00000000000c7202 */ /* 0x000fe20000000f00 */
[----:B------:R-:W-:-:S04]  /*1d20*/  IMAD.MOV.U32 R13, RZ, RZ, 0x0 ;  /* 0x00000000ff0d7424 */ /* 0x000fc800078e00ff */
[----:B------:R-:W-:Y:S05]  /*1d30*/  RET.REL.NODEC R12 `(_ZN3cub18CUB_300001_SM_10006detail9transform16transform_kernelINS2_10policy_hubILb1EN4cuda3std3__45tupleIJN6thrust24THRUST_300001_SM_1000_NS17counting_iteratorIiNSA_11use_defaultESC_SC_EEEEEE10policy1000El10raw_accessNSA_6detail15normal_iteratorINSA_10device_ptrIdEEEEJSD_EEEvT0_iT1_T2_DpNS2_10kernel_argIT3_EE) ;  /* 0xffffffe00cb07950 */ /* 0x000fea0003c3ffff */
.L_x_209:
        /* <DEDUP_REMOVED lines=12> */
.L_x_242:


//--------------------- .text._ZN3cub18CUB_300001_SM_10006detail9transform16transform_kernelINS2_10policy_hubILb1EN4cuda3std3__45tupleIJN6thrust24THRUST_300001_SM_1000_NS17counting_iteratorIiNSA_11use_defaultESC_SC_EEEEEE10policy1000Ei10raw_accessNSA_6detail15normal_iteratorINSA_10device_ptrIdEEEEJSD_EEEvT0_iT1_T2_DpNS2_10kernel_argIT3_EE --------------------------
	.section	.text._ZN3cub18CUB_300001_SM_10006detail9transform16transform_kernelINS2_10policy_hubILb1EN4cuda3std3__45tupleIJN6thrust24THRUST_300001_SM_1000_NS17counting_iteratorIiNSA_11use_defaultESC_SC_EEEEEE10policy1000Ei10raw_accessNSA_6detail15normal_iteratorINSA_10device_ptrIdEEEEJSD_EEEvT0_iT1_T2_DpNS2_10kernel_argIT3_EE,"ax",@progbits
	.align	128
        .global         _ZN3cub18CUB_300001_SM_10006detail9transform16transform_kernelINS2_10policy_hubILb1EN4cuda3std3__45tupleIJN6thrust24THRUST_300001_SM_1000_NS17counting_iteratorIiNSA_11use_defaultESC_SC_EEEEEE10policy1000Ei10raw_accessNSA_6detail15normal_iteratorINSA_10device_ptrIdEEEEJSD_EEEvT0_iT1_T2_DpNS2_10kernel_argIT3_EE
        .type           _ZN3cub18CUB_300001_SM_10006detail9transform16transform_kernelINS2_10policy_hubILb1EN4cuda3std3__45tupleIJN6thrust24THRUST_300001_SM_1000_NS17counting_iteratorIiNSA_11use_defaultESC_SC_EEEEEE10policy1000Ei10raw_accessNSA_6detail15normal_iteratorINSA_10device_ptrIdEEEEJSD_EEEvT0_iT1_T2_DpNS2_10kernel_argIT3_EE,@function
        .size           _ZN3cub18CUB_300001_SM_10006detail9transform16transform_kernelINS2_10policy_hubILb1EN4cuda3std3__45tupleIJN6thrust24THRUST_300001_SM_1000_NS17counting_iteratorIiNSA_11use_defaultESC_SC_EEEEEE10policy1000Ei10raw_accessNSA_6detail15normal_iteratorINSA_10device_ptrIdEEEEJSD_EEEvT0_iT1_T2_DpNS2_10kernel_argIT3_EE,(.L_x_243 - _ZN3cub18CUB_300001_SM_10006detail9transform16transform_kernelINS2_10policy_hubILb1EN4cuda3std3__45tupleIJN6thrust24THRUST_300001_SM_1000_NS17counting_iteratorIiNSA_11use_defaultESC_SC_EEEEEE10policy1000Ei10raw_accessNSA_6detail15normal_iteratorINSA_10device_ptrIdEEEEJSD_EEEvT0_iT1_T2_DpNS2_10kernel_argIT3_EE)
        .other          _ZN3cub18CUB_300001_SM_10006detail9transform16transform_kernelINS2_10policy_hubILb1EN4cuda3std3__45tupleIJN6thrust24THRUST_300001_SM_1000_NS17counting_iteratorIiNSA_11use_defaultESC_SC_EEEEEE10policy1000Ei10raw_accessNSA_6detail15normal_iteratorINSA_10device_ptrIdEEEEJSD_EEEvT0_iT1_T2_DpNS2_10kernel_argIT3_EE,@"STO_CUDA_ENTRY STV_DEFAULT"
_ZN3cub18CUB_300001_SM_10006detail9transform16transform_kernelINS2_10policy_hubILb1EN4cuda3std3__45tupleIJN6thrust24THRUST_300001_SM_1000_NS17counting_iteratorIiNSA_11use_defaultESC_SC_EEEEEE10policy1000Ei10raw_accessNSA_6detail15normal_iteratorINSA_10device_ptrIdEEEEJSD_EEEvT0_iT1_T2_DpNS2_10kernel_argIT3_EE:
.text._ZN3cub18CUB_300001_SM_10006detail9transform16transform_kernelINS2_10policy_hubILb1EN4cuda3std3__45tupleIJN6thrust24THRUST_300001_SM_1000_NS17counting_iteratorIiNSA_11use_defaultESC_SC_EEEEEE10policy1000Ei10raw_accessNSA_6detail15normal_iteratorINSA_10device_ptrIdEEEEJSD_EEEvT0_iT1_T2_DpNS2_10kernel_argIT3_EE:
[----:B------:R-:W-:Y:S08]  /*0000*/  LDC R1, c[0x0][0x37c] ;  /* 0x0000df00ff017b82 */ /* 0x000ff00000000800 */
[----:B------:R-:W0:Y:S01]  /*0010*/  S2UR UR4, SR_CTAID.X ;  /* 0x00000000000479c3 */ /* 0x000e220000002500 */
[----:B------:R-:W1:Y:S01]  /*0020*/  LDCU.64 UR8, c[0x0][0x380] ;  /* 0x00007000ff0877ac */ /* 0x000e620008000a00 */
[----:B------:R-:W-:Y:S01]  /*0030*/  IMAD.MOV.U32 R5, RZ, RZ, 0x41dfffff ;  /* 0x41dfffffff057424 */ /* 0x000fe200078e00ff */
[----:B------:R-:W2:Y:S01]  /*0040*/  LDCU UR10, c[0x0][0x398] ;  /* 0x00007300ff0a77ac */ /* 0x000ea20008000800 */
[----:B------:R-:W3:Y:S01]  /*0050*/  LDCU.64 UR6, c[0x0][0x390] ;  /* 0x00007200ff0677ac */ /* 0x000ee20008000a00 */
[----:B------:R-:W4:Y:S01]  /*0060*/  LDCU.64 UR12, c[0x0][0x358] ;  /* 0x00006b00ff0c77ac */ /* 0x000f220008000a00 */
[----:B-1----:R-:W-:-:S04]  /*0070*/  USHF.L.U32 UR11, UR9, 0x7, URZ ;  /* 0x00000007090b7899 */ /* 0x002fc800080006ff */
[----:B0-----:R-:W-:-:S04]  /*0080*/  UIMAD UR4, UR11, UR4, URZ ;  /* 0x000000040b0472a4 */ /* 0x001fc8000f8e02ff */
[----:B------:R-:W-:Y:S02]  /*0090*/  UIADD3 UR5, UPT, UPT, -UR4, UR8, URZ ;  /* 0x0000000804057290 */ /* 0x000fe4000fffe1ff */
[----:B--2---:R-:W-:Y:S02]  /*00a0*/  UIADD3 UR8, UPT, UPT, UR4, UR10, URZ ;  /* 0x0000000a04087290 */ /* 0x004fe4000fffe0ff */
[----:B------:R-:W-:Y:S02]  /*00b0*/  UISETP.LT.AND UP0, UPT, UR11, UR5, UPT ;  /* 0x000000050b00728c */ /* 0x000fe4000bf01270 */
[----:B---3--:R-:W-:Y:S02]  /*00c0*/  UIMAD.WIDE UR6, UR4, 0x8, UR6 ;  /* 0x00000008040678a5 */ /* 0x008fe4000f8e0206 */
[----:B------:R-:W-:Y:S02]  /*00d0*/  USEL UR10, UR11, UR5, UP0 ;  /* 0x000000050b0a7287 */ /* 0x000fe40008000000 */
[----:B------:R-:W-:-:S03]  /*00e0*/  UISETP.GT.AND UP0, UPT, UR11, UR5, UPT ;  /* 0x000000050b00728c */ /* 0x000fc6000bf04270 */
[----:B------:R-:W-:-:S06]  /*00f0*/  UMOV UR11, 0xff800000 ;  /* 0xff800000000b7882 */ /* 0x000fcc0000000000 */
[----:B----4-:R-:W-:Y:S05]  /*0100*/  BRA.U UP0, `(.L_x_210) ;  /* 0x0000000900c47547 */ /* 0x010fea000b800000 */
[----:B------:R-:W-:-:S06]  /*0110*/  UISETP.GE.AND UP0, UPT, UR9, 0x1, UPT ;  /* 0x000000010900788c */ /* 0x000fcc000bf06270 */
[----:B------:R-:W-:-:S13]  /*0120*/  PLOP3.LUT P0, PT, PT, PT, UP0, 0x80, 0x8 ;  /* 0x000000000008781c */ /* 0x000fda0003f0f008 */
        /* <DEDUP_REMOVED lines=11> */
.L_x_220:
[----:B0-----:R-:W-:Y:S01]  /*01e0*/  IMAD R26, R25, 0x80, R24 ;  /* 0x00000080191a7824 */ /* 0x001fe200078e0218 */
[----:B------:R-:W-:Y:S01]  /*01f0*/  BSSY.RECONVERGENT B0, `(.L_x_211) ;  /* 0x000003e000007945 */ /* 0x000fe20003800200 */
[----:B------:R-:W-:Y:S02]  /*0200*/  IMAD.MOV.U32 R12, RZ, RZ, 0x1 ;  /* 0x00000001ff0c7424 */ /* 0x000fe400078e00ff */
[----:B------:R-:W-:Y:S01]  /*0210*/  IMAD.MOV.U32 R14, RZ, RZ, RZ ;  /* 0x000000ffff0e7224 */ /* 0x000fe200078e00ff */
[----:B------:R-:W-:-:S04]  /*0220*/  IADD3 R0, PT, PT, R26, UR8, RZ ;  /* 0x000000081a007c10 */ /* 0x000fc8000fffe0ff */
[----:B------:R-:W-:-:S13]  /*0230*/  ISETP.NE.AND P0, PT, R0, RZ, PT ;  /* 0x000000ff0000720c */ /* 0x000fda0003f05270 */
[----:B------:R-:W-:Y:S05]  /*0240*/  @!P0 BRA `(.L_x_212) ;  /* 0x0000000000e08947 */ /* 0x000fea0003800000 */
[----:B------:R-:W-:Y:S02]  /*0250*/  IMAD.SHL.U32 R0, R0, 0x2, RZ ;  /* 0x0000000200007824 */ /* 0x000fe400078e00ff */
[----:B------:R-:W-:Y:S01]  /*0260*/  HFMA2 R16, -RZ, RZ, 0, -1.1396484375 ;  /* 0x0000bc8fff107431 */ /* 0x000fe200000001ff */
[----:B------:R-:W-:Y:S01]  /*0270*/  CS2R R14, SRZ ;  /* 0x00000000000e7805 */ /* 0x000fe2000001ff00 */
[----:B------:R-:W-:Y:S01]  /*0280*/  IMAD.MOV.U32 R12, RZ, RZ, 0x1 ;  /* 0x00000001ff0c7424 */ /* 0x000fe200078e00ff */
[----:B------:R-:W-:-:S07]  /*0290*/  SHF.R.S32.HI R13, RZ, 0x1f, R0 ;  /* 0x0000001fff0d7819 */ /* 0x000fce0000011400 */
.L_x_215:
[-C--:B------:R-:W-:Y:S01]  /*02a0*/  IMAD R4, R15, R16.reuse, RZ ;  /* 0x000000100f047224 */ /* 0x080fe200078e02ff */
[----:B------:R-:W-:Y:S01]  /*02b0*/  BSSY.RECONVERGENT B1, `(.L_x_213) ;  /* 0x000002b000017945 */ /* 0x000fe20003800200 */
[----:B------:R-:W-:-:S04]  /*02c0*/  IMAD.WIDE.U32 R2, R16, R16, RZ ;  /* 0x0000001010027225 */ /* 0x000fc800078e00ff */
[----:B------:R-:W-:Y:S01]  /*02d0*/  IMAD R7, R16, R15, R4 ;  /* 0x0000000f10077224 */ /* 0x000fe200078e0204 */
[----:B------:R-:W-:Y:S01]  /*02e0*/  LOP3.LUT R4, R0, 0x1, RZ, 0xc0, !PT ;  /* 0x0000000100047812 */ /* 0x000fe200078ec0ff */
[----:B------:R-:W-:-:S03]  /*02f0*/  IMAD.WIDE.U32 R8, R2, 0x3, RZ ;  /* 0x0000000302087825 */ /* 0x000fc600078e00ff */
[----:B------:R-:W-:Y:S01]  /*0300*/  ISETP.NE.U32.AND P1, PT, R4, 0x1, PT ;  /* 0x000000010400780c */ /* 0x000fe20003f25070 */
[----:B------:R-:W-:-:S03]  /*0310*/  IMAD.IADD R3, R3, 0x1, R7 ;  /* 0x0000000103037824 */ /* 0x000fc600078e0207 */
[----:B------:R-:W-:Y:S01]  /*0320*/  ISETP.NE.U32.AND.EX P1, PT, RZ, RZ, PT, P1 ;  /* 0x000000ffff00720c */ /* 0x000fe20003f25110 */
[----:B------:R-:W-:-:S04]  /*0330*/  IMAD.WIDE.U32 R6, R3, 0x3, RZ ;  /* 0x0000000303067825 */ /* 0x000fc800078e00ff */
[----:B------:R-:W-:-:S04]  /*0340*/  IMAD.WIDE.U32 R6, P0, R2, -0x7fffffff, R6 ;  /* 0x8000000102067825 */ /* 0x000fc80007800006 */
[----:B------:R-:W-:Y:S01]  /*0350*/  IMAD.X R11, RZ, RZ, RZ, P0 ;  /* 0x000000ffff0b7224 */ /* 0x000fe200000e06ff */
[----:B------:R-:W-:Y:S02]  /*0360*/  IADD3 RZ, P0, PT, R9, R6, RZ ;  /* 0x0000000609ff7210 */ /* 0x000fe40007f1e0ff */
[----:B------:R-:W-:-:S05]  /*0370*/  MOV R10, R7 ;  /* 0x00000007000a7202 */ /* 0x000fca0000000f00 */
        /* <DEDUP_REMOVED lines=9> */
[----:B------:R-:W-:-:S04]  /*0410*/  IMAD R15, R15, R12, R14 ;  /* 0x0000000c0f0f7224 */ /* 0x000fc800078e020e */
[----:B------:R-:W-:-:S04]  /*0420*/  IMAD.IADD R7, R7, 0x1, R15 ;  /* 0x0000000107077824 */ /* 0x000fc800078e020f */
[----:B------:R-:W-:-:S04]  /*0430*/  IMAD.WIDE.U32 R10, R7, 0x5, RZ ;  /* 0x00000005070a7825 */ /* 0x000fc800078e00ff */
[----:B------:R-:W-:-:S04]  /*0440*/  IMAD.WIDE.U32 R14, P1, R6, 0x2, R10 ;  /* 0x00000002060e7825 */ /* 0x000fc8000782000a */
[----:B------:R-:W-:-:S04]  /*0450*/  IMAD.WIDE.U32 R10, R6, 0x5, RZ ;  /* 0x00000005060a7825 */ /* 0x000fc800078e00ff */
[----:B------:R-:W-:Y:S01]  /*0460*/  IMAD.X R17, RZ, RZ, RZ, P1 ;  /* 0x000000ffff117224 */ /* 0x000fe200008e06ff */
[----:B------:R-:W-:Y:S01]  /*0470*/  IADD3 RZ, P1, PT, R11, R14, RZ ;  /* 0x0000000e0bff7210 */ /* 0x000fe20007f3e0ff */
[----:B------:R-:W-:-:S04]  /*0480*/  IMAD.MOV.U32 R16, RZ, RZ, R15 ;  /* 0x000000ffff107224 */ /* 0x000fc800078e000f */
[----:B------:R-:W-:-:S03]  /*0490*/  IMAD.WIDE.U32.X R10, R7, 0x2, R16, P1 ;  /* 0x00000002070a7825 */ /* 0x000fc600008e0410 */
[----:B------:R-:W-:-:S04]  /*04a0*/  IADD3 R15, P1, PT, R6, -R10, RZ ;  /* 0x8000000a060f7210 */ /* 0x000fc80007f3e0ff */
[----:B------:R-:W-:-:S04]  /*04b0*/  IADD3.X R8, PT, PT, R7, ~R11, RZ, P1, !PT ;  /* 0x8000000b07087210 */ /* 0x000fc80000ffe4ff */
[--C-:B------:R-:W-:Y:S02]  /*04c0*/  SHF.R.U64 R15, R15, 0x1, R8.reuse ;  /* 0x000000010f0f7819 */ /* 0x100fe40000001208 */
[----:B------:R-:W-:Y:S02]  /*04d0*/  SHF.R.U32.HI R17, RZ, 0x1, R8 ;  /* 0x00000001ff117819 */ /* 0x000fe40000011608 */
[----:B------:R-:W-:-:S05]  /*04e0*/  IADD3 R8, P1, PT, R15, R10, RZ ;  /* 0x0000000a0f087210 */ /* 0x000fca0007f3e0ff */
[----:B------:R-:W-:-:S05]  /*04f0*/  IMAD.X R15, R17, 0x1, R11, P1 ;  /* 0x00000001110f7824 */ /* 0x000fca00008e060b */
[--C-:B------:R-:W-:Y:S02]  /*0500*/  SHF.R.U64 R11, R8, 0x1e, R15.reuse ;  /* 0x0000001e080b7819 */ /* 0x100fe4000000120f */
[----:B------:R-:W-:-:S03]  /*0510*/  SHF.R.U32.HI R8, RZ, 0x1e, R15 ;  /* 0x0000001eff087819 */ /* 0x000fc6000001160f */
[----:B------:R-:W-:-:S04]  /*0520*/  IMAD.WIDE.U32 R6, R11, -0x7fffffff, R6 ;  /* 0x800000010b067825 */ /* 0x000fc800078e0006 */
[----:B------:R-:W-:Y:S02]  /*0530*/  IMAD R8, R8, -0x7fffffff, RZ ;  /* 0x8000000108087824 */ /* 0x000fe400078e02ff */
[----:B------:R-:W-:-:S03]  /*0540*/  IMAD.MOV.U32 R12, RZ, RZ, R6 ;  /* 0x000000ffff0c7224 */ /* 0x000fc600078e0006 */
[----:B------:R-:W-:-:S07]  /*0550*/  IADD3 R14, PT, PT, R7, -R11, R8 ;  /* 0x8000000b070e7210 */ /* 0x000fce0007ffe008 */
.L_x_214:
[----:B------:R-:W-:Y:S05]  /*0560*/  BSYNC.RECONVERGENT B1 ;  /* 0x0000000000017941 */ /* 0x000fea0003800200 */
.L_x_213:
[----:B------:R-:W-:Y:S01]  /*0570*/  ISETP.GT.U32.AND.EX P0, PT, R13, RZ, PT, P0 ;  /* 0x000000ff0d00720c */ /* 0x000fe20003f04100 */
[----:B------:R-:W-:Y:S01]  /*0580*/  IMAD.MOV.U32 R16, RZ, RZ, R2 ;  /* 0x000000ffff107224 */ /* 0x000fe200078e0002 */
[--C-:B------:R-:W-:Y:S02]  /*0590*/  SHF.R.U64 R0, R0, 0x1, R13.reuse ;  /* 0x0000000100007819 */ /* 0x100fe4000000120d */
[----:B------:R-:W-:Y:S02]  /*05a0*/  SHF.R.U32.HI R13, RZ, 0x1, R13 ;  /* 0x00000001ff0d7819 */ /* 0x000fe4000001160d */
[----:B------:R-:W-:-:S07]  /*05b0*/  IADD3 R15, PT, PT, R3, -R9, R4 ;  /* 0x80000009030f7210 */ /* 0x000fce0007ffe004 */
[----:B------:R-:W-:Y:S05]  /*05c0*/  @P0 BRA `(.L_x_215) ;  /* 0xfffffffc00340947 */ /* 0x000fea000383ffff */
.L_x_212:
[----:B------:R-:W-:Y:S05]  /*05d0*/  BSYNC.RECONVERGENT B0 ;  /* 0x0000000000007941 */ /* 0x000fea0003800200 */
.L_x_211:
        /* <DEDUP_REMOVED lines=49> */
[----:B------:R-:W-:Y:S05]  /*08f0*/  CALL.REL.NOINC `($__internal_1_$__cuda_sm20_div_rn_f64_full) ;  /* 0x0000000c00947944 */ /* 0x000fea0003c00000 */
[----:B------:R-:W-:Y:S02]  /*0900*/  IMAD.MOV.U32 R2, RZ, RZ, R16 ;  /* 0x000000ffff027224 */ /* 0x000fe400078e0010 */
[----:B------:R-:W-:-:S07]  /*0910*/  IMAD.MOV.U32 R3, RZ, RZ, R17 ;  /* 0x000000ffff037224 */ /* 0x000fce00078e0011 */
.L_x_217:
[----:B------:R-:W-:Y:S05]  /*0920*/  BSYNC.RECONVERGENT B0 ;  /* 0x0000000000007941 */ /* 0x000fea0003800200 */
.L_x_216:
[----:B------:R-:W0:Y:S01]  /*0930*/  MUFU.RCP64H R9, 2.14748262400000000000e+09 ;  /* 0x41dfffff00097908 */ /* 0x000e220000001800 */
[----:B------:R-:W-:Y:S01]  /*0940*/  IMAD.HI.U32 R0, R27, -0x4370ec6f, RZ ;  /* 0xbc8f13911b007827 */ /* 0x000fe200078e00ff */
[----:B------:R-:W-:Y:S01]  /*0950*/  MOV R7, 0x41dfffff ;  /* 0x41dfffff00077802 */ /* 0x000fe20000000f00 */
[----:B------:R-:W-:Y:S02]  /*0960*/  BSSY.RECONVERGENT B0, `(.L_x_218) ;  /* 0x000001e000007945 */ /* 0x000fe40003800200 */
[----:B------:R-:W-:Y:S01]  /*0970*/  IMAD.MOV.U32 R6, RZ, RZ, -0x800000 ;  /* 0xff800000ff067424 */ /* 0x000fe200078e00ff */
[----:B------:R-:W-:Y:S01]  /*0980*/  SHF.R.U32.HI R0, RZ, 0xf, R0 ;  /* 0x0000000fff007819 */ /* 0x000fe20000011600 */
[----:B------:R-:W-:-:S04]  /*0990*/  IMAD.MOV.U32 R8, RZ, RZ, 0x1 ;  /* 0x00000001ff087424 */ /* 0x000fc800078e00ff */
[C---:B------:R-:W-:Y:S02]  /*09a0*/  IMAD R27, R0.reuse, -0xadc8, R27 ;  /* 0xffff5238001b7824 */ /* 0x040fe400078e021b */
[----:B------:R-:W-:Y:S02]  /*09b0*/  IMAD R0, R0, 0xd47, RZ ;  /* 0x00000d4700007824 */ /* 0x000fe400078e02ff */
[----:B------:R-:W-:Y:S01]  /*09c0*/  IMAD R27, R27, 0xbc8f, RZ ;  /* 0x0000bc8f1b1b7824 */ /* 0x000fe200078e02ff */
[----:B0-----:R-:W-:Y:S02]  /*09d0*/  DFMA R10, R8, -R6, 1 ;  /* 0x3ff00000080a742b */ /* 0x001fe40000000806 */
[----:B------:R-:W-:Y:S02]  /*09e0*/  LOP3.LUT R4, R0, 0x7fffffff, RZ, 0x3c, !PT ;  /* 0x7fffffff00047812 */ /* 0x000fe400078e3cff */
[----:B------:R-:W-:-:S04]  /*09f0*/  ISETP.GE.U32.AND P0, PT, R27, R0, PT ;  /* 0x000000001b00720c */ /* 0x000fc80003f06070 */
[----:B------:R-:W-:-:S08]  /*0a00*/  DFMA R10, R10, R10, R10 ;  /* 0x0000000a0a0a722b */ /* 0x000fd0000000000a */
[----:B------:R-:W-:Y:S01]  /*0a10*/  DFMA R10, R8, R10, R8 ;  /* 0x0000000a080a722b */ /* 0x000fe20000000008 */
[----:B------:R-:W-:-:S05]  /*0a20*/  @P0 IMAD.MOV R4, RZ, RZ, -R0 ;  /* 0x000000ffff040224 */ /* 0x000fca00078e0a00 */
[----:B------:R-:W-:Y:S02]  /*0a30*/  IADD3 R4, PT, PT, R27, -0x1, R4 ;  /* 0xffffffff1b047810 */ /* 0x000fe40007ffe004 */
[C---:B------:R-:W-:Y:S02]  /*0a40*/  DFMA R12, R10.reuse, -R6, 1 ;  /* 0x3ff000000a0c742b */ /* 0x040fe40000000806 */
[----:B------:R-:W0:Y:S06]  /*0a50*/  I2F.F64.U32 R8, R4 ;  /* 0x0000000400087312 */ /* 0x000e2c0000201800 */
        /* <DEDUP_REMOVED lines=14> */
.L_x_219:
[----:B------:R-:W-:Y:S05]  /*0b40*/  BSYNC.RECONVERGENT B0 ;  /* 0x0000000000007941 */ /* 0x000fea0003800200 */
.L_x_218:
[----:B------:R-:W-:Y:S01]  /*0b50*/  DMUL R6, R6, R6 ;  /* 0x0000000606067228 */ /* 0x000fe20000000000 */
[----:B------:R-:W0:Y:S01]  /*0b60*/  LDCU UR5, c[0x0][0x384] ;  /* 0x00007080ff0577ac */ /* 0x000e220008000800 */
[----:B------:R-:W-:Y:S02]  /*0b70*/  VIADD R25, R25, 0x1 ;  /* 0x0000000119197836 */ /* 0x000fe40000000000 */
[----:B------:R-:W-:-:S04]  /*0b80*/  IMAD.MOV.U32 R27, RZ, RZ, 0x8 ;  /* 0x00000008ff1b7424 */ /* 0x000fc800078e00ff */
[----:B------:R-:W-:Y:S01]  /*0b90*/  DFMA R6, R2, R2, R6 ;  /* 0x000000020206722b */ /* 0x000fe20000000006 */
[----:B------:R-:W-:Y:S01]  /*0ba0*/  IMAD.WIDE R26, R26, R27, UR6 ;  /* 0x000000061a1a7e25 */ /* 0x000fe2000f8e021b */
[----:B------:R-:W-:-:S06]  /*0bb0*/  MOV R2, RZ ;  /* 0x000000ff00027202 */ /* 0x000fcc0000000f00 */
[----:B------:R-:W-:-:S06]  /*0bc0*/  DSETP.GTU.AND P0, PT, R6, 1, PT ;  /* 0x3ff000000600742a */ /* 0x000fcc0003f0c000 */
[----:B------:R-:W-:Y:S02]  /*0bd0*/  FSEL R3, RZ, 1.875, P0 ;  /* 0x3ff00000ff037808 */ /* 0x000fe40000000000 */
[----:B0-----:R-:W-:-:S03]  /*0be0*/  ISETP.NE.AND P0, PT, R25, UR5, PT ;  /* 0x0000000519007c0c */ /* 0x001fc6000bf05270 */
[----:B------:R0:W-:Y:S10]  /*0bf0*/  STG.E.64 desc[UR12][R26.64], R2 ;  /* 0x000000021a007986 */ /* 0x0001f4000c101b0c */
[----:B------:R-:W-:Y:S05]  /*0c00*/  @!P0 EXIT ;  /* 0x000000000000894d */ /* 0x000fea0003800000 */
[----:B------:R-:W-:Y:S05]  /*0c10*/  BRA `(.L_x_220) ;  /* 0xfffffff400707947 */ /* 0x000fea000383ffff */
.L_x_210:
[----:B------:R-:W-:-:S06]  /*0c20*/  UISETP.GE.AND UP0, UPT, UR9, 0x1, UPT ;  /* 0x000000010900788c */ /* 0x000fcc000bf06270 */
[----:B------:R-:W-:-:S13]  /*0c30*/  PLOP3.LUT P0, PT, PT, PT, UP0, 0x80, 0x8 ;  /* 0x000000000008781c */ /* 0x000fda0003f0f008 */
[----:B------:R-:W-:Y:S05]  /*0c40*/  @!P0 EXIT ;  /* 0x000000000000894d */ /* 0x000fea0003800000 */
[----:B------:R-:W0:Y:S01]  /*0c50*/  LDCU UR9, c[0x0][0x388] ;  /* 0x00007100ff0977ac */ /* 0x000e220008000800 */
[----:B------:R-:W1:Y:S01]  /*0c60*/  S2R R24, SR_TID.X ;  /* 0x0000000000187919 */ /* 0x000e620000002100 */
[----:B0-----:R-:W-:-:S04]  /*0c70*/  UIMAD.WIDE.U32 UR4, UR9, 0x3, URZ ;  /* 0x00000003090478a5 */ /* 0x001fc8000f8e00ff */
[----:B------:R-:W-:-:S04]  /*0c80*/  UIADD3 UR4, UPT, UPT, -UR5, UR9, URZ ;  /* 0x0000000905047290 */ /* 0x000fc8000fffe1ff */
[----:B------:R-:W-:-:S04]  /*0c90*/  ULEA.HI UR4, UR4, UR5, URZ, 0x1f ;  /* 0x0000000504047291 */ /* 0x000fc8000f8ff8ff */
[----:B------:R-:W-:-:S04]  /*0ca0*/  USHF.R.U32.HI UR4, URZ, 0x1e, UR4 ;  /* 0x0000001eff047899 */ /* 0x000fc80008011604 */
[----:B------:R-:W-:-:S04]  /*0cb0*/  UIMAD UR4, UR4, -0x7fffffff, UR9 ;  /* 0x80000001040478a4 */ /* 0x000fc8000f8e0209 */
[----:B------:R-:W-:-:S04]  /*0cc0*/  UISETP.LT.U32.AND UP0, UPT, UR4, 0x1, UPT ;  /* 0x000000010400788c */ /* 0x000fc8000bf01070 */
[----:B------:R-:W-:-:S03]  /*0cd0*/  USEL UR5, UR4, 0x1, !UP0 ;  /* 0x0000000104057887 */ /* 0x000fc6000c000000 */
[----:B-1----:R-:W-:-:S09]  /*0ce0*/  UMOV UR4, URZ ;  /* 0x000000ff00047c82 */ /* 0x002fd20008000000 */
.L_x_232:
[----:B------:R-:W-:Y:S01]  /*0cf0*/  IMAD.U32 R25, RZ, RZ, UR4 ;  /* 0x00000004ff197e24 */ /* 0x000fe2000f8e00ff */
[----:B0-----:R-:W0:Y:S01]  /*0d00*/  LDCU UR9, c[0x0][0x384] ;  /* 0x00007080ff0977ac */ /* 0x001e220008000800 */
[----:B------:R-:W-:Y:S02]  /*0d10*/  BSSY.RECONVERGENT B0, `(.L_x_221) ;  /* 0x00000a1000007945 */ /* 0x000fe40003800200 */
[----:B------:R-:W-:Y:S01]  /*0d20*/  IMAD R25, R25, 0x80, R24 ;  /* 0x0000008019197824 */ /* 0x000fe200078e0218 */
[----:B------:R-:W-:-:S04]  /*0d30*/  UIADD3 UR4, UPT, UPT, UR4, 0x1, URZ ;  /* 0x0000000104047890 */ /* 0x000fc8000fffe0ff */
[----:B------:R-:W-:Y:S01]  /*0d40*/  ISETP.GE.AND P0, PT, R25, UR10, PT ;  /* 0x0000000a19007c0c */ /* 0x000fe2000bf06270 */
[----:B0-----:R-:W-:-:S12]  /*0d50*/  UISETP.NE.AND UP0, UPT, UR4, UR9, UPT ;  /* 0x000000090400728c */ /* 0x001fd8000bf05270 */
[----:B------:R-:W-:Y:S05]  /*0d60*/  @P0 BRA `(.L_x_222) ;  /* 0x00000008006c0947 */ /* 0x000fea0003800000 */
[----:B------:R-:W-:Y:S01]  /*0d70*/  IADD3 R0, PT, PT, R25, UR8, RZ ;  /* 0x0000000819007c10 */ /* 0x000fe2000fffe0ff */
[----:B------:R-:W-:Y:S01]  /*0d80*/  BSSY.RECONVERGENT B1, `(.L_x_223) ;  /* 0x000003e000017945 */ /* 0x000fe20003800200 */
[----:B------:R-:W-:Y:S02]  /*0d90*/  IMAD.MOV.U32 R4, RZ, RZ, 0x1 ;  /* 0x00000001ff047424 */ /* 0x000fe400078e00ff */
[----:B------:R-:W-:Y:S01]  /*0da0*/  ISETP.NE.AND P0, PT, R0, RZ, PT ;  /* 0x000000ff0000720c */ /* 0x000fe20003f05270 */
[----:B------:R-:W-:-:S12]  /*0db0*/  IMAD.MOV.U32 R6, RZ, RZ, RZ ;  /* 0x000000ffff067224 */ /* 0x000fd800078e00ff */
[----:B------:R-:W-:Y:S05]  /*0dc0*/  @!P0 BRA `(.L_x_224) ;  /* 0x0000000000e48947 */ /* 0x000fea0003800000 */
[----:B------:R-:W-:Y:S02]  /*0dd0*/  IMAD.SHL.U32 R0, R0, 0x2, RZ ;  /* 0x0000000200007824 */ /* 0x000fe400078e00ff */
[----:B------:R-:W-:Y:S02]  /*0de0*/  HFMA2 R8, -RZ, RZ, 0, -1.1396484375 ;  /* 0x0000bc8fff087431 */ /* 0x000fe400000001ff */
[----:B------:R-:W-:Y:S02]  /*0df0*/  IMAD.MOV.U32 R13, RZ, RZ, RZ ;  /* 0x000000ffff0d7224 */ /* 0x000fe400078e00ff */
[----:B------:R-:W-:Y:S01]  /*0e00*/  IMAD.MOV.U32 R4, RZ, RZ, 0x1 ;  /* 0x00000001ff047424 */ /* 0x000fe200078e00ff */
[----:B------:R-:W-:Y:S01]  /*0e10*/  SHF.R.S32.HI R7, RZ, 0x1f, R0 ;  /* 0x0000001fff077819 */ /* 0x000fe20000011400 */
[----:B------:R-:W-:-:S07]  /*0e20*/  IMAD.MOV.U32 R6, RZ, RZ, RZ ;  /* 0x000000ffff067224 */ /* 0x000fce00078e00ff */
.L_x_227:
[-C--:B------:R-:W-:Y:S01]  /*0e30*/  IMAD R9, R13, R8.reuse, RZ ;  /* 0x000000080d097224 */ /* 0x080fe200078e02ff */
[----:B------:R-:W-:Y:S01]  /*0e40*/  BSSY.RECONVERGENT B2, `(.L_x_225) ;  /* 0x000002b000027945 */ /* 0x000fe20003800200 */
[----:B------:R-:W-:-:S04]  /*0e50*/  IMAD.WIDE.U32 R2, R8, R8, RZ ;  /* 0x0000000808027225 */ /* 0x000fc800078e00ff */
[----:B------:R-:W-:Y:S02]  /*0e60*/  IMAD R9, R8, R13, R9 ;  /* 0x0000000d08097224 */ /* 0x000fe400078e0209 */
[----:B------:R-:W-:-:S03]  /*0e70*/  IMAD.WIDE.U32 R14, R2, 0x3, RZ ;  /* 0x00000003020e7825 */ /* 0x000fc600078e00ff */
[----:B------:R-:W-:Y:S02]  /*0e80*/  IADD3 R3, PT, PT, R3, R9, RZ ;  /* 0x0000000903037210 */ /* 0x000fe40007ffe0ff */
[----:B------:R-:W-:-:S03]  /*0e90*/  LOP3.LUT R9, R0, 0x1, RZ, 0xc0, !PT ;  /* 0x0000000100097812 */ /* 0x000fc600078ec0ff */
[----:B------:R-:W-:Y:S01]  /*0ea0*/  IMAD.WIDE.U32 R10, R3, 0x3, RZ ;  /* 0x00000003030a7825 */ /* 0x000fe200078e00ff */
[----:B------:R-:W-:-:S04]  /*0eb0*/  ISETP.NE.U32.AND P1, PT, R9, 0x1, PT ;  /* 0x000000010900780c */ /* 0x000fc80003f25070 */
[----:B------:R-:W-:Y:S01]  /*0ec0*/  ISETP.NE.U32.AND.EX P1, PT, RZ, RZ, PT, P1 ;  /* 0x000000ffff00720c */ /* 0x000fe20003f25110 */
        /* <DEDUP_REMOVED lines=17> */
[----:B------:R-:W-:Y:S01]  /*0fe0*/  IMAD.WIDE.U32 R12, R8, 0x5, RZ ;  /* 0x00000005080c7825 */ /* 0x000fe200078e00ff */
[----:B------:R-:W-:-:S03]  /*0ff0*/  IADD3.X R17, PT, PT, RZ, RZ, RZ, P1, !PT ;  /* 0x000000ffff117210 */ /* 0x000fc60000ffe4ff */
[----:B------:R-:W-:Y:S01]  /*1000*/  IMAD.MOV.U32 R16, RZ, RZ, R15 ;  /* 0x000000ffff107224 */ /* 0x000fe200078e000f */
        /* <DEDUP_REMOVED lines=12> */
[----:B------:R-:W-:Y:S02]  /*10d0*/  IADD3 R6, PT, PT, R9, -R13, R4 ;  /* 0x8000000d09067210 */ /* 0x000fe40007ffe004 */
[----:B------:R-:W-:-:S07]  /*10e0*/  MOV R4, R8 ;  /* 0x0000000800047202 */ /* 0x000fce0000000f00 */
.L_x_226:
[----:B------:R-:W-:Y:S05]  /*10f0*/  BSYNC.RECONVERGENT B2 ;  /* 0x0000000000027941 */ /* 0x000fea0003800200 */
.L_x_225:
[----:B------:R-:W-:Y:S01]  /*1100*/  ISETP.GT.U32.AND.EX P0, PT, R7, RZ, PT, P0 ;  /* 0x000000ff0700720c */ /* 0x000fe20003f04100 */
[----:B------:R-:W-:Y:S01]  /*1110*/  IMAD.MOV.U32 R8, RZ, RZ, R2 ;  /* 0x000000ffff087224 */ /* 0x000fe200078e0002 */
[--C-:B------:R-:W-:Y:S02]  /*1120*/  SHF.R.U64 R0, R0, 0x1, R7.reuse ;  /* 0x0000000100007819 */ /* 0x100fe40000001207 */
[----:B------:R-:W-:Y:S02]  /*1130*/  SHF.R.U32.HI R7, RZ, 0x1, R7 ;  /* 0x00000001ff077819 */ /* 0x000fe40000011607 */
[----:B------:R-:W-:-:S07]  /*1140*/  IADD3 R13, PT, PT, R3, -R11, R10 ;  /* 0x8000000b030d7210 */ /* 0x000fce0007ffe00a */
[----:B------:R-:W-:Y:S05]  /*1150*/  @P0 BRA `(.L_x_227) ;  /* 0xfffffffc00340947 */ /* 0x000fea000383ffff */
.L_x_224:
[----:B------:R-:W-:Y:S05]  /*1160*/  BSYNC.RECONVERGENT B1 ;  /* 0x0000000000017941 */ /* 0x000fea0003800200 */
.L_x_223:
        /* <DEDUP_REMOVED lines=9> */
[----:B------:R-:W-:-:S05]  /*1200*/  IADD3 RZ, P0, PT, R7, R8, RZ ;  /* 0x0000000807ff7210 */ /* 0x000fca0007f1e0ff */
[----:B------:R-:W-:-:S03]  /*1210*/  IMAD.WIDE.U32.X R6, R13, 0x2, R10, P0 ;  /* 0x000000020d067825 */ /* 0x000fc600000e040a */
[----:B------:R-:W-:-:S05]  /*1220*/  IADD3 R3, P0, PT, R2, -R6, RZ ;  /* 0x8000000602037210 */ /* 0x000fca0007f1e0ff */
[----:B------:R-:W-:-:S05]  /*1230*/  IMAD.X R0, R13, 0x1, ~R7, P0 ;  /* 0x000000010d007824 */ /* 0x000fca00000e0e07 */
[--C-:B------:R-:W-:Y:S02]  /*1240*/  SHF.R.U64 R3, R3, 0x1, R0.reuse ;  /* 0x0000000103037819 */ /* 0x100fe40000001200 */
[----:B------:R-:W-:Y:S02]  /*1250*/  SHF.R.U32.HI R9, RZ, 0x1, R0 ;  /* 0x00000001ff097819 */ /* 0x000fe40000011600 */
[----:B------:R-:W-:-:S05]  /*1260*/  IADD3 R3, P0, PT, R3, R6, RZ ;  /* 0x0000000603037210 */ /* 0x000fca0007f1e0ff */
[----:B------:R-:W-:Y:S02]  /*1270*/  IMAD.X R6, R9, 0x1, R7, P0 ;  /* 0x0000000109067824 */ /* 0x000fe400000e0607 */
[----:B------:R-:W0:Y:S03]  /*1280*/  MUFU.RCP64H R7, 2.14748262400000000000e+09 ;  /* 0x41dfffff00077908 */ /* 0x000e260000001800 */
[----:B------:R-:W-:Y:S01]  /*1290*/  SHF.R.U64 R3, R3, 0x1e, R6 ;  /* 0x0000001e03037819 */ /* 0x000fe20000001206 */
[----:B------:R-:W-:-:S04]  /*12a0*/  IMAD.MOV.U32 R6, RZ, RZ, 0x1 ;  /* 0x00000001ff067424 */ /* 0x000fc800078e00ff */
[----:B------:R-:W-:Y:S01]  /*12b0*/  IMAD R2, R3, -0x7fffffff, R2 ;  /* 0x8000000103027824 */ /* 0x000fe200078e0202 */
[----:B------:R-:W-:-:S03]  /*12c0*/  MOV R3, 0x41dfffff ;  /* 0x41dfffff00037802 */ /* 0x000fc60000000f00 */
[----:B------:R-:W-:-:S05]  /*12d0*/  IMAD.HI.U32 R0, R2, 0x5e4789c9, RZ ;  /* 0x5e4789c902007827 */ /* 0x000fca00078e00ff */
[----:B------:R-:W-:-:S05]  /*12e0*/  SHF.R.U32.HI R9, RZ, 0xe, R0 ;  /* 0x0000000eff097819 */ /* 0x000fca0000011600 */
[C---:B------:R-:W-:Y:S02]  /*12f0*/  IMAD R0, R9.reuse, -0xadc8, R2 ;  /* 0xffff523809007824 */ /* 0x040fe400078e0202 */
[----:B------:R-:W-:Y:S02]  /*1300*/  IMAD R11, R9, 0xd47, RZ ;  /* 0x00000d47090b7824 */ /* 0x000fe400078e02ff */
[----:B------:R-:W-:Y:S02]  /*1310*/  IMAD R0, R0, 0xbc8f, RZ ;  /* 0x0000bc8f00007824 */ /* 0x000fe400078e02ff */
[----:B------:R-:W-:Y:S01]  /*1320*/  IMAD.MOV.U32 R2, RZ, RZ, -0x800000 ;  /* 0xff800000ff027424 */ /* 0x000fe200078e00ff */
[----:B------:R-:W-:Y:S02]  /*1330*/  LOP3.LUT R13, R11, 0x7fffffff, RZ, 0x3c, !PT ;  /* 0x7fffffff0b0d7812 */ /* 0x000fe400078e3cff */
[----:B------:R-:W-:-:S03]  /*1340*/  ISETP.GE.U32.AND P0, PT, R0, R11, PT ;  /* 0x0000000b0000720c */ /* 0x000fc60003f06070 */
[----:B0-----:R-:W-:-:S08]  /*1350*/  DFMA R8, R6, -R2, 1 ;  /* 0x3ff000000608742b */ /* 0x001fd00000000802 */
[----:B------:R-:W-:Y:S02]  /*1360*/  DFMA R8, R8, R8, R8 ;  /* 0x000000080808722b */ /* 0x000fe40000000008 */
[----:B------:R-:W-:-:S04]  /*1370*/  @P0 IMAD.MOV R13, RZ, RZ, -R11 ;  /* 0x000000ffff0d0224 */ /* 0x000fc800078e0a0b */
[----:B------:R-:W-:Y:S02]  /*1380*/  IMAD.IADD R26, R0, 0x1, R13 ;  /* 0x00000001001a7824 */ /* 0x000fe400078e020d */
[----:B------:R-:W-:-:S03]  /*1390*/  DFMA R8, R6, R8, R6 ;  /* 0x000000080608722b */ /* 0x000fc60000000006 */
[----:B------:R-:W-:-:S05]  /*13a0*/  IADD3 R10, PT, PT, R26, -0x1, RZ ;  /* 0xffffffff1a0a7810 */ /* 0x000fca0007ffe0ff */
        /* <DEDUP_REMOVED lines=11> */
[----:B------:R-:W-:Y:S05]  /*1460*/  CALL.REL.NOINC `($__internal_1_$__cuda_sm20_div_rn_f64_full) ;  /* 0x0000000000b87944 */ /* 0x000fea0003c00000 */
[----:B------:R-:W-:Y:S02]  /*1470*/  IMAD.MOV.U32 R2, RZ, RZ, R16 ;  /* 0x000000ffff027224 */ /* 0x000fe400078e0010 */
[----:B------:R-:W-:-:S07]  /*1480*/  IMAD.MOV.U32 R3, RZ, RZ, R17 ;  /* 0x000000ffff037224 */ /* 0x000fce00078e0011 */
.L_x_229:
[----:B------:R-:W-:Y:S05]  /*1490*/  BSYNC.RECONVERGENT B1 ;  /* 0x0000000000017941 */ /* 0x000fea0003800200 */
.L_x_228:
        /* <DEDUP_REMOVED lines=29> */
[----:B------:R-:W-:Y:S01]  /*1670*/  MOV R6, R16 ;  /* 0x0000001000067202 */ /* 0x000fe20000000f00 */
[----:B------:R-:W-:-:S07]  /*1680*/  IMAD.MOV.U32 R7, RZ, RZ, R17 ;  /* 0x000000ffff077224 */ /* 0x000fce00078e0011 */
.L_x_231:
[----:B------:R-:W-:Y:S05]  /*1690*/  BSYNC.RECONVERGENT B1 ;  /* 0x0000000000017941 */ /* 0x000fea0003800200 */
.L_x_230:
[----:B------:R-:W-:-:S08]  /*16a0*/  DMUL R6, R6, R6 ;  /* 0x0000000606067228 */ /* 0x000fd00000000000 */
[----:B------:R-:W-:Y:S01]  /*16b0*/  DFMA R6, R2, R2, R6 ;  /* 0x000000020206722b */ /* 0x000fe20000000006 */
[----:B------:R-:W-:-:S04]  /*16c0*/  IMAD.MOV.U32 R2, RZ, RZ, 0x8 ;  /* 0x00000008ff027424 */ /* 0x000fc800078e00ff */
[----:B------:R-:W-:-:S03]  /*16d0*/  IMAD.WIDE R2, R25, R2, UR6 ;  /* 0x0000000619027e25 */ /* 0x000fc6000f8e0202 */
[----:B------:R-:W-:Y:S01]  /*16e0*/  DSETP.GTU.AND P0, PT, R6, 1, PT ;  /* 0x3ff000000600742a */ /* 0x000fe20003f0c000 */
[----:B------:R-:W-:-:S05]  /*16f0*/  MOV R6, RZ ;  /* 0x000000ff00067202 */ /* 0x000fca0000000f00 */
[----:B------:R-:W-:-:S05]  /*1700*/  FSEL R7, RZ, 1.875, P0 ;  /* 0x3ff00000ff077808 */ /* 0x000fca0000000000 */
[----:B------:R0:W-:Y:S03]  /*1710*/  STG.E.64 desc[UR12][R2.64], R6 ;  /* 0x0000000602007986 */ /* 0x0001e6000c101b0c */
.L_x_222:
[----:B------:R-:W-:Y:S05]  /*1720*/  BSYNC.RECONVERGENT B0 ;  /* 0x0000000000007941 */ /* 0x000fea0003800200 */
.L_x_221:
[----:B------:R-:W-:Y:S05]  /*1730*/  BRA.U UP0, `(.L_x_232) ;  /* 0xfffffff5006c7547 */ /* 0x000fea000b83ffff */
[----:B------:R-:W-:Y:S05]  /*1740*/  EXIT ;  /* 0x000000000000794d */ /* 0x000fea0003800000 */
        .weak           $__internal_1_$__cuda_sm20_div_rn_f64_full
        .type           $__internal_1_$__cuda_sm20_div_rn_f64_full,@function
        .size           $__internal_1_$__cuda_sm20_div_rn_f64_full,(.L_x_243 - $__internal_1_$__cuda_sm20_div_rn_f64_full)
$__internal_1_$__cuda_sm20_div_rn_f64_full:
[C---:B------:R-:W-:Y:S01]  /*1750*/  FSETP.GEU.AND P0, PT, |R5|.reuse, 1.469367938527859385e-39, PT ;  /* 0x001000000500780b */ /* 0x040fe20003f0e200 */
[----:B------:R-:W-:Y:S01]  /*1760*/  IMAD.U32 R12, RZ, RZ, UR11 ;  /* 0x0000000bff0c7e24 */ /* 0x000fe2000f8e00ff */
[----:B------:R-:W-:Y:S01]  /*1770*/  MOV R13, R5 ;  /* 0x00000005000d7202 */ /* 0x000fe20000000f00 */
[----:B------:R-:W-:Y:S01]  /*1780*/  IMAD.U32 R14, RZ, RZ, UR11 ;  /* 0x0000000bff0e7e24 */ /* 0x000fe2000f8e00ff */
[----:B------:R-:W-:Y:S01]  /*1790*/  LOP3.LUT R4, R5, 0x800fffff, RZ, 0xc0, !PT ;  /* 0x800fffff05047812 */ /* 0x000fe200078ec0ff */
[----:B------:R-:W-:Y:S01]  /*17a0*/  IMAD.MOV.U32 R8, RZ, RZ, 0x1 ;  /* 0x00000001ff087424 */ /* 0x000fe200078e00ff */
[C---:B------:R-:W-:Y:S01]  /*17b0*/  FSETP.GEU.AND P2, PT, |R11|.reuse, 1.469367938527859385e-39, PT ;  /* 0x001000000b00780b */ /* 0x040fe20003f4e200 */
[----:B------:R-:W-:Y:S01]  /*17c0*/  IMAD.MOV.U32 R6, RZ, RZ, 0x1ca00000 ;  /* 0x1ca00000ff067424 */ /* 0x000fe200078e00ff */
[----:B------:R-:W-:Y:S01]  /*17d0*/  LOP3.LUT R15, R4, 0x3ff00000, RZ, 0xfc, !PT ;  /* 0x3ff00000040f7812 */ /* 0x000fe200078efcff */
[----:B------:R-:W-:Y:S01]  /*17e0*/  BSSY.RECONVERGENT B2, `(.L_x_233) ;  /* 0x0000050000027945 */ /* 0x000fe20003800200 */
[----:B------:R-:W-:-:S02]  /*17f0*/  LOP3.LUT R4, R11, 0x7ff00000, RZ, 0xc0, !PT ;  /* 0x7ff000000b047812 */ /* 0x000fc400078ec0ff */
[----:B------:R-:W-:Y:S01]  /*1800*/  LOP3.LUT R22, R5, 0x7ff00000, RZ, 0xc0, !PT ;  /* 0x7ff0000005167812 */ /* 0x000fe200078ec0ff */
[----:B------:R-:W-:-:S03]  /*1810*/  @!P0 DMUL R14, R12, 8.98846567431157953865e+307 ;  /* 0x7fe000000c0e8828 */ /* 0x000fc60000000000 */
[----:B------:R-:W-:-:S03]  /*1820*/  ISETP.GE.U32.AND P1, PT, R4, R22, PT ;  /* 0x000000160400720c */ /* 0x000fc60003f26070 */
[----:B------:R-:W0:Y:S01]  /*1830*/  MUFU.RCP64H R9, R15 ;  /* 0x0000000f00097308 */ /* 0x000e220000001800 */
[----:B------:R-:W-:-:S03]  /*1840*/  @!P2 LOP3.LUT R7, R13, 0x7ff00000, RZ, 0xc0, !PT ;  /* 0x7ff000000d07a812 */ /* 0x000fc600078ec0ff */
[----:B------:R-:W-:Y:S02]  /*1850*/  @!P0 LOP3.LUT R22, R15, 0x7ff00000, RZ, 0xc0, !PT ;  /* 0x7ff000000f168812 */ /* 0x000fe400078ec0ff */
[----:B------:R-:W-:-:S04]  /*1860*/  @!P2 ISETP.GE.U32.AND P3, PT, R4, R7, PT ;  /* 0x000000070400a20c */ /* 0x000fc80003f66070 */
[----:B------:R-:W-:-:S04]  /*1870*/  @!P2 SEL R7, R6, 0x63400000, !P3 ;  /* 0x634000000607a807 */ /* 0x000fc80005800000 */
[----:B------:R-:W-:Y:S01]  /*1880*/  @!P2 LOP3.LUT R20, R7, 0x80000000, R11, 0xf8, !PT ;  /* 0x800000000714a812 */ /* 0x000fe200078ef80b */
[----:B------:R-:W-:Y:S01]  /*1890*/  IMAD.MOV.U32 R7, RZ, RZ, R4 ;  /* 0x000000ffff077224 */ /* 0x000fe200078e0004 */
[----:B0-----:R-:W-:Y:S02]  /*18a0*/  DFMA R18, R8, -R14, 1 ;  /* 0x3ff000000812742b */ /* 0x001fe4000000080e */
[----:B------:R-:W-:Y:S01]  /*18b0*/  @!P2 LOP3.LUT R21, R20, 0x100000, RZ, 0xfc, !PT ;  /* 0x001000001415a812 */ /* 0x000fe200078efcff */
[----:B------:R-:W-:-:S05]  /*18c0*/  @!P2 IMAD.MOV.U32 R20, RZ, RZ, RZ ;  /* 0x000000ffff14a224 */ /* 0x000fca00078e00ff */
[----:B------:R-:W-:-:S08]  /*18d0*/  DFMA R18, R18, R18, R18 ;  /* 0x000000121212722b */ /* 0x000fd00000000012 */
[----:B------:R-:W-:Y:S01]  /*18e0*/  DFMA R18, R8, R18, R8 ;  /* 0x000000120812722b */ /* 0x000fe20000000008 */
[----:B------:R-:W-:Y:S02]  /*18f0*/  SEL R9, R6, 0x63400000, !P1 ;  /* 0x6340000006097807 */ /* 0x000fe40004800000 */
[----:B------:R-:W-:Y:S02]  /*1900*/  MOV R8, R10 ;  /* 0x0000000a00087202 */ /* 0x000fe40000000f00 */
[----:B------:R-:W-:-:S03]  /*1910*/  LOP3.LUT R9, R9, 0x800fffff, R11, 0xf8, !PT ;  /* 0x800fffff09097812 */ /* 0x000fc600078ef80b */
[----:B------:R-:W-:-:S03]  /*1920*/  DFMA R16, R18, -R14, 1 ;  /* 0x3ff000001210742b */ /* 0x000fc6000000080e */
[----:B------:R-:W-:-:S05]  /*1930*/  @!P2 DFMA R8, R8, 2, -R20 ;  /* 0x400000000808a82b */ /* 0x000fca0000000814 */
[----:B------:R-:W-:-:S05]  /*1940*/  DFMA R16, R18, R16, R18 ;  /* 0x000000101210722b */ /* 0x000fca0000000012 */
[----:B------:R-:W-:-:S03]  /*1950*/  @!P2 LOP3.LUT R7, R9, 0x7ff00000, RZ, 0xc0, !PT ;  /* 0x7ff000000907a812 */ /* 0x000fc600078ec0ff */
[----:B------:R-:W-:Y:S01]  /*1960*/  DMUL R18, R16, R8 ;  /* 0x0000000810127228 */ /* 0x000fe20000000000 */
[----:B------:R-:W-:-:S04]  /*1970*/  IADD3 R23, PT, PT, R7, -0x1, RZ ;  /* 0xffffffff07177810 */ /* 0x000fc80007ffe0ff */
[----:B------:R-:W-:Y:S01]  /*1980*/  ISETP.GT.U32.AND P0, PT, R23, 0x7feffffe, PT ;  /* 0x7feffffe1700780c */ /* 0x000fe20003f04070 */
[----:B------:R-:W-:Y:S02]  /*1990*/  VIADD R23, R22, 0xffffffff ;  /* 0xffffffff16177836 */ /* 0x000fe40000000000 */
[----:B------:R-:W-:-:S03]  /*19a0*/  DFMA R20, R18, -R14, R8 ;  /* 0x8000000e1214722b */ /* 0x000fc60000000008 */
[----:B------:R-:W-:-:S05]  /*19b0*/  ISETP.GT.U32.OR P0, PT, R23, 0x7feffffe, P0 ;  /* 0x7feffffe1700780c */ /* 0x000fca0000704470 */
[----:B------:R-:W-:-:S08]  /*19c0*/  DFMA R20, R16, R20, R18 ;  /* 0x000000141014722b */ /* 0x000fd00000000012 */
[----:B------:R-:W-:Y:S05]  /*19d0*/  @P0 BRA `(.L_x_234) ;  /* 0x00000000006c0947 */ /* 0x000fea0003800000 */
        /* <DEDUP_REMOVED lines=11> */
[----:B------:R-:W-:-:S06]  /*1a90*/  DFMA R8, R20, -R14, R8 ;  /* 0x8000000e1408722b */ /* 0x000fcc0000000008 */
[----:B------:R-:W-:-:S04]  /*1aa0*/  IMAD.MOV.U32 R8, RZ, RZ, RZ ;  /* 0x000000ffff087224 */ /* 0x000fc800078e00ff */
[C---:B------:R-:W-:Y:S02]  /*1ab0*/  FSETP.NEU.AND P0, PT, R9.reuse, RZ, PT ;  /* 0x000000ff0900720b */ /* 0x040fe40003f0d000 */
[----:B------:R-:W-:-:S04]  /*1ac0*/  LOP3.LUT R11, R9, 0x80000000, R13, 0x48, !PT ;  /* 0x80000000090b7812 */ /* 0x000fc800078e480d */
[----:B------:R-:W-:-:S07]  /*1ad0*/  LOP3.LUT R9, R11, R7, RZ, 0xfc, !PT ;  /* 0x000000070b097212 */ /* 0x000fce00078efcff */
[----:B------:R-:W-:Y:S05]  /*1ae0*/  @!P0 BRA `(.L_x_235) ;  /* 0x00000000007c8947 */ /* 0x000fea0003800000 */
[----:B------:R-:W-:Y:S01]  /*1af0*/  IADD3 R7, PT, PT, -R4, RZ, RZ ;  /* 0x000000ff04077210 */ /* 0x000fe20007ffe1ff */
[----:B------:R-:W-:Y:S01]  /*1b00*/  IMAD.MOV.U32 R6, RZ, RZ, RZ ;  /* 0x000000ffff067224 */ /* 0x000fe200078e00ff */
[----:B------:R-:W-:-:S05]  /*1b10*/  DMUL.RP R8, R20, R8 ;  /* 0x0000000814087228 */ /* 0x000fca0000008000 */
[----:B------:R-:W-:-:S05]  /*1b20*/  DFMA R6, R16, -R6, R20 ;  /* 0x800000061006722b */ /* 0x000fca0000000014 */
[----:B------:R-:W-:Y:S02]  /*1b30*/  LOP3.LUT R11, R9, R11, RZ, 0x3c, !PT ;  /* 0x0000000b090b7212 */ /* 0x000fe400078e3cff */
[----:B------:R-:W-:-:S04]  /*1b40*/  IADD3 R6, PT, PT, -R4, -0x43300000, RZ ;  /* 0xbcd0000004067810 */ /* 0x000fc80007ffe1ff */
[----:B------:R-:W-:-:S04]  /*1b50*/  FSETP.NEU.AND P0, PT, |R7|, R6, PT ;  /* 0x000000060700720b */ /* 0x000fc80003f0d200 */
[----:B------:R-:W-:Y:S02]  /*1b60*/  FSEL R16, R8, R16, !P0 ;  /* 0x0000001008107208 */ /* 0x000fe40004000000 */
[----:B------:R-:W-:Y:S01]  /*1b70*/  FSEL R17, R11, R17, !P0 ;  /* 0x000000110b117208 */ /* 0x000fe20004000000 */
[----:B------:R-:W-:Y:S06]  /*1b80*/  BRA `(.L_x_235) ;  /* 0x0000000000547947 */ /* 0x000fec0003800000 */
.L_x_234:
[----:B------:R-:W-:-:S14]  /*1b90*/  DSETP.NAN.AND P0, PT, R10, R10, PT ;  /* 0x0000000a0a00722a */ /* 0x000fdc0003f08000 */
[----:B------:R-:W-:Y:S05]  /*1ba0*/  @P0 BRA `(.L_x_236) ;  /* 0x0000000000440947 */ /* 0x000fea0003800000 */
[----:B------:R-:W-:-:S14]  /*1bb0*/  DSETP.NAN.AND P0, PT, R12, R12, PT ;  /* 0x0000000c0c00722a */ /* 0x000fdc0003f08000 */
[----:B------:R-:W-:Y:S05]  /*1bc0*/  @P0 BRA `(.L_x_237) ;  /* 0x0000000000300947 */ /* 0x000fea0003800000 */
[----:B------:R-:W-:Y:S01]  /*1bd0*/  ISETP.NE.AND P0, PT, R7, R22, PT ;  /* 0x000000160700720c */ /* 0x000fe20003f05270 */
[----:B------:R-:W-:Y:S01]  /*1be0*/  IMAD.MOV.U32 R16, RZ, RZ, 0x0 ;  /* 0x00000000ff107424 */ /* 0x000fe200078e00ff */
[----:B------:R-:W-:-:S11]  /*1bf0*/  MOV R17, 0xfff80000 ;  /* 0xfff8000000117802 */ /* 0x000fd60000000f00 */
[----:B------:R-:W-:Y:S05]  /*1c00*/  @!P0 BRA `(.L_x_235) ;  /* 0x0000000000348947 */ /* 0x000fea0003800000 */
[----:B------:R-:W-:Y:S02]  /*1c10*/  ISETP.NE.AND P0, PT, R7, 0x7ff00000, PT ;  /* 0x7ff000000700780c */ /* 0x000fe40003f05270 */
[----:B------:R-:W-:Y:S02]  /*1c20*/  LOP3.LUT R17, R11, 0x80000000, R13, 0x48, !PT ;  /* 0x800000000b117812 */ /* 0x000fe400078e480d */
[----:B------:R-:W-:-:S13]  /*1c30*/  ISETP.EQ.OR P0, PT, R22, RZ, !P0 ;  /* 0x000000ff1600720c */ /* 0x000fda0004702670 */
[----:B------:R-:W-:Y:S01]  /*1c40*/  @P0 LOP3.LUT R4, R17, 0x7ff00000, RZ, 0xfc, !PT ;  /* 0x7ff0000011040812 */ /* 0x000fe200078efcff */
[----:B------:R-:W-:Y:S02]  /*1c50*/  @!P0 IMAD.MOV.U32 R16, RZ, RZ, RZ ;  /* 0x000000ffff108224 */ /* 0x000fe400078e00ff */
[----:B------:R-:W-:Y:S01]  /*1c60*/  @P0 IMAD.MOV.U32 R16, RZ, RZ, RZ ;  /* 0x000000ffff100224 */ /* 0x000fe200078e00ff */
[----:B------:R-:W-:Y:S01]  /*1c70*/  @P0 MOV R17, R4 ;  /* 0x0000000400110202 */ /* 0x000fe20000000f00 */
[----:B------:R-:W-:Y:S06]  /*1c80*/  BRA `(.L_x_235) ;  /* 0x0000000000147947 */ /* 0x000fec0003800000 */
.L_x_237:
[----:B------:R-:W-:Y:S01]  /*1c90*/  LOP3.LUT R17, R13, 0x80000, RZ, 0xfc, !PT ;  /* 0x000800000d117812 */ /* 0x000fe200078efcff */
[----:B------:R-:W-:Y:S01]  /*1ca0*/  IMAD.MOV.U32 R16, RZ, RZ, R12 ;  /* 0x000000ffff107224 */ /* 0x000fe200078e000c */
[----:B------:R-:W-:Y:S06]  /*1cb0*/  BRA `(.L_x_235) ;  /* 0x0000000000087947 */ /* 0x000fec0003800000 */
.L_x_236:
[----:B------:R-:W-:Y:S01]  /*1cc0*/  LOP3.LUT R17, R11, 0x80000, RZ, 0xfc, !PT ;  /* 0x000800000b117812 */ /* 0x000fe200078efcff */
[----:B------:R-:W-:-:S07]  /*1cd0*/  IMAD.MOV.U32 R16, RZ, RZ, R10 ;  /* 0x000000ffff107224 */ /* 0x000fce00078e000a */
.L_x_235:
[----:B------:R-:W-:Y:S05]  /*1ce0*/  BSYNC.RECONVERGENT B2 ;  /* 0x0000000000027941 */ /* 0x000fea0003800200 */
.L_x_233:
[----:B------:R-:W-:Y:S01]  /*1cf0*/  MOV R6, R0 ;  /* 0x0000000000067202 */ /* 0x000fe20000000f00 */
[----:B------:R-:W-:-:S04]  /*1d00*/  IMAD.MOV.U32 R7, RZ, RZ, 0x0 ;  /* 0x00000000ff077424 */ /* 0x000fc800078e00ff */
[----:B------:R-:W-:Y:S05]  /*1d10*/  RET.REL.NODEC R6 `(_ZN3cub18CUB_300001_SM_10006detail9transform16transform_kernelINS2_10policy_hubILb1EN4cuda3std3__45tupleIJN6thrust24THRUST_300001_SM_1000_NS17counting_iteratorIiNSA_11use_defaultESC_SC_EEEEEE10policy1000Ei10raw_accessNSA_6detail15normal_iteratorINSA_10device_ptrIdEEEEJSD_EEEvT0_iT1_T2_DpNS2_10kernel_argIT3_EE) ;  /* 0xffffffe006b87950 */ /* 0x000fea0003c3ffff */
.L_x_238:
        /* <DEDUP_REMOVED lines=14> */
.L_x_243:


//--------------------- .text._ZN3cub18CUB_300001_SM_10006detail8for_each13static_kernelINS2_12policy_hub_t12policy_500_tEmN6thrust24THRUST_300001_SM_1000_NS8cuda_cub20__uninitialized_fill7functorINS7_10device_ptrIdEEdEEEEvT0_T1_ --------------------------
	.section	.text._ZN3cub18CUB_300001_SM_10006detail8for_each13static_kernelINS2_12policy_hub_t12policy_500_tEmN6thrust24THRUST_300001_SM_1000_NS8cuda_cub20__uninitialized_fill7functorINS7_10device_ptrIdEEdEEEEvT0_T1_,"ax",@progbits
	.align	128
        .global         _ZN3cub18CUB_300001_SM_10006detail8for_each13static_kernelINS2_12policy_hub_t12policy_500_tEmN6thrust24THRUST_300001_SM_1000_NS8cuda_cub20__uninitialized_fill7functorINS7_10device_ptrIdEEdEEEEvT0_T1_
        .type           _ZN3cub18CUB_300001_SM_10006detail8for_each13static_kernelINS2_12policy_hub_t12policy_500_tEmN6thrust24THRUST_300001_SM_1000_NS8cuda_cub20__uninitialized_fill7functorINS7_10device_ptrIdEEdEEEEvT0_T1_,@function
        .size           _ZN3cub18CUB_300001_SM_10006detail8for_each13static_kernelINS2_12policy_hub_t12policy_500_tEmN6thrust24THRUST_300001_SM_1000_NS8cuda_cub20__uninitialized_fill7functorINS7_10device_ptrIdEEdEEEEvT0_T1_,(.L_x_252 - _ZN3cub18CUB_300001_SM_10006detail8for_each13static_kernelINS2_12policy_hub_t12policy_500_tEmN6thrust24THRUST_300001_SM_1000_NS8cuda_cub20__uninitialized_fill7functorINS7_10device_ptrIdEEdEEEEvT0_T1_)
        .other          _ZN3cub18CUB_300001_SM_10006detail8for_each13static_kernelINS2_12policy_hub_t12policy_500_tEmN6thrust24THRUST_300001_SM_1000_NS8cuda_cub20__uninitialized_fill7functorINS7_10device_ptrIdEEdEEEEvT0_T1_,@"STO_CUDA_ENTRY STV_DEFAULT"
_ZN3cub18CUB_300001_SM_10006detail8for_each13static_kernelINS2_12policy_hub_t12policy_500_tEmN6thrust24THRUST_300001_SM_1000_NS8cuda_cub20__uninitialized_fill7functorINS7_10device_ptrIdEEdEEEEvT0_T1_:
.text._ZN3cub18CUB_300001_SM_10006detail8for_each13static_kernelINS2_12policy_hub_t12policy_500_tEmN6thrust24THRUST_300001_SM_1000_NS8cuda_cub20__uninitialized_fill7functorINS7_10device_ptrIdEEdEEEEvT0_T1_:
[----:B------:R-:W-:Y:S08]  /*0000*/  LDC R1, c[0x0][0x37c] ;  /* 0x0000df00ff017b82 */ /* 0x000ff00000000800 */
[----:B------:R-:W0:Y:S01]  /*0010*/  S2UR UR4, SR_CTAID.X ;  /* 0x00000000000479c3 */ /* 0x000e220000002500 */
[----:B------:R-:W1:Y:S01]  /*0020*/  LDCU.64 UR6, c[0x0][0x380] ;  /* 0x00007000ff0677ac */ /* 0x000e620008000a00 */
[----:B------:R-:W2:Y:S01]  /*0030*/  LDCU.64 UR8, c[0x0][0x358] ;  /* 0x00006b00ff0877ac */ /* 0x000ea20008000a00 */
[----:B0-----:R-:W-:-:S04]  /*0040*/  UIMAD.WIDE.U32 UR4, UR4, 0x200, URZ ;  /* 0x00000200040478a5 */ /* 0x001fc8000f8e00ff */
[----:B-1----:R-:W-:-:S04]  /*0050*/  UIADD3 UR6, UP0, UPT, -UR4, UR6, URZ ;  /* 0x0000000604067290 */ /* 0x002fc8000ff1e1ff */
[----:B------:R-:W-:Y:S02]  /*0060*/  UIADD3.X UR7, UPT, UPT, ~UR5, UR7, URZ, UP0, !UPT ;  /* 0x0000000705077290 */ /* 0x000fe400087fe5ff */
[----:B------:R-:W-:-:S04]  /*0070*/  UISETP.GE.U32.AND UP0, UPT, UR6, 0x200, UPT ;  /* 0x000002000600788c */ /* 0x000fc8000bf06070 */
[----:B------:R-:W-:-:S09]  /*0080*/  UISETP.GE.U32.AND.EX UP0, UPT, UR7, URZ, UPT, UP0 ;  /* 0x000000ff0700728c */ /* 0x000fd2000bf06100 */
[----:B--2---:R-:W-:Y:S05]  /*0090*/  BRA.U !UP0, `(.L_x_239) ;  /* 0x0000000108287547 */ /* 0x004fea000b800000 */
[----:B------:R-:W0:Y:S01]  /*00a0*/  S2R R0, SR_TID.X ;  /* 0x0000000000007919 */ /* 0x000e220000002100 */
[----:B------:R-:W1:Y:S01]  /*00b0*/  LDCU.64 UR6, c[0x0][0x388] ;  /* 0x00007100ff0677ac */ /* 0x000e620008000a00 */
[----:B------:R-:W2:Y:S01]  /*00c0*/  LDC.64 R4, c[0x0][0x390] ;  /* 0x0000e400ff047b82 */ /* 0x000ea20000000a00 */
[----:B0-----:R-:W-:-:S05]  /*00d0*/  IADD3 R0, P0, PT, R0, UR4, RZ ;  /* 0x0000000400007c10 */ /* 0x001fca000ff1e0ff */
[----:B------:R-:W-:Y:S01]  /*00e0*/  IMAD.X R3, RZ, RZ, UR5, P0 ;  /* 0x00000005ff037e24 */ /* 0x000fe200080e06ff */
[----:B-1----:R-:W-:-:S04]  /*00f0*/  LEA R2, P0, R0, UR6, 0x3 ;  /* 0x0000000600027c11 */ /* 0x002fc8000f8018ff */
[----:B------:R-:W-:-:S05]  /*0100*/  LEA.HI.X R3, R0, UR7, R3, 0x3, P0 ;  /* 0x0000000700037c11 */ /* 0x000fca00080f1c03 */
[----:B--2---:R-:W-:Y:S04]  /*0110*/  STG.E.64 desc[UR8][R2.64], R4 ;  /* 0x0000000402007986 */ /* 0x004fe8000c101b08 */
[----:B------:R-:W-:Y:S01]  /*0120*/  STG.E.64 desc[UR8][R2.64+0x800], R4 ;  /* 0x0008000402007986 */ /* 0x000fe2000c101b08 */
[----:B------:R-:W-:Y:S05]  /*0130*/  EXIT ;  /* 0x000000000000794d */ /* 0x000fea0003800000 */
.L_x_239:
[----:B------:R-:W0:Y:S01]  /*0140*/  S2R R0, SR_TID.X ;  /* 0x0000000000007919 */ /* 0x000e220000002100 */
[----:B------:R-:W-:Y:S01]  /*0150*/  IMAD.U32 R2, RZ, RZ, UR7 ;  /* 0x00000007ff027e24 */ /* 0x000fe2000f8e00ff */
[----:B------:R-:W1:Y:S01]  /*0160*/  LDCU.64 UR10, c[0x0][0x388] ;  /* 0x00007100ff0a77ac */ /* 0x000e620008000a00 */
[----:B------:R-:W-:Y:S01]  /*0170*/  IMAD.U32 R6, RZ, RZ, UR7 ;  /* 0x00000007ff067e24 */ /* 0x000fe2000f8e00ff */
[----:B0-----:R-:W-:-:S04]  /*0180*/  ISETP.LT.U32.AND P0, PT, R0, UR6, PT ;  /* 0x0000000600007c0c */ /* 0x001fc8000bf01070 */
[----:B------:R-:W-:Y:S01]  /*0190*/  ISETP.GT.U32.AND.EX P0, PT, R2, RZ, PT, P0 ;  /* 0x000000ff0200720c */ /* 0x000fe20003f04100 */
[C---:B------:R-:W-:Y:S01]  /*01a0*/  VIADD R2, R0.reuse, 0x100 ;  /* 0x0000010000027836 */ /* 0x040fe20000000000 */
[----:B------:R-:W-:-:S04]  /*01b0*/  IADD3 R0, P2, PT, R0, UR4, RZ ;  /* 0x0000000400007c10 */ /* 0x000fc8000ff5e0ff */
[----:B------:R-:W-:Y:S01]  /*01c0*/  ISETP.LT.U32.AND P1, PT, R2, UR6, PT ;  /* 0x0000000602007c0c */ /* 0x000fe2000bf21070 */
[----:B------:R-:W-:Y:S01]  /*01d0*/  IMAD.X R3, RZ, RZ, UR5, P2 ;  /* 0x00000005ff037e24 */ /* 0x000fe200090e06ff */
[----:B-1----:R-:W-:Y:S02]  /*01e0*/  LEA R2, P2, R0, UR10, 0x3 ;  /* 0x0000000a00027c11 */ /* 0x002fe4000f8418ff */
[----:B------:R-:W-:Y:S02]  /*01f0*/  ISETP.GT.U32.AND.EX P1, PT, R6, RZ, PT, P1 ;  /* 0x000000ff0600720c */ /* 0x000fe40003f24110 */
[----:B------:R-:W-:Y:S01]  /*0200*/  LEA.HI.X R3, R0, UR11, R3, 0x3, P2 ;  /* 0x0000000b00037c11 */ /* 0x000fe200090f1c03 */
[----:B------:R-:W0:Y:S04]  /*0210*/  @P0 LDC.64 R4, c[0x0][0x390] ;  /* 0x0000e400ff040b82 */ /* 0x000e280000000a00 */
[----:B0-----:R0:W-:Y:S06]  /*0220*/  @P0 STG.E.64 desc[UR8][R2.64], R4 ;  /* 0x0000000402000986 */ /* 0x0011ec000c101b08 */
[----:B------:R-:W-:Y:S05]  /*0230*/  @!P1 EXIT ;  /* 0x000000000000994d */ /* 0x000fea0003800000 */
[----:B0-----:R-:W0:Y:S02]  /*0240*/  LDC.64 R4, c[0x0][0x390] ;  /* 0x0000e400ff047b82 */ /* 0x001e240000000a00 */
[----:B0-----:R-:W-:Y:S01]  /*0250*/  STG.E.64 desc[UR8][R2.64+0x800], R4 ;  /* 0x0008000402007986 */ /* 0x001fe2000c101b08 */
[----:B------:R-:W-:Y:S05]  /*0260*/  EXIT ;  /* 0x000000000000794d */ /* 0x000fea0003800000 */
.L_x_240:
        /* <DEDUP_REMOVED lines=9> */
.L_x_252:


//--------------------- .text._ZN3cub18CUB_300001_SM_10006detail11EmptyKernelIvEEvv --------------------------
	.section	.text._ZN3cub18CUB_300001_SM_10006detail11EmptyKernelIvEEvv,"ax",@progbits
	.align	128
        .global         _ZN3cub18CUB_300001_SM_10006detail11EmptyKernelIvEEvv
        .type           _ZN3cub18CUB_300001_SM_10006detail11EmptyKernelIvEEvv,@function
        .size           _ZN3cub18CUB_300001_SM_10006detail11EmptyKernelIvEEvv,(.L_x_253 - _ZN3cub18CUB_300001_SM_10006detail11EmptyKernelIvEEvv)
        .other          _ZN3cub18CUB_300001_SM_10006detail11EmptyKernelIvEEvv,@"STO_CUDA_ENTRY STV_DEFAULT"
_ZN3cub18CUB_300001_SM_10006detail11EmptyKernelIvEEvv:
.text._ZN3cub18CUB_300001_SM_10006detail11EmptyKernelIvEEvv:
[----:B------:R-:W-:Y:S01]  /*0000*/  LDC R1, c[0x0][0x37c] ;  /* 0x0000df00ff017b82 */ /* 0x000fe20000000800 */
[----:B------:R-:W-:Y:S05]  /*0010*/  EXIT ;  /* 0x000000000000794d */ /* 0x000fea0003800000 */
.L_x_241:
        /* <DEDUP_REMOVED lines=14> */
.L_x_253:


//--------------------- .nv.shared._ZN3cub18CUB_300001_SM_10006detail6reduce28DeviceReduceSingleTileKernelINS2_10policy_hubIdyN4cuda3std3__44plusIdEEE10Policy1000EPdSC_iS9_ddNS7_10__identityEEEvT0_T1_T2_T3_T4_T6_ --------------------------
	.section	.nv.shared._ZN3cub18CUB_300001_SM_10006detail6reduce28DeviceReduceSingleTileKernelINS2_10policy_hubIdyN4cuda3std3__44plusIdEEE10Policy1000EPdSC_iS9_ddNS7_10__identityEEEvT0_T1_T2_T3_T4_T6_,"aw",@nobits
	.sectionflags	@""
	.align	8
.nv.shared._ZN3cub18CUB_300001_SM_10006detail6reduce28DeviceReduceSingleTileKernelINS2_10policy_hubIdyN4cuda3std3__44plusIdEEE10Policy1000EPdSC_iS9_ddNS7_10__identityEEEvT0_T1_T2_T3_T4_T6_:
	.zero		1176


//--------------------- .nv.shared.reserved.0     --------------------------
	.section	.nv.shared.reserved.0,"aw",@nobits
	.weak		__nv_reservedSMEM_offset_0_alias
	.size		__nv_reservedSMEM_offset_0_alias, 0, 64
	.other		__nv_reservedSMEM_offset_0_alias,@"STO_CUDA_RESERVED_SHARED STV_DEFAULT"
__nv_reservedSMEM_offset_0_alias:
	.zero		0
	.zero		64


//--------------------- .nv.global                --------------------------
	.section	.nv.global,"aw",@nobits
.nv.global:
	.type		_ZN30_INTERNAL_416fed1c_4_k_cu_main6thrust24THRUST_300001_SM_1000_NS3seqE,@object
	.size		_ZN30_INTERNAL_416fed1c_4_k_cu_main6thrust24THRUST_300001_SM_1000_NS3seqE,(_ZN30_INTERNAL_416fed1c_4_k_cu_main4cuda3std3__48in_placeE - _ZN30_INTERNAL_416fed1c_4_k_cu_main6thrust24THRUST_300001_SM_1000_NS3seqE)
_ZN30_INTERNAL_416fed1c_4_k_cu_main6thrust24THRUST_300001_SM_1000_NS3seqE:
	.zero		1
	.type		_ZN30_INTERNAL_416fed1c_4_k_cu_main4cuda3std3__48in_placeE,@object
	.size		_ZN30_INTERNAL_416fed1c_4_k_cu_main4cuda3std3__48in_placeE,(_ZN30_INTERNAL_416fed1c_4_k_cu_main4cuda3std6ranges3__45__cpo4sizeE - _ZN30_INTERNAL_416fed1c_4_k_cu_main4cuda3std3__48in_placeE)
_ZN30_INTERNAL_416fed1c_4_k_cu_main4cuda3std3__48in_placeE:
	.zero		1
	.type		_ZN30_INTERNAL_416fed1c_4_k_cu_main4cuda3std6ranges3__45__cpo4sizeE,@object
	.size		_ZN30_INTERNAL_416fed1c_4_k_cu_main4cuda3std6ranges3__45__cpo4sizeE,(_ZN30_INTERNAL_416fed1c_4_k_cu_main6thrust24THRUST_300001_SM_1000_NS12placeholders2_3E - _ZN30_INTERNAL_416fed1c_4_k_cu_main4cuda3std6ranges3__45__cpo4sizeE)
_ZN30_INTERNAL_416fed1c_4_k_cu_main4cuda3std6ranges3__45__cpo4sizeE:
	.zero		1
	.type		_ZN30_INTERNAL_416fed1c_4_k_cu_main6thrust24THRUST_300001_SM_1000_NS12placeholders2_3E,@object
	.size		_ZN30_INTERNAL_416fed1c_4_k_cu_main6thrust24THRUST_300001_SM_1000_NS12placeholders2_3E,(_ZN30_INTERNAL_416fed1c_4_k_cu_main4cuda3std3__45__cpo6cbeginE - _ZN30_INTERNAL_416fed1c_4_k_cu_main6thrust24THRUST_300001_SM_1000_NS12placeholders2_3E)
_ZN30_INTERNAL_416fed1c_4_k_cu_main6thrust24THRUST_300001_SM_1000_NS12placeholders2_3E:
	.zero		1
	.type		_ZN30_INTERNAL_416fed1c_4_k_cu_main4cuda3std3__45__cpo6cbeginE,@object
	.size		_ZN30_INTERNAL_416fed1c_4_k_cu_main4cuda3std3__45__cpo6cbeginE,(_ZN30_INTERNAL_416fed1c_4_k_cu_main4cuda3std6ranges3__45__cpo6cbeginE - _ZN30_INTERNAL_416fed1c_4_k_cu_main4cuda3std3__45__cpo6cbeginE)
_ZN30_INTERNAL_416fed1c_4_k_cu_main4cuda3std3__45__cpo6cbeginE:
	.zero		1
	.type		_ZN30_INTERNAL_416fed1c_4_k_cu_main4cuda3std6ranges3__45__cpo6cbeginE,@object
	.size		_ZN30_INTERNAL_416fed1c_4_k_cu_main4cuda3std6ranges3__45__cpo6cbeginE,(_ZN30_INTERNAL_416fed1c_4_k_cu_main6thrust24THRUST_300001_SM_1000_NS12placeholders2_7E - _ZN30_INTERNAL_416fed1c_4_k_cu_main4cuda3std6ranges3__45__cpo6cbeginE)
_ZN30_INTERNAL_416fed1c_4_k_cu_main4cuda3std6ranges3__45__cpo6cbeginE:
	.zero		1
	.type		_ZN30_INTERNAL_416fed1c_4_k_cu_main6thrust24THRUST_300001_SM_1000_NS12placeholders2_7E,@object
	.size		_ZN30_INTERNAL_416fed1c_4_k_cu_main6thrust24THRUST_300001_SM_1000_NS12placeholders2_7E,(_ZN30_INTERNAL_416fed1c_4_k_cu_main4cuda3std3__45__cpo7crbeginE - _ZN30_INTERNAL_416fed1c_4_k_cu_main6thrust24THRUST_300001_SM_1000_NS12placeholders2_7E)
_ZN30_INTERNAL_416fed1c_4_k_cu_main6thrust24THRUST_300001_SM_1000_NS12placeholders2_7E:
	.zero		1
	.type		_ZN30_INTERNAL_416fed1c_4_k_cu_main4cuda3std3__45__cpo7crbeginE,@object
	.size		_ZN30_INTERNAL_416fed1c_4_k_cu_main4cuda3std3__45__cpo7crbeginE,(_ZN30_INTERNAL_416fed1c_4_k_cu_main4cuda3std6ranges3__45__cpo4nextE - _ZN30_INTERNAL_416fed1c_4_k_cu_main4cuda3std3__45__cpo7crbeginE)
_ZN30_INTERNAL_416fed1c_4_k_cu_main4cuda3std3__45__cpo7crbeginE:
	.zero		1
	.type		_ZN30_INTERNAL_416fed1c_4_k_cu_main4cuda3std6ranges3__45__cpo4nextE,@object
	.size		_ZN30_INTERNAL_416fed1c_4_k_cu_main4cuda3std6ranges3__45__cpo4nextE,(_ZN30_INTERNAL_416fed1c_4_k_cu_main4cuda3std6ranges3__45__cpo4swapE - _ZN30_INTERNAL_416fed1c_4_k_cu_main4cuda3std6ranges3__45__cpo4nextE)
_ZN30_INTERNAL_416fed1c_4_k_cu_main4cuda3std6ranges3__45__cpo4nextE:
	.zero		1
	.type		_ZN30_INTERNAL_416fed1c_4_k_cu_main4cuda3std6ranges3__45__cpo4swapE,@object
	.size		_ZN30_INTERNAL_416fed1c_4_k_cu_main4cuda3std6ranges3__45__cpo4swapE,(_ZN30_INTERNAL_416fed1c_4_k_cu_main6thrust24THRUST_300001_SM_1000_NS8cuda_cub10par_nosyncE - _ZN30_INTERNAL_416fed1c_4_k_cu_main4cuda3std6ranges3__45__cpo4swapE)
_ZN30_INTERNAL_416fed1c_4_k_cu_main4cuda3std6ranges3__45__cpo4swapE:
	.zero		1
	.type		_ZN30_INTERNAL_416fed1c_4_k_cu_main6thrust24THRUST_300001_SM_1000_NS8cuda_cub10par_nosyncE,@object
	.size		_ZN30_INTERNAL_416fed1c_4_k_cu_main6thrust24THRUST_300001_SM_1000_NS8cuda_cub10par_nosyncE,(_ZN30_INTERNAL_416fed1c_4_k_cu_main6thrust24THRUST_300001_SM_1000_NS12placeholders2_9E - _ZN30_INTERNAL_416fed1c_4_k_cu_main6thrust24THRUST_300001_SM_1000_NS8cuda_cub10par_nosyncE)
_ZN30_INTERNAL_416fed1c_4_k_cu_main6thrust24THRUST_300001_SM_1000_NS8cuda_cub10par_nosyncE:
	.zero		1
	.type		_ZN30_INTERNAL_416fed1c_4_k_cu_main6thrust24THRUST_300001_SM_1000_NS12placeholders2_9E,@object
	.size		_ZN30_INTERNAL_416fed1c_4_k_cu_main6thrust24THRUST_300001_SM_1000_NS12placeholders2_9E,(_ZN30_INTERNAL_416fed1c_4_k_cu_main4cuda3std3__432_GLOBAL__N__416fed1c_4_k_cu_main6ignoreE - _ZN30_INTERNAL_416fed1c_4_k_cu_main6thrust24THRUST_300001_SM_1000_NS12placeholders2_9E)
_ZN30_INTERNAL_416fed1c_4_k_cu_main6thrust24THRUST_300001_SM_1000_NS12placeholders2_9E:
	.zero		1
	.type		_ZN30_INTERNAL_416fed1c_4_k_cu_main4cuda3std3__432_GLOBAL__N__416fed1c_4_k_cu_main6ignoreE,@object
	.size		_ZN30_INTERNAL_416fed1c_4_k_cu_main4cuda3std3__432_GLOBAL__N__416fed1c_4_k_cu_main6ignoreE,(_ZN30_INTERNAL_416fed1c_4_k_cu_main4cuda3std6ranges3__45__cpo4dataE - _ZN30_INTERNAL_416fed1c_4_k_cu_main4cuda3std3__432_GLOBAL__N__416fed1c_4_k_cu_main6ignoreE)
_ZN30_INTERNAL_416fed1c_4_k_cu_main4cuda3std3__432_GLOBAL__N__416fed1c_4_k_cu_main6ignoreE:
	.zero		1
	.type		_ZN30_INTERNAL_416fed1c_4_k_cu_main4cuda3std6ranges3__45__cpo4dataE,@object
	.size		_ZN30_INTERNAL_416fed1c_4_k_cu_main4cuda3std6ranges3__45__cpo4dataE,(_ZN30_INTERNAL_416fed1c_4_k_cu_main6thrust24THRUST_300001_SM_1000_NS12placeholders2_1E - _ZN30_INTERNAL_416fed1c_4_k_cu_main4cuda3std6ranges3__45__cpo4dataE)
_ZN30_INTERNAL_416fed1c_4_k_cu_main4cuda3std6ranges3__45__cpo4dataE:
	.zero		1
	.type		_ZN30_INTERNAL_416fed1c_4_k_cu_main6thrust24THRUST_300001_SM_1000_NS12placeholders2_1E,@object
	.size		_ZN30_INTERNAL_416fed1c_4_k_cu_main6thrust24THRUST_300001_SM_1000_NS12placeholders2_1E,(_ZN30_INTERNAL_416fed1c_4_k_cu_main4cuda3std3__45__cpo5beginE - _ZN30_INTERNAL_416fed1c_4_k_cu_main6thrust24THRUST_300001_SM_1000_NS12placeholders2_1E)
_ZN30_INTERNAL_416fed1c_4_k_cu_main6thrust24THRUST_300001_SM_1000_NS12placeholders2_1E:
	.zero		1
	.type		_ZN30_INTERNAL_416fed1c_4_k_cu_main4cuda3std3__45__cpo5beginE,@object
	.size		_ZN30_INTERNAL_416fed1c_4_k_cu_main4cuda3std3__45__cpo5beginE,(_ZN30_INTERNAL_416fed1c_4_k_cu_main4cuda3std6ranges3__45__cpo5beginE - _ZN30_INTERNAL_416fed1c_4_k_cu_main4cuda3std3__45__cpo5beginE)
_ZN30_INTERNAL_416fed1c_4_k_cu_main4cuda3std3__45__cpo5beginE:
	.zero		1
	.type		_ZN30_INTERNAL_416fed1c_4_k_cu_main4cuda3std6ranges3__45__cpo5beginE,@object
	.size		_ZN30_INTERNAL_416fed1c_4_k_cu_main4cuda3std6ranges3__45__cpo5beginE,(_ZN30_INTERNAL_416fed1c_4_k_cu_main6thrust24THRUST_300001_SM_1000_NS12placeholders2_5E - _ZN30_INTERNAL_416fed1c_4_k_cu_main4cuda3std6ranges3__45__cpo5beginE)
_ZN30_INTERNAL_416fed1c_4_k_cu_main4cuda3std6ranges3__45__cpo5beginE:
	.zero		1
	.type		_ZN30_INTERNAL_416fed1c_4_k_cu_main6thrust24THRUST_300001_SM_1000_NS12placeholders2_5E,@object
	.size		_ZN30_INTERNAL_416fed1c_4_k_cu_main6thrust24THRUST_300001_SM_1000_NS12placeholders2_5E,(_ZN30_INTERNAL_416fed1c_4_k_cu_main4cuda3std3__45__cpo6rbeginE - _ZN30_INTERNAL_416fed1c_4_k_cu_main6thrust24THRUST_300001_SM_1000_NS12placeholders2_5E)
_ZN30_INTERNAL_416fed1c_4_k_cu_main6thrust24THRUST_300001_SM_1000_NS12placeholders2_5E:
	.zero		1
	.type		_ZN30_INTERNAL_416fed1c_4_k_cu_main4cuda3std3__45__cpo6rbeginE,@object
	.size		_ZN30_INTERNAL_416fed1c_4_k_cu_main4cuda3std3__45__cpo6rbeginE,(_ZN30_INTERNAL_416fed1c_4_k_cu_main4cuda3std6ranges3__45__cpo7advanceE - _ZN30_INTERNAL_416fed1c_4_k_cu_main4cuda3std3__45__cpo6rbeginE)
_ZN30_INTERNAL_416fed1c_4_k_cu_main4cuda3std3__45__cpo6rbeginE:
	.zero		1
	.type		_ZN30_INTERNAL_416fed1c_4_k_cu_main4cuda3std6ranges3__45__cpo7advanceE,@object
	.size		_ZN30_INTERNAL_416fed1c_4_k_cu_main4cuda3std6ranges3__45__cpo7advanceE,(_ZN30_INTERNAL_416fed1c_4_k_cu_main4cuda3std3__47nulloptE - _ZN30_INTERNAL_416fed1c_4_k_cu_main4cuda3std6ranges3__45__cpo7advanceE)
_ZN30_INTERNAL_416fed1c_4_k_cu_main4cuda3std6ranges3__45__cpo7advanceE:
	.zero		1
	.type		_ZN30_INTERNAL_416fed1c_4_k_cu_main4cuda3std3__47nulloptE,@object
	.size		_ZN30_INTERNAL_416fed1c_4_k_cu_main4cuda3std3__47nulloptE,(_ZN30_INTERNAL_416fed1c_4_k_cu_main4cuda3std6ranges3__45__cpo8distanceE - _ZN30_INTERNAL_416fed1c_4_k_cu_main4cuda3std3__47nulloptE)
_ZN30_INTERNAL_416fed1c_4_k_cu_main4cuda3std3__47nulloptE:
	.zero		1
	.type		_ZN30_INTERNAL_416fed1c_4_k_cu_main4cuda3std6ranges3__45__cpo8distanceE,@object
	.size		_ZN30_INTERNAL_416fed1c_4_k_cu_main4cuda3std6ranges3__45__cpo8distanceE,(_ZN30_INTERNAL_416fed1c_4_k_cu_main6thrust24THRUST_300001_SM_1000_NS12placeholders3_10E - _ZN30_INTERNAL_416fed1c_4_k_cu_main4cuda3std6ranges3__45__cpo8distanceE)
_ZN30_INTERNAL_416fed1c_4_k_cu_main4cuda3std6ranges3__45__cpo8distanceE:
	.zero		1
	.type		_ZN30_INTERNAL_416fed1c_4_k_cu_main6thrust24THRUST_300001_SM_1000_NS12placeholders3_10E,@object
	.size		_ZN30_INTERNAL_416fed1c_4_k_cu_main6thrust24THRUST_300001_SM_1000_NS12placeholders3_10E,(_ZN30_INTERNAL_416fed1c_4_k_cu_main4cuda3std3__419piecewise_constructE - _ZN30_INTERNAL_416fed1c_4_k_cu_main6thrust24THRUST_300001_SM_1000_NS12placeholders3_10E)
_ZN30_INTERNAL_416fed1c_4_k_cu_main6thrust24THRUST_300001_SM_1000_NS12placeholders3_10E:
	.zero		1
	.type		_ZN30_INTERNAL_416fed1c_4_k_cu_main4cuda3std3__419piecewise_constructE,@object
	.size		_ZN30_INTERNAL_416fed1c_4_k_cu_main4cuda3std3__419piecewise_constructE,(_ZN30_INTERNAL_416fed1c_4_k_cu_main4cuda3std6ranges3__45__cpo5cdataE - _ZN30_INTERNAL_416fed1c_4_k_cu_main4cuda3std3__419piecewise_constructE)
_ZN30_INTERNAL_416fed1c_4_k_cu_main4cuda3std3__419piecewise_constructE:
	.zero		1
	.type		_ZN30_INTERNAL_416fed1c_4_k_cu_main4cuda3std6ranges3__45__cpo5cdataE,@object
	.size		_ZN30_INTERNAL_416fed1c_4_k_cu_main4cuda3std6ranges3__45__cpo5cdataE,(_ZN30_INTERNAL_416fed1c_4_k_cu_main6thrust24THRUST_300001_SM_1000_NS12placeholders2_2E - _ZN30_INTERNAL_416fed1c_4_k_cu_main4cuda3std6ranges3__45__cpo5cdataE)
_ZN30_INTERNAL_416fed1c_4_k_cu_main4cuda3std6ranges3__45__cpo5cdataE:
	.zero		1
	.type		_ZN30_INTERNAL_416fed1c_4_k_cu_main6thrust24THRUST_300001_SM_1000_NS12placeholders2_2E,@object
	.size		_ZN30_INTERNAL_416fed1c_4_k_cu_main6thrust24THRUST_300001_SM_1000_NS12placeholders2_2E,(_ZN30_INTERNAL_416fed1c_4_k_cu_main4cuda3std3__45__cpo3endE - _ZN30_INTERNAL_416fed1c_4_k_cu_main6thrust24THRUST_300001_SM_1000_NS12placeholders2_2E)
_ZN30_INTERNAL_416fed1c_4_k_cu_main6thrust24THRUST_300001_SM_1000_NS12placeholders2_2E:
	.zero		1
	.type		_ZN30_INTERNAL_416fed1c_4_k_cu_main4cuda3std3__45__cpo3endE,@object
	.size		_ZN30_INTERNAL_416fed1c_4_k_cu_main4cuda3std3__45__cpo3endE,(_ZN30_INTERNAL_416fed1c_4_k_cu_main4cuda3std6ranges3__45__cpo3endE - _ZN30_INTERNAL_416fed1c_4_k_cu_main4cuda3std3__45__cpo3endE)
_ZN30_INTERNAL_416fed1c_4_k_cu_main4cuda3std3__45__cpo3endE:
	.zero		1
	.type		_ZN30_INTERNAL_416fed1c_4_k_cu_main4cuda3std6ranges3__45__cpo3endE,@object
	.size		_ZN30_INTERNAL_416fed1c_4_k_cu_main4cuda3std6ranges3__45__cpo3endE,(_ZN30_INTERNAL_416fed1c_4_k_cu_main6thrust24THRUST_300001_SM_1000_NS12placeholders2_6E - _ZN30_INTERNAL_416fed1c_4_k_cu_main4cuda3std6ranges3__45__cpo3endE)
_ZN30_INTERNAL_416fed1c_4_k_cu_main4cuda3std6ranges3__45__cpo3endE:
	.zero		1
	.type		_ZN30_INTERNAL_416fed1c_4_k_cu_main6thrust24THRUST_300001_SM_1000_NS12placeholders2_6E,@object
	.size		_ZN30_INTERNAL_416fed1c_4_k_cu_main6thrust24THRUST_300001_SM_1000_NS12placeholders2_6E,(_ZN30_INTERNAL_416fed1c_4_k_cu_main4cuda3std3__45__cpo4rendE - _ZN30_INTERNAL_416fed1c_4_k_cu_main6thrust24THRUST_300001_SM_1000_NS12placeholders2_6E)
_ZN30_INTERNAL_416fed1c_4_k_cu_main6thrust24THRUST_300001_SM_1000_NS12placeholders2_6E:
	.zero		1
	.type		_ZN30_INTERNAL_416fed1c_4_k_cu_main4cuda3std3__45__cpo4rendE,@object
	.size		_ZN30_INTERNAL_416fed1c_4_k_cu_main4cuda3std3__45__cpo4rendE,(_ZN30_INTERNAL_416fed1c_4_k_cu_main4cuda3std6ranges3__45__cpo9iter_swapE - _ZN30_INTERNAL_416fed1c_4_k_cu_main4cuda3std3__45__cpo4rendE)
_ZN30_INTERNAL_416fed1c_4_k_cu_main4cuda3std3__45__cpo4rendE:
	.zero		1
	.type		_ZN30_INTERNAL_416fed1c_4_k_cu_main4cuda3std6ranges3__45__cpo9iter_swapE,@object
	.size		_ZN30_INTERNAL_416fed1c_4_k_cu_main4cuda3std6ranges3__45__cpo9iter_swapE,(_ZN30_INTERNAL_416fed1c_4_k_cu_main4cuda3std3__48unexpectE - _ZN30_INTERNAL_416fed1c_4_k_cu_main4cuda3std6ranges3__45__cpo9iter_swapE)
_ZN30_INTERNAL_416fed1c_4_k_cu_main4cuda3std6ranges3__45__cpo9iter_swapE:
	.zero		1
	.type		_ZN30_INTERNAL_416fed1c_4_k_cu_main4cuda3std3__48unexpectE,@object
	.size		_ZN30_INTERNAL_416fed1c_4_k_cu_main4cuda3std3__48unexpectE,(_ZN30_INTERNAL_416fed1c_4_k_cu_main6thrust24THRUST_300001_SM_1000_NS8cuda_cub3parE - _ZN30_INTERNAL_416fed1c_4_k_cu_main4cuda3std3__48unexpectE)
_ZN30_INTERNAL_416fed1c_4_k_cu_main4cuda3std3__48unexpectE:
	.zero		1
	.type		_ZN30_INTERNAL_416fed1c_4_k_cu_main6thrust24THRUST_300001_SM_1000_NS8cuda_cub3parE,@object
	.size		_ZN30_INTERNAL_416fed1c_4_k_cu_main6thrust24THRUST_300001_SM_1000_NS8cuda_cub3parE,(_ZN30_INTERNAL_416fed1c_4_k_cu_main6thrust24THRUST_300001_SM_1000_NS12placeholders2_4E - _ZN30_INTERNAL_416fed1c_4_k_cu_main6thrust24THRUST_300001_SM_1000_NS8cuda_cub3parE)
_ZN30_INTERNAL_416fed1c_4_k_cu_main6thrust24THRUST_300001_SM_1000_NS8cuda_cub3parE:
	.zero		1
	.type		_ZN30_INTERNAL_416fed1c_4_k_cu_main6thrust24THRUST_300001_SM_1000_NS12placeholders2_4E,@object
	.size		_ZN30_INTERNAL_416fed1c_4_k_cu_main6thrust24THRUST_300001_SM_1000_NS12placeholders2_4E,(_ZN30_INTERNAL_416fed1c_4_k_cu_main4cuda3std3__45__cpo4cendE - _ZN30_INTERNAL_416fed1c_4_k_cu_main6thrust24THRUST_300001_SM_1000_NS12placeholders2_4E)
_ZN30_INTERNAL_416fed1c_4_k_cu_main6thrust24THRUST_300001_SM_1000_NS12placeholders2_4E:
	.zero		1
	.type		_ZN30_INTERNAL_416fed1c_4_k_cu_main4cuda3std3__45__cpo4cendE,@object
	.size		_ZN30_INTERNAL_416fed1c_4_k_cu_main4cuda3std3__45__cpo4cendE,(_ZN30_INTERNAL_416fed1c_4_k_cu_main4cuda3std6ranges3__45__cpo4cendE - _ZN30_INTERNAL_416fed1c_4_k_cu_main4cuda3std3__45__cpo4cendE)
_ZN30_INTERNAL_416fed1c_4_k_cu_main4cuda3std3__45__cpo4cendE:
	.zero		1
	.type		_ZN30_INTERNAL_416fed1c_4_k_cu_main4cuda3std6ranges3__45__cpo4cendE,@object
	.size		_ZN30_INTERNAL_416fed1c_4_k_cu_main4cuda3std6ranges3__45__cpo4cendE,(_ZN30_INTERNAL_416fed1c_4_k_cu_main4cuda3std3__420unreachable_sentinelE - _ZN30_INTERNAL_416fed1c_4_k_cu_main4cuda3std6ranges3__45__cpo4cendE)
_ZN30_INTERNAL_416fed1c_4_k_cu_main4cuda3std6ranges3__45__cpo4cendE:
	.zero		1
	.type		_ZN30_INTERNAL_416fed1c_4_k_cu_main4cuda3std3__420unreachable_sentinelE,@object
	.size		_ZN30_INTERNAL_416fed1c_4_k_cu_main4cuda3std3__420unreachable_sentinelE,(_ZN30_INTERNAL_416fed1c_4_k_cu_main4cuda3std6ranges3__45__cpo5ssizeE - _ZN30_INTERNAL_416fed1c_4_k_cu_main4cuda3std3__420unreachable_sentinelE)
_ZN30_INTERNAL_416fed1c_4_k_cu_main4cuda3std3__420unreachable_sentinelE:
	.zero		1
	.type		_ZN30_INTERNAL_416fed1c_4_k_cu_main4cuda3std6ranges3__45__cpo5ssizeE,@object
	.size		_ZN30_INTERNAL_416fed1c_4_k_cu_main4cuda3std6ranges3__45__cpo5ssizeE,(_ZN30_INTERNAL_416fed1c_4_k_cu_main6thrust24THRUST_300001_SM_1000_NS12placeholders2_8E - _ZN30_INTERNAL_416fed1c_4_k_cu_main4cuda3std6ranges3__45__cpo5ssizeE)
_ZN30_INTERNAL_416fed1c_4_k_cu_main4cuda3std6ranges3__45__cpo5ssizeE:
	.zero		1
	.type		_ZN30_INTERNAL_416fed1c_4_k_cu_main6thrust24THRUST_300001_SM_1000_NS12placeholders2_8E,@object
	.size		_ZN30_INTERNAL_416fed1c_4_k_cu_main6thrust24THRUST_300001_SM_1000_NS12placeholders2_8E,(_ZN30_INTERNAL_416fed1c_4_k_cu_main4cuda3std3__45__cpo5crendE - _ZN30_INTERNAL_416fed1c_4_k_cu_main6thrust24THRUST_300001_SM_1000_NS12placeholders2_8E)
_ZN30_INTERNAL_416fed1c_4_k_cu_main6thrust24THRUST_300001_SM_1000_NS12placeholders2_8E:
	.zero		1
	.type		_ZN30_INTERNAL_416fed1c_4_k_cu_main4cuda3std3__45__cpo5crendE,@object
	.size		_ZN30_INTERNAL_416fed1c_4_k_cu_main4cuda3std3__45__cpo5crendE,(_ZN30_INTERNAL_416fed1c_4_k_cu_main4cuda3std6ranges3__45__cpo4prevE - _ZN30_INTERNAL_416fed1c_4_k_cu_main4cuda3std3__45__cpo5crendE)
_ZN30_INTERNAL_416fed1c_4_k_cu_main4cuda3std3__45__cpo5crendE:
	.zero		1
	.type		_ZN30_INTERNAL_416fed1c_4_k_cu_main4cuda3std6ranges3__45__cpo4prevE,@object
	.size		_ZN30_INTERNAL_416fed1c_4_k_cu_main4cuda3std6ranges3__45__cpo4prevE,(_ZN30_INTERNAL_416fed1c_4_k_cu_main4cuda3std6ranges3__45__cpo9iter_moveE - _ZN30_INTERNAL_416fed1c_4_k_cu_main4cuda3std6ranges3__45__cpo4prevE)
_ZN30_INTERNAL_416fed1c_4_k_cu_main4cuda3std6ranges3__45__cpo4prevE:
	.zero		1
	.type		_ZN30_INTERNAL_416fed1c_4_k_cu_main4cuda3std6ranges3__45__cpo9iter_moveE,@object
	.size		_ZN30_INTERNAL_416fed1c_4_k_cu_main4cuda3std6ranges3__45__cpo9iter_moveE,(_ZN30_INTERNAL_416fed1c_4_k_cu_main6thrust24THRUST_300001_SM_1000_NS6system6detail10sequential3seqE - _ZN30_INTERNAL_416fed1c_4_k_cu_main4cuda3std6ranges3__45__cpo9iter_moveE)
_ZN30_INTERNAL_416fed1c_4_k_cu_main4cuda3std6ranges3__45__cpo9iter_moveE:
	.zero		1
	.type		_ZN30_INTERNAL_416fed1c_4_k_cu_main6thrust24THRUST_300001_SM_1000_NS6system6detail10sequential3seqE,@object
	.size		_ZN30_INTERNAL_416fed1c_4_k_cu_main6thrust24THRUST_300001_SM_1000_NS6system6detail10sequential3seqE,(.L_31 - _ZN30_INTERNAL_416fed1c_4_k_cu_main6thrust24THRUST_300001_SM_1000_NS6system6detail10sequential3seqE)
_ZN30_INTERNAL_416fed1c_4_k_cu_main6thrust24THRUST_300001_SM_1000_NS6system6detail10sequential3seqE:
	.zero		1
.L_31:


//--------------------- .nv.shared._ZN3cub18CUB_300001_SM_10006detail6reduce18DeviceReduceKernelINS2_10policy_hubIdyN4cuda3std3__44plusIdEEE10Policy1000EN6thrust24THRUST_300001_SM_1000_NS6detail15normal_iteratorINSD_10device_ptrIdEEEEyS9_dNS7_10__identityEEEvT0_PT3_T1_NS0_13GridEvenShareISN_EET2_T4_ --------------------------
	.section	.nv.shared._ZN3cub18CUB_300001_SM_10006detail6reduce18DeviceReduceKernelINS2_10policy_hubIdyN4cuda3std3__44plusIdEEE10Policy1000EN6thrust24THRUST_300001_SM_1000_NS6detail15normal_iteratorINSD_10device_ptrIdEEEEyS9_dNS7_10__identityEEEvT0_PT3_T1_NS0_13GridEvenShareISN_EET2_T4_,"aw",@nobits
	.sectionflags	@""
	.align	8
.nv.shared._ZN3cub18CUB_300001_SM_10006detail6reduce18DeviceReduceKernelINS2_10policy_hubIdyN4cuda3std3__44plusIdEEE10Policy1000EN6thrust24THRUST_300001_SM_1000_NS6detail15normal_iteratorINSD_10device_ptrIdEEEEyS9_dNS7_10__identityEEEvT0_PT3_T1_NS0_13GridEvenShareISN_EET2_T4_:
	.zero		1176


//--------------------- .nv.shared._ZN3cub18CUB_300001_SM_10006detail6reduce28DeviceReduceSingleTileKernelINS2_10policy_hubIdyN4cuda3std3__44plusIdEEE10Policy1000EN6thrust24THRUST_300001_SM_1000_NS6detail15normal_iteratorINSD_10device_ptrIdEEEEPdyS9_ddNS7_10__identityEEEvT0_T1_T2_T3_T4_T6_ --------------------------
	.section	.nv.shared._ZN3cub18CUB_300001_SM_10006detail6reduce28DeviceReduceSingleTileKernelINS2_10policy_hubIdyN4cuda3std3__44plusIdEEE10Policy1000EN6thrust24THRUST_300001_SM_1000_NS6detail15normal_iteratorINSD_10device_ptrIdEEEEPdyS9_ddNS7_10__identityEEEvT0_T1_T2_T3_T4_T6_,"aw",@nobits
	.sectionflags	@""
	.align	8
.nv.shared._ZN3cub18CUB_300001_SM_10006detail6reduce28DeviceReduceSingleTileKernelINS2_10policy_hubIdyN4cuda3std3__44plusIdEEE10Policy1000EN6thrust24THRUST_300001_SM_1000_NS6detail15normal_iteratorINSD_10device_ptrIdEEEEPdyS9_ddNS7_10__identityEEEvT0_T1_T2_T3_T4_T6_:
	.zero		1176


//--------------------- .nv.shared._ZN3cub18CUB_300001_SM_10006detail6reduce28DeviceReduceSingleTileKernelINS2_10policy_hubIdjN4cuda3std3__44plusIdEEE10Policy1000EPdSC_iS9_ddNS7_10__identityEEEvT0_T1_T2_T3_T4_T6_ --------------------------
	.section	.nv.shared._ZN3cub18CUB_300001_SM_10006detail6reduce28DeviceReduceSingleTileKernelINS2_10policy_hubIdjN4cuda3std3__44plusIdEEE10Policy1000EPdSC_iS9_ddNS7_10__identityEEEvT0_T1_T2_T3_T4_T6_,"aw",@nobits
	.sectionflags	@""
	.align	8
.nv.shared._ZN3cub18CUB_300001_SM_10006detail6reduce28DeviceReduceSingleTileKernelINS2_10policy_hubIdjN4cuda3std3__44plusIdEEE10Policy1000EPdSC_iS9_ddNS7_10__identityEEEvT0_T1_T2_T3_T4_T6_:
	.zero		1216


//--------------------- .nv.shared._ZN3cub18CUB_300001_SM_10006detail6reduce18DeviceReduceKernelINS2_10policy_hubIdjN4cuda3std3__44plusIdEEE10Policy1000EN6thrust24THRUST_300001_SM_1000_NS6detail15normal_iteratorINSD_10device_ptrIdEEEEjS9_dNS7_10__identityEEEvT0_PT3_T1_NS0_13GridEvenShareISN_EET2_T4_ --------------------------
	.section	.nv.shared._ZN3cub18CUB_300001_SM_10006detail6reduce18DeviceReduceKernelINS2_10policy_hubIdjN4cuda3std3__44plusIdEEE10Policy1000EN6thrust24THRUST_300001_SM_1000_NS6detail15normal_iteratorINSD_10device_ptrIdEEEEjS9_dNS7_10__identityEEEvT0_PT3_T1_NS0_13GridEvenShareISN_EET2_T4_,"aw",@nobits
	.sectionflags	@""
	.align	8
.nv.shared._ZN3cub18CUB_300001_SM_10006detail6reduce18DeviceReduceKernelINS2_10policy_hubIdjN4cuda3std3__44plusIdEEE10Policy1000EN6thrust24THRUST_300001_SM_1000_NS6detail15normal_iteratorINSD_10device_ptrIdEEEEjS9_dNS7_10__identityEEEvT0_PT3_T1_NS0_13GridEvenShareISN_EET2_T4_:
	.zero		1216


//--------------------- .nv.shared._ZN3cub18CUB_300001_SM_10006detail6reduce28DeviceReduceSingleTileKernelINS2_10policy_hubIdjN4cuda3std3__44plusIdEEE10Policy1000EN6thrust24THRUST_300001_SM_1000_NS6detail15normal_iteratorINSD_10device_ptrIdEEEEPdjS9_ddNS7_10__identityEEEvT0_T1_T2_T3_T4_T6_ --------------------------
	.section	.nv.shared._ZN3cub18CUB_300001_SM_10006detail6reduce28DeviceReduceSingleTileKernelINS2_10policy_hubIdjN4cuda3std3__44plusIdEEE10Policy1000EN6thrust24THRUST_300001_SM_1000_NS6detail15normal_iteratorINSD_10device_ptrIdEEEEPdjS9_ddNS7_10__identityEEEvT0_T1_T2_T3_T4_T6_,"aw",@nobits
	.sectionflags	@""
	.align	8
.nv.shared._ZN3cub18CUB_300001_SM_10006detail6reduce28DeviceReduceSingleTileKernelINS2_10policy_hubIdjN4cuda3std3__44plusIdEEE10Policy1000EN6thrust24THRUST_300001_SM_1000_NS6detail15normal_iteratorINSD_10device_ptrIdEEEEPdjS9_ddNS7_10__identityEEEvT0_T1_T2_T3_T4_T6_:
	.zero		1216


//--------------------- .nv.constant0._ZN3cub18CUB_300001_SM_10006detail6reduce28DeviceReduceSingleTileKernelINS2_10policy_hubIdyN4cuda3std3__44plusIdEEE10Policy1000EPdSC_iS9_ddNS7_10__identityEEEvT0_T1_T2_T3_T4_T6_ --------------------------
	.section	.nv.constant0._ZN3cub18CUB_300001_SM_10006detail6reduce28DeviceReduceSingleTileKernelINS2_10policy_hubIdyN4cuda3std3__44plusIdEEE10Policy1000EPdSC_iS9_ddNS7_10__identityEEEvT0_T1_T2_T3_T4_T6_,"a",@progbits
	.sectionflags	@""
	.align	4
.nv.constant0._ZN3cub18CUB_300001_SM_10006detail6reduce28DeviceReduceSingleTileKernelINS2_10policy_hubIdyN4cuda3std3__44plusIdEEE10Policy1000EPdSC_iS9_ddNS7_10__identityEEEvT0_T1_T2_T3_T4_T6_:
	.zero		929


//--------------------- .nv.constant0._ZN3cub18CUB_300001_SM_10006detail6reduce18DeviceReduceKernelINS2_10policy_hubIdyN4cuda3std3__44plusIdEEE10Policy1000EN6thrust24THRUST_300001_SM_1000_NS6detail15normal_iteratorINSD_10device_ptrIdEEEEyS9_dNS7_10__identityEEEvT0_PT3_T1_NS0_13GridEvenShareISN_EET2_T4_ --------------------------
	.section	.nv.constant0._ZN3cub18CUB_300001_SM_10006detail6reduce18DeviceReduceKernelINS2_10policy_hubIdyN4cuda3std3__44plusIdEEE10Policy1000EN6thrust24THRUST_300001_SM_1000_NS6detail15normal_iteratorINSD_10device_ptrIdEEEEyS9_dNS7_10__identityEEEvT0_PT3_T1_NS0_13GridEvenShareISN_EET2_T4_,"a",@progbits
	.sectionflags	@""
	.align	4
.nv.constant0._ZN3cub18CUB_300001_SM_10006detail6reduce18DeviceReduceKernelINS2_10policy_hubIdyN4cuda3std3__44plusIdEEE10Policy1000EN6thrust24THRUST_300001_SM_1000_NS6detail15normal_iteratorINSD_10device_ptrIdEEEEyS9_dNS7_10__identityEEEvT0_PT3_T1_NS0_13GridEvenShareISN_EET2_T4_:
	.zero		994


//--------------------- .nv.constant0._ZN3cub18CUB_300001_SM_10006detail6reduce28DeviceReduceSingleTileKernelINS2_10policy_hubIdyN4cuda3std3__44plusIdEEE10Policy1000EN6thrust24THRUST_300001_SM_1000_NS6detail15normal_iteratorINSD_10device_ptrIdEEEEPdyS9_ddNS7_10__identityEEEvT0_T1_T2_T3_T4_T6_ --------------------------
	.section	.nv.constant0._ZN3cub18CUB_300001_SM_10006detail6reduce28DeviceReduceSingleTileKernelINS2_10policy_hubIdyN4cuda3std3__44plusIdEEE10Policy1000EN6thrust24THRUST_300001_SM_1000_NS6detail15normal_iteratorINSD_10device_ptrIdEEEEPdyS9_ddNS7_10__identityEEEvT0_T1_T2_T3_T4_T6_,"a",@progbits
	.sectionflags	@""
	.align	4
.nv.constant0._ZN3cub18CUB_300001_SM_10006detail6reduce28DeviceReduceSingleTileKernelINS2_10policy_hubIdyN4cuda3std3__44plusIdEEE10Policy1000EN6thrust24THRUST_300001_SM_1000_NS6detail15normal_iteratorINSD_10device_ptrIdEEEEPdyS9_ddNS7_10__identityEEEvT0_T1_T2_T3_T4_T6_:
	.zero		937


//--------------------- .nv.constant0._ZN3cub18CUB_300001_SM_10006detail6reduce28DeviceReduceSingleTileKernelINS2_10policy_hubIdjN4cuda3std3__44plusIdEEE10Policy1000EPdSC_iS9_ddNS7_10__identityEEEvT0_T1_T2_T3_T4_T6_ --------------------------
	.section	.nv.constant0._ZN3cub18CUB_300001_SM_10006detail6reduce28DeviceReduceSingleTileKernelINS2_10policy_hubIdjN4cuda3std3__44plusIdEEE10Policy1000EPdSC_iS9_ddNS7_10__identityEEEvT0_T1_T2_T3_T4_T6_,"a",@progbits
	.sectionflags	@""
	.align	4
.nv.constant0._ZN3cub18CUB_300001_SM_10006detail6reduce28DeviceReduceSingleTileKernelINS2_10policy_hubIdjN4cuda3std3__44plusIdEEE10Policy1000EPdSC_iS9_ddNS7_10__identityEEEvT0_T1_T2_T3_T4_T6_:
	.zero		929


//--------------------- .nv.constant0._ZN3cub18CUB_300001_SM_10006detail6reduce18DeviceReduceKernelINS2_10policy_hubIdjN4cuda3std3__44plusIdEEE10Policy1000EN6thrust24THRUST_300001_SM_1000_NS6detail15normal_iteratorINSD_10device_ptrIdEEEEjS9_dNS7_10__identityEEEvT0_PT3_T1_NS0_13GridEvenShareISN_EET2_T4_ --------------------------
	.section	.nv.constant0._ZN3cub18CUB_300001_SM_10006detail6reduce18DeviceReduceKernelINS2_10policy_hubIdjN4cuda3std3__44plusIdEEE10Policy1000EN6thrust24THRUST_300001_SM_1000_NS6detail15normal_iteratorINSD_10device_ptrIdEEEEjS9_dNS7_10__identityEEEvT0_PT3_T1_NS0_13GridEvenShareISN_EET2_T4_,"a",@progbits
	.sectionflags	@""
	.align	4
.nv.constant0._ZN3cub18CUB_300001_SM_10006detail6reduce18DeviceReduceKernelINS2_10policy_hubIdjN4cuda3std3__44plusIdEEE10Policy1000EN6thrust24THRUST_300001_SM_1000_NS6detail15normal_iteratorINSD_10device_ptrIdEEEEjS9_dNS7_10__identityEEEvT0_PT3_T1_NS0_13GridEvenShareISN_EET2_T4_:
	.zero		958


//--------------------- .nv.constant0._ZN3cub18CUB_300001_SM_10006detail6reduce28DeviceReduceSingleTileKernelINS2_10policy_hubIdjN4cuda3std3__44plusIdEEE10Policy1000EN6thrust24THRUST_300001_SM_1000_NS6detail15normal_iteratorINSD_10device_ptrIdEEEEPdjS9_ddNS7_10__identityEEEvT0_T1_T2_T3_T4_T6_ --------------------------
	.section	.nv.constant0._ZN3cub18CUB_300001_SM_10006detail6reduce28DeviceReduceSingleTileKernelINS2_10policy_hubIdjN4cuda3std3__44plusIdEEE10Policy1000EN6thrust24THRUST_300001_SM_1000_NS6detail15normal_iteratorINSD_10device_ptrIdEEEEPdjS9_ddNS7_10__identityEEEvT0_T1_T2_T3_T4_T6_,"a",@progbits
	.sectionflags	@""
	.align	4
.nv.constant0._ZN3cub18CUB_300001_SM_10006detail6reduce28DeviceReduceSingleTileKernelINS2_10policy_hubIdjN4cuda3std3__44plusIdEEE10Policy1000EN6thrust24THRUST_300001_SM_1000_NS6detail15normal_iteratorINSD_10device_ptrIdEEEEPdjS9_ddNS7_10__identityEEEvT0_T1_T2_T3_T4_T6_:
	.zero		929


//--------------------- .nv.constant0._ZN3cub18CUB_300001_SM_10006detail9transform16transform_kernelINS2_10policy_hubILb1EN4cuda3std3__45tupleIJN6thrust24THRUST_300001_SM_1000_NS17counting_iteratorIiNSA_11use_defaultESC_SC_EEEEEE10policy1000El10raw_accessNSA_6detail15normal_iteratorINSA_10device_ptrIdEEEEJSD_EEEvT0_iT1_T2_DpNS2_10kernel_argIT3_EE --------------------------
	.section	.nv.constant0._ZN3cub18CUB_300001_SM_10006detail9transform16transform_kernelINS2_10policy_hubILb1EN4cuda3std3__45tupleIJN6thrust24THRUST_300001_SM_1000_NS17counting_iteratorIiNSA_11use_defaultESC_SC_EEEEEE10policy1000El10raw_accessNSA_6detail15normal_iteratorINSA_10device_ptrIdEEEEJSD_EEEvT0_iT1_T2_DpNS2_10kernel_argIT3_EE,"a",@progbits
	.sectionflags	@""
	.align	4
.nv.constant0._ZN3cub18CUB_300001_SM_10006detail9transform16transform_kernelINS2_10policy_hubILb1EN4cuda3std3__45tupleIJN6thrust24THRUST_300001_SM_1000_NS17counting_iteratorIiNSA_11use_defaultESC_SC_EEEEEE10policy1000El10raw_accessNSA_6detail15normal_iteratorINSA_10device_ptrIdEEEEJSD_EEEvT0_iT1_T2_DpNS2_10kernel_argIT3_EE:
	.zero		936


//--------------------- .nv.constant0._ZN3cub18CUB_300001_SM_10006detail9transform16transform_kernelINS2_10policy_hubILb1EN4cuda3std3__45tupleIJN6thrust24THRUST_300001_SM_1000_NS17counting_iteratorIiNSA_11use_defaultESC_SC_EEEEEE10policy1000Ei10raw_accessNSA_6detail15normal_iteratorINSA_10device_ptrIdEEEEJSD_EEEvT0_iT1_T2_DpNS2_10kernel_argIT3_EE --------------------------
	.section	.nv.constant0._ZN3cub18CUB_300001_SM_10006detail9transform16transform_kernelINS2_10policy_hubILb1EN4cuda3std3__45tupleIJN6thrust24THRUST_300001_SM_1000_NS17counting_iteratorIiNSA_11use_defaultESC_SC_EEEEEE10policy1000Ei10raw_accessNSA_6detail15normal_iteratorINSA_10device_ptrIdEEEEJSD_EEEvT0_iT1_T2_DpNS2_10kernel_argIT3_EE,"a",@progbits
	.sectionflags	@""
	.align	4
.nv.constant0._ZN3cub18CUB_300001_SM_10006detail9transform16transform_kernelINS2_10policy_hubILb1EN4cuda3std3__45tupleIJN6thrust24THRUST_300001_SM_1000_NS17counting_iteratorIiNSA_11use_defaultESC_SC_EEEEEE10policy1000Ei10raw_accessNSA_6detail15normal_iteratorINSA_10device_ptrIdEEEEJSD_EEEvT0_iT1_T2_DpNS2_10kernel_argIT3_EE:
	.zero		936


//--------------------- .nv.constant0._ZN3cub18CUB_300001_SM_10006detail8for_each13static_kernelINS2_12policy_hub_t12policy_500_tEmN6thrust24THRUST_300001_SM_1000_NS8cuda_cub20__uninitialized_fill7functorINS7_10device_ptrIdEEdEEEEvT0_T1_ --------------------------
	.section	.nv.constant0._ZN3cub18CUB_300001_SM_10006detail8for_each13static_kernelINS2_12policy_hub_t12policy_500_tEmN6thrust24THRUST_300001_SM_1000_NS8cuda_cub20__uninitialized_fill7functorINS7_10device_ptrIdEEdEEEEvT0_T1_,"a",@progbits
	.sectionflags	@""
	.align	4
.nv.constant0._ZN3cub18CUB_300001_SM_10006detail8for_each13static_kernelINS2_12policy_hub_t12policy_500_tEmN6thrust24THRUST_300001_SM_1000_NS8cuda_cub20__uninitialized_fill7functorINS7_10device_ptrIdEEdEEEEvT0_T1_:
	.zero		920


//--------------------- .nv.constant0._ZN3cub18CUB_300001_SM_10006detail11EmptyKernelIvEEvv --------------------------
	.section	.nv.constant0._ZN3cub18CUB_300001_SM_10006detail11EmptyKernelIvEEvv,"a",@progbits
	.sectionflags	@""
	.align	4
.nv.constant0._ZN3cub18CUB_300001_SM_10006detail11EmptyKernelIvEEvv:
	.zero		896


//--------------------- SYMBOLS --------------------------

	.type		.nv.reservedSmem.offset0,@object
	.size		.nv.reservedSmem.offset0,0x4
	.type		.nv.reservedSmem.cap,@object
	.size		.nv.reservedSmem.cap,0x4
